// cutlass_sweep.examples — 92_blackwell_moe_gemm/92_blackwell_moe_gemm_rcgrouped.cu @ arch=sm_100
// __CUTLASS_EXAMPLE_DIR__=92_blackwell_moe_gemm
/***************************************************************************************************
 * Copyright (c) 2025 - 2025 NVIDIA CORPORATION & AFFILIATES. All rights reserved.
 * SPDX-License-Identifier: BSD-3-Clause
 *
 * Redistribution and use in source and binary forms, with or without
 * modification, are permitted provided that the following conditions are met:
 *
 * 1. Redistributions of source code must retain the above copyright notice, this
 * list of conditions and the following disclaimer.
 *
 * 2. Redistributions in binary form must reproduce the above copyright notice,
 * this list of conditions and the following disclaimer in the documentation
 * and/or other materials provided with the distribution.
 *
 * 3. Neither the name of the copyright holder nor the names of its
 * contributors may be used to endorse or promote products derived from
 * this software without specific prior written permission.
 *
 * THIS SOFTWARE IS PROVIDED BY THE COPYRIGHT HOLDERS AND CONTRIBUTORS "AS IS"
 * AND ANY EXPRESS OR IMPLIED WARRANTIES, INCLUDING, BUT NOT LIMITED TO, THE
 * IMPLIED WARRANTIES OF MERCHANTABILITY AND FITNESS FOR A PARTICULAR PURPOSE ARE
 * DISCLAIMED. IN NO EVENT SHALL THE COPYRIGHT HOLDER OR CONTRIBUTORS BE LIABLE
 * FOR ANY DIRECT, INDIRECT, INCIDENTAL, SPECIAL, EXEMPLARY, OR CONSEQUENTIAL
 * DAMAGES (INCLUDING, BUT NOT LIMITED TO, PROCUREMENT OF SUBSTITUTE GOODS OR
 * SERVICES; LOSS OF USE, DATA, OR PROFITS; OR BUSINESS INTERRUPTION) HOWEVER
 * CAUSED AND ON ANY THEORY OF LIABILITY, WHETHER IN CONTRACT, STRICT LIABILITY,
 * OR TORT (INCLUDING NEGLIGENCE OR OTHERWISE) ARISING IN ANY WAY OUT OF THE USE
 * OF THIS SOFTWARE, EVEN IF ADVISED OF THE POSSIBILITY OF SUCH DAMAGE.
 *
 **************************************************************************************************/



/*! \file
    \brief Ragged Contiguous Grouped GEMM example using CUTLASS 3 APIs for the NVIDIA Blackwell SM100 architecture.

    This example demonstrates an implementation of Ragged Contiguous Grouped GEMM using a TMA+TMA Blackwell 
    SM100 TensorOp-based warp-specialized kernel. In Ragged Contiguous Grouped Gemms, weights are of same size for each group, 
    i.e. matrix A, whereas Activations differ in shape and stride between groups. Therefore, we used a Batched TMA Load 
    to load Weights matrix into the shared memory for MMA. The Activations are loaded using a PtrArray logic with updates to TMA descriptors.

    To run this example:

      $ ./examples/92_blackwell_moe_gemm/92_blackwell_moe_gemm_rcgrouped --m=128 --k=128 --groups=10

      The above example command makes all 10 groups to be sized at the given m, n, k sizes.
      Skipping any of the problem dimensions randomizes it across the different groups.
      Same applies for alpha and beta values that are randomized across the different groups.

    To run this example for a set of problems using the benchmark option:

      $ ./examples/92_blackwell_grouped_gemm/92_blackwell_moe_gemm_rcgrouped --benchmark=./test_benchmark.txt

      Where the test_benchmark.txt may look as such:
        0 256x512x128
        1 256x512x512
        2 512x256x128
        3 256x256x128
        4 256x512x1024
        5 1024x512x128 and so on
*/

#include <iostream>
#include <fstream>
#include <sstream>
#include <vector>
#include <random>
#include <algorithm>
#include <float.h>

#include "cutlass/cutlass.h"

#include "cute/tensor.hpp"
#include "cutlass/tensor_ref.h"
#include "cutlass/epilogue/collective/default_epilogue.hpp"
#include "cutlass/epilogue/thread/linear_combination.h"
#include "cutlass/gemm/dispatch_policy.hpp"
#include "cutlass/gemm/group_array_problem_shape.hpp"
#include "cutlass/gemm/collective/collective_builder.hpp"
#include "cutlass/epilogue/collective/collective_builder.hpp"
#include "cutlass/gemm/device/gemm_universal_adapter.h"
#include "cutlass/gemm/kernel/gemm_universal.hpp"

#include "cutlass/util/command_line.h"
#include "cutlass/util/distribution.h"
#include "cutlass/util/host_tensor.h"
#include "cutlass/util/packed_stride.hpp"
#include "cutlass/util/tensor_view_io.h"
#include "cutlass/util/reference/device/gemm.h"
#include "cutlass/util/reference/device/tensor_compare.h"
#include "cutlass/util/reference/device/tensor_fill.h"

#include "helper.h"
using namespace cute;

using ProblemShape = cutlass::gemm::MoEProblemShape<Shape<int,int,int>>; // <M,N,K> per group

using ElementA = cutlass::float_e4m3_t;                                    // Element type for A matrix operand
using ElementB = cutlass::float_e4m3_t;                                    // Element type for B matrix operand
using ElementC = cutlass::half_t;                                          // Element type for C and D matrix operands

#if defined(CUTLASS_ARCH_MMA_SM100_SUPPORTED)
/////////////////////////////////////////////////////////////////////////////////////////////////
/// GEMM kernel configurations
/////////////////////////////////////////////////////////////////////////////////////////////////
// A matrix configuration
using         LayoutA     = cutlass::layout::RowMajor;                      // Layout type for A matrix operand
constexpr int AlignmentA  = 128 / cutlass::sizeof_bits<ElementA>::value;    // Alignment of A matrix in units of elements (up to 16 bytes)

// B matrix configuration
using         LayoutB     = cutlass::layout::ColumnMajor;                   // Layout type for B matrix operand
constexpr int AlignmentB  = 128 / cutlass::sizeof_bits<ElementB>::value;    // Alignment of B matrix in units of elements (up to 16 bytes)

// C/D matrix configuration
using         LayoutC     = cutlass::layout::ColumnMajor;                   // Layout type for C and D matrix operands
constexpr int AlignmentC  = 128 / cutlass::sizeof_bits<ElementC>::value;    // Alignment of C matrix in units of elements (up to 16 bytes)

// Core kernel configurations
using ElementAccumulator  = float;                                          // Element type for internal accumulation
using ArchTag             = cutlass::arch::Sm100;                           // Tag indicating the minimum SM that supports the intended feature
using OperatorClass       = cutlass::arch::OpClassTensorOp;                 // Operator class tag
using StageCountType = cutlass::gemm::collective::StageCountAuto;           // Stage count maximized based on the tile size

// Runtime Cluster Shape
using ClusterShape = Shape<int32_t,int32_t,_1>;

// Different configs for 1SM and 2SM MMA kernel
struct MMA1SMConfig {
  using MmaTileShape     = Shape<_128,_128,_64>;
  using KernelSchedule   = cutlass::gemm::KernelPtrArrayTmaWarpSpecialized1SmSm100;   // Kernel to launch
  using EpilogueSchedule = cutlass::epilogue::PtrArrayTmaWarpSpecialized1Sm;          // Epilogue to launch
};

struct MMA2SMConfig {
  using MmaTileShape     = Shape<_256,_256,_64>;
  using KernelSchedule   = cutlass::gemm::KernelPtrArrayTmaWarpSpecialized2SmSm100;   // Kernel to launch
  using EpilogueSchedule = cutlass::epilogue::PtrArrayTmaWarpSpecialized2Sm;          // Epilogue to launch
};

template <typename ScheduleConfig>
struct GivenGemmSchedule {
  using CollectiveEpilogue = typename cutlass::epilogue::collective::CollectiveBuilder<
    ArchTag, OperatorClass,
    typename ScheduleConfig::MmaTileShape, ClusterShape,
    cutlass::epilogue::collective::EpilogueTileAuto,
    ElementAccumulator, ElementAccumulator,
    ElementC, LayoutC *, AlignmentC,
    ElementC, LayoutC *, AlignmentC,
    typename ScheduleConfig::EpilogueSchedule,
    cutlass::epilogue::fusion::LinearCombination<ElementC, ElementAccumulator>
  >::CollectiveOp;

  using CollectiveMainloop = typename cutlass::gemm::collective::CollectiveBuilder<
    ArchTag, OperatorClass,
      ElementA, LayoutA, AlignmentA,
      ElementB, LayoutB *, AlignmentB,
    ElementAccumulator,
    typename ScheduleConfig::MmaTileShape, ClusterShape,
    cutlass::gemm::collective::StageCountAutoCarveout<
      static_cast<int>(sizeof(typename CollectiveEpilogue::SharedStorage))>,
    typename ScheduleConfig::KernelSchedule
  >::CollectiveOp;

  using GemmKernel = cutlass::gemm::kernel::GemmUniversal<
      ProblemShape,
      CollectiveMainloop,
      CollectiveEpilogue
  >;

  using Gemm = cutlass::gemm::device::GemmUniversalAdapter<GemmKernel>;
};

using GemmKernel1SM = GivenGemmSchedule<MMA1SMConfig>::GemmKernel;
using Gemm1SM = GivenGemmSchedule<MMA1SMConfig>::Gemm;
using Gemm = Gemm1SM;

using GemmKernel2SM = GivenGemmSchedule<MMA2SMConfig>::GemmKernel;
using Gemm2SM = GivenGemmSchedule<MMA2SMConfig>::Gemm;

// Reference device GEMM implementation type
using DeviceGemmReference = cutlass::reference::device::Gemm<
  ElementA,
  LayoutA,
  ElementB,
  LayoutB,
  ElementC,
  LayoutC,
  ElementAccumulator,
  ElementAccumulator>;

using StrideA = cutlass::detail::TagToStrideA_t<LayoutA>;
using StrideB = typename Gemm::GemmKernel::InternalStrideB;
using StrideC = typename Gemm::GemmKernel::InternalStrideC;
using StrideD = typename Gemm::GemmKernel::InternalStrideD;

// Host-side allocations
std::vector<int64_t> offset_B;
std::vector<int64_t> offset_C;
std::vector<int64_t> offset_D;

std::vector<StrideC> stride_C_host;
std::vector<StrideD> stride_D_host;

std::vector<ElementAccumulator> alpha_host;
std::vector<ElementAccumulator> beta_host;

// Device-side allocations
cutlass::DeviceAllocation<int32_t> tokens_per_expert;

cutlass::DeviceAllocation<typename Gemm::ElementA> block_A;
cutlass::DeviceAllocation<typename Gemm::ElementB> block_B;
cutlass::DeviceAllocation<typename Gemm::ElementC> block_C;
cutlass::DeviceAllocation<typename Gemm::EpilogueOutputOp::ElementOutput> block_D;
cutlass::DeviceAllocation<typename Gemm::EpilogueOutputOp::ElementOutput> block_ref_D;

cutlass::HostTensor<typename Gemm::EpilogueOutputOp::ElementOutput, cutlass::layout::PackedVectorLayout> tensor_D;
cutlass::HostTensor<typename Gemm::EpilogueOutputOp::ElementOutput, cutlass::layout::PackedVectorLayout> tensor_ref_D;

cutlass::DeviceAllocation<const typename Gemm::ElementB *> ptr_B;
cutlass::DeviceAllocation<const typename Gemm::ElementC *> ptr_C;
cutlass::DeviceAllocation<typename Gemm::EpilogueOutputOp::ElementOutput *> ptr_D;
cutlass::DeviceAllocation<typename Gemm::EpilogueOutputOp::ElementOutput *> ptr_ref_D;

cutlass::DeviceAllocation<StrideC> stride_C;
cutlass::DeviceAllocation<StrideD> stride_D;

// Note, this is an array of pointers to alpha and beta scaling values per group
cutlass::DeviceAllocation<ElementAccumulator*> alpha_device;
cutlass::DeviceAllocation<ElementAccumulator*> beta_device;
cutlass::DeviceAllocation<ElementAccumulator> block_alpha;
cutlass::DeviceAllocation<ElementAccumulator> block_beta;

#endif // defined(CUTLASS_ARCH_MMA_SM100_SUPPORTED)

/////////////////////////////////////////////////////////////////////////////////////////////////
/// Testbed utility types
/////////////////////////////////////////////////////////////////////////////////////////////////

using RasterOrderOptions = cutlass::gemm::kernel::detail::RasterOrderOptions;
// Command line options parsing
struct Options {

  bool help = false;
  bool use_pdl = false;
  bool sparse_test = false;

  float alpha = FLT_MAX;
  float beta  = FLT_MAX;
  int iterations = 1000;
  int warmup = 1000;
  int m = 128, n = 128, k = 128, groups = 10;
  double sparse_prob = 0.1;
  dim3 cluster_shape = dim3(4,2,1);
  dim3 cluster_shape_fallback = dim3(2,1,1);
  RasterOrderOptions raster_order = RasterOrderOptions::AlongM;
  int max_sm_count = INT_MAX;
  std::string benchmark_path;
  std::vector<int32_t> tokens_per_expert_host;
  std::vector<typename ProblemShape::UnderlyingProblemShape> problem_sizes_host;
  int const tma_alignment_bits = 128;
  int const alignment = tma_alignment_bits / cutlass::sizeof_bits<ElementA>::value;

  // Parses the command line
  void parse(int argc, char const **args) {
    cutlass::CommandLine cmd(argc, args);

    if (cmd.check_cmd_line_flag("help")) {
      help = true;
      return;
    }
    if (cmd.check_cmd_line_flag("use_pdl")) {
      use_pdl = true;
    }
    if (cmd.check_cmd_line_flag("sparse_test")) {
      sparse_test = true;
      cmd.get_cmd_line_argument("sparse_prob", sparse_prob);
    }

    cmd.get_cmd_line_argument("m", m);
    cmd.get_cmd_line_argument("n", n);
    cmd.get_cmd_line_argument("k", k);
    cmd.get_cmd_line_argument("groups", groups);
    cmd.get_cmd_line_argument("alpha", alpha, FLT_MAX);
    cmd.get_cmd_line_argument("beta",  beta,  FLT_MAX);
    cmd.get_cmd_line_argument("iterations", iterations);
    cmd.get_cmd_line_argument("warmup", warmup);
    cmd.get_cmd_line_argument("benchmark", benchmark_path);
    cmd.get_cmd_line_argument("cluster_m", cluster_shape.x);
    cmd.get_cmd_line_argument("cluster_n", cluster_shape.y);
    cmd.get_cmd_line_argument("cluster_fallback_m", cluster_shape_fallback.x);
    cmd.get_cmd_line_argument("cluster_fallback_n", cluster_shape_fallback.y);
    cmd.get_cmd_line_argument("max_sm_count", max_sm_count, INT_MAX);

    // Decide how to initialize the problems
    if (!benchmark_path.empty()) {
      if (!benchmark_problems()) {
        problem_sizes_host.clear();
        return;
      }
    }
    else if(sparse_test){
      std::cout << "Running sparse test" << std::endl;
      randomize_sparse_problems(cmd, sparse_prob);
    }
    else {
      randomize_problems(cmd);
    }

    char raster_char;
    cmd.get_cmd_line_argument("raster", raster_char);

    if (raster_char == 'N' || raster_char == 'n') {
      raster_order = RasterOrderOptions::AlongN;
    }
    else if (raster_char == 'M' || raster_char == 'm') {
      raster_order = RasterOrderOptions::AlongM;
    }
  }

  void randomize_problems(cutlass::CommandLine &cmd) {
    int cmd_line_m = -1, cmd_line_n = -1, cmd_line_k = -1;
    cmd.get_cmd_line_argument("m", cmd_line_m);
    cmd.get_cmd_line_argument("n", cmd_line_n);
    cmd.get_cmd_line_argument("k", cmd_line_k);

    problem_sizes_host.reserve(groups);

    m = cmd_line_m;
    k = cmd_line_k;
    if (m < 1) {
      m = alignment * ((rand() % 64) + 1);
    }
    if (k < 1) {
      k = alignment * ((rand() % 64) + 1);
    }

    for (int i = groups; i > 0; i--) {
      int n = cmd_line_n;
      if (n < 0) {
        n = alignment * ((rand() % 64) + 1);
      }
      problem_sizes_host.push_back({m, n, k});
      tokens_per_expert_host.push_back(n);
    }
  }

  void randomize_sparse_problems(cutlass::CommandLine &cmd, double prob) {
    int cmd_line_m = -1, cmd_line_n = -1, cmd_line_k = -1;
    cmd.get_cmd_line_argument("m", cmd_line_m);
    cmd.get_cmd_line_argument("n", cmd_line_n);
    cmd.get_cmd_line_argument("k", cmd_line_k);

    int num_to_set = int(prob * groups);

    std::vector<bool> set_to_zero(groups, false);
    std::vector<int> indices(groups, false);
    
    int index=0;
    for(auto it = indices.begin(); it != indices.end(); ++it){
      *it = index++;
    }

    // Shuffle indices
    std::random_device rd;
    std::mt19937 gen(rd());
    std::shuffle(indices.begin(), indices.end(), gen);
    
    // Set first num_to_set entries to true
    for (int i = 0; i < num_to_set; ++i)
      set_to_zero[indices[i]] = true;

    problem_sizes_host.reserve(groups);

    m = cmd_line_m;
    k = cmd_line_k;
    if (m < 1) {
      m = alignment * ((rand() % 64) + 1);
    }
    if (k < 1) {
      k = alignment * ((rand() % 64) + 1);
    }

    for (int i = groups; i > 0; i--) {
      int n = cmd_line_n;
      if (!set_to_zero[i]){
        if (n < 0) {
          n = alignment * ((rand() % 64) + 1);
        }
      } 
      else{
        n = 0;   
      }

      problem_sizes_host.push_back({m, n, k});
    }
  }


  /// Load a benchmark
  bool benchmark_problems() {
    std::ifstream file(benchmark_path);
    if (!file.good()) {
      return false;
    }

    while (file.good()) {

      int idx = -1;
      std::string extent_str;

      file >> idx >> extent_str;

      if (idx < 0 || extent_str.empty()) {
        break;
      }

      cutlass::gemm::GemmCoord extent;
      std::vector<std::string> tokens;

      cutlass::CommandLine::tokenize(tokens, extent_str, 'x');

      for (int i = 0; i < int(tokens.size()); ++i) {
        extent.at(i) = std::atoi(tokens.at(i).c_str());
      }
      problem_sizes_host.push_back({extent.m(), extent.n(), extent.k()});
    }
    groups = static_cast<int>(problem_sizes_host.size());

    return true;
  }

  /// Prints the usage statement.
  std::ostream & print_usage(std::ostream &out) const {

    out << "92_blackwell_moe_gemm_rcgrouped\n\n"
      << "  Blackwell FP8 Grouped GEMM using a Warp Specialized kernel.\n\n"
      << "Options:\n\n"
      << "  --help                                                       If specified, displays this usage statement\n\n"
      << "  --m=<int>                                                    Sets the M extent of the GEMM for all groups\n"
      << "  --n=<int>                                                    Sets the N extent of the GEMM for all groups\n"
      << "  --k=<int>                                                    Sets the K extent of the GEMM for all groups\n"
      << "  --groups=<int>                                               Sets the number of individual GEMM problems for Grouped GEMM\n"
      << "  --alpha=<f32>                                                Epilogue scalar alpha\n"
      << "  --beta=<f32>                                                 Epilogue scalar beta\n\n"
      << "  --cluster_m=<int>          and --cluster_n=<int>             Sets the X,Y dims of the preferred cluster shape\n"
      << "  --cluster_fallback_m=<int> and --cluster_fallback_n=<int>    Sets the X,Y dims of the fallback cluster shape\n\n"
      << "  --raster=<char>                                              CTA Rasterization direction (N for along N, M for along M)\n\n"
      << "  --iterations=<int>                                           Number of profiling iterations to perform\n\n"
      << "  --benchmark=<str>                                            Executes a benchmark problem size\n"
      << "  --max_sm_count=<int>                                         Run kernels using only these number of SMs\n"
      << "  --use_pdl                                                    Launch kernel with PDL (Programmatic Dependent Launch) enabled\n";
                                                                                             
    out
      << "\n\nExamples:\n\n"
      << "$ " << "92_blackwell_moe_gemm_rcgrouped" << " --m=1024 --n=512 --k=1024 --groups=10 --alpha=2 --beta=0.707 \n\n";

    return out;
  }

  /// Compute performance in GFLOP/s
  double gflops(double runtime_s, std::vector<typename ProblemShape::UnderlyingProblemShape> problem_sizes_host) const
  {
    // Number of real-valued multiply-adds
    uint64_t fmas = uint64_t();

    for (auto const & problem : problem_sizes_host) {
      fmas += static_cast<uint64_t>(get<0>(problem)) *
              static_cast<uint64_t>(get<1>(problem)) *
              static_cast<uint64_t>(get<2>(problem));
    }
    // Two flops per multiply-add
    uint64_t flop = uint64_t(2) * uint64_t(fmas);
    double gflop = double(flop) / double(1.0e9);
    return gflop / runtime_s;
  }
};

/// Result structure
struct Result
{
  double avg_runtime_ms = 0.0;
  double gflops = 0.0;
  cutlass::Status status = cutlass::Status::kSuccess;
  cudaError_t error = cudaSuccess;
  bool passed = false;
};

#if defined(CUTLASS_ARCH_MMA_SM100_SUPPORTED)

/////////////////////////////////////////////////////////////////////////////////////////////////
/// GEMM setup and evaluation
/////////////////////////////////////////////////////////////////////////////////////////////////

/// Helper to initialize a block of device data
template <class Element>
bool initialize_block(
  cutlass::DeviceAllocation<Element>& block,
  uint64_t seed=2023) {

  Element scope_max, scope_min;
  int bits_input = cutlass::sizeof_bits<Element>::value;

  if (bits_input == 1) {
    scope_max = static_cast<Element>(2);
    scope_min = static_cast<Element>(0);
  } else if (bits_input <= 8) {
    scope_max = static_cast<Element>(2);
    scope_min = static_cast<Element>(-2);
  } else {
    scope_max = static_cast<Element>(8);
    scope_min = static_cast<Element>(-8);
  }

  cutlass::reference::device::BlockFillRandomUniform(
    block.get(), block.size(), seed, scope_max, scope_min, 0);

  return true;
}

/// Allocates device-side data
void allocate(const Options &options) {
  int64_t total_elements_B = 0;
  int64_t total_elements_C = 0;
  int64_t total_elements_D = 0;

  for (int32_t i = 0; i < options.groups; ++i) {

    auto problem = options.problem_sizes_host.at(i);
    auto M = get<0>(problem);
    auto N = get<1>(problem);
    auto K = get<2>(problem);

    offset_B.push_back(total_elements_B);
    offset_C.push_back(total_elements_C);
    offset_D.push_back(total_elements_D);

    int64_t elements_B = K * N;
    int64_t elements_C = M * N;
    int64_t elements_D = M * N;

    total_elements_B += elements_B;
    total_elements_C += elements_C;
    total_elements_D += elements_D;

    stride_C_host.push_back(cutlass::make_cute_packed_stride(StrideC{}, {M, N, 1}));
    stride_D_host.push_back(cutlass::make_cute_packed_stride(StrideD{}, {M, N, 1}));

  }

  block_B.reset(total_elements_B);
  block_C.reset(total_elements_C);
  block_D.reset(total_elements_D);
  block_ref_D.reset(total_elements_D);
  block_alpha.reset(options.groups);
  block_beta.reset(options.groups);

  auto a_coord = cutlass::make_Coord(options.m * options.groups, options.k);
  block_A.reset(a_coord.product());

}

/// Initialize operands to be used in the GEMM and reference GEMM
void initialize(const Options &options) {

  uint64_t seed = 2020;

  // Setting up tokens_per_expert array
  tokens_per_expert.reset(options.tokens_per_expert_host.size());
  tokens_per_expert.copy_from_host(options.tokens_per_expert_host.data());

  //
  // Assign pointers
  //

  std::vector<ElementB *> ptr_B_host(options.groups);
  std::vector<ElementC *> ptr_C_host(options.groups);
  std::vector<ElementC *> ptr_D_host(options.groups);
  std::vector<ElementAccumulator *> ptr_alpha_host(options.groups);
  std::vector<ElementAccumulator *> ptr_beta_host(options.groups);

  for (int32_t i = 0; i < options.groups; ++i) {
    ptr_B_host.at(i) = block_B.get() + offset_B.at(i);
    ptr_C_host.at(i) = block_C.get() + offset_C.at(i);
    ptr_D_host.at(i) = block_D.get() + offset_D.at(i);
    alpha_host.push_back((options.alpha == FLT_MAX) ? static_cast<ElementAccumulator>((rand() % 5) + 1) : options.alpha);
    beta_host.push_back((options.beta == FLT_MAX) ? static_cast<ElementAccumulator>(rand() % 5) : options.beta);
    ptr_alpha_host.at(i) = block_alpha.get() + i;
    ptr_beta_host.at(i) = block_beta.get() + i;
  }

  ptr_B.reset(options.groups);
  ptr_B.copy_from_host(ptr_B_host.data());

  ptr_C.reset(options.groups);
  ptr_C.copy_from_host(ptr_C_host.data());

  ptr_D.reset(options.groups);
  ptr_D.copy_from_host(ptr_D_host.data());

  stride_C.reset(options.groups);
  stride_C.copy_from_host(stride_C_host.data());

  stride_D.reset(options.groups);
  stride_D.copy_from_host(stride_D_host.data());

  alpha_device.reset(options.groups);
  alpha_device.copy_from_host(ptr_alpha_host.data());
  beta_device.reset(options.groups);
  beta_device.copy_from_host(ptr_beta_host.data());

  initialize_block(block_A, seed + 2023);
  initialize_block(block_B, seed + 2022);
  initialize_block(block_C, seed + 2021);
  block_alpha.copy_from_host(alpha_host.data());
  block_beta.copy_from_host(beta_host.data());
}

/// Populates a Gemm::Arguments structure from the given commandline options
template <typename Gemm>
typename Gemm::Arguments args_from_options(Options &options)
{
  cutlass::KernelHardwareInfo hw_info;
  // Change device_id to another value if you are running on a machine with multiple GPUs and wish
  // to use a GPU other than that with device ID 0.
  hw_info.device_id = 0;
  hw_info.sm_count = min(cutlass::KernelHardwareInfo::query_device_multiprocessor_count(hw_info.device_id), options.max_sm_count);

  if (!is_static_v<ClusterShape>) {
    if (size<0>(typename Gemm::GemmKernel::CollectiveMainloop::AtomThrShapeMNK{}) == 2 &&
        (options.cluster_shape.x < 2 || options.cluster_shape_fallback.x < 2)) {
      std::cout << "Error: MMA2SMConfig kernel config needs cluster_dim.x >= 2" << std::endl;
    }
    hw_info.cluster_shape = options.cluster_shape;
    hw_info.cluster_shape_fallback = options.cluster_shape_fallback;
  }

  typename Gemm::Arguments arguments;
  decltype(arguments.epilogue.thread) fusion_args;
  fusion_args.alpha_ptr = nullptr;
  fusion_args.beta_ptr = nullptr;

  // If alpha/beta are provided (via cmd line args) and are scalar, then same alpha/beta applies to all batches.
  // If pointers to alpha/beta are provided, then alpha/beta can differ between batches/groups.
  if (options.alpha != FLT_MAX){
    // Single alpha for all groups
    fusion_args.alpha = options.alpha;
    fusion_args.alpha_ptr_array = nullptr;
    fusion_args.dAlpha = {_0{}, _0{}, 0};
  }
  else {
    fusion_args.alpha = 0;
    fusion_args.alpha_ptr_array = alpha_device.get();
    // Only one alpha per each group
    fusion_args.dAlpha = {_0{}, _0{}, 1};
  }
  if (options.beta != FLT_MAX) {
    // Single beta for all groups
    fusion_args.beta = options.beta;
    fusion_args.beta_ptr_array = nullptr;
    fusion_args.dBeta = {_0{}, _0{}, 0};
  }
  else {
    fusion_args.beta = 0;
    fusion_args.beta_ptr_array = beta_device.get();
    // Only one beta per each group
    fusion_args.dBeta = {_0{}, _0{}, 1};
  }

  typename Gemm::GemmKernel::TileSchedulerArguments scheduler;
  scheduler.raster_order = options.raster_order;

  arguments = typename Gemm::Arguments {
    cutlass::gemm::GemmUniversalMode::kGrouped,
    {options.m, options.n, options.k, options.groups, tokens_per_expert.get()},
    {block_A.get(), ptr_B.get()},
    {fusion_args, ptr_C.get(), nullptr, ptr_D.get(), nullptr},
    hw_info, scheduler
  };

  return arguments;
}

bool verify(const Options &options) {
  bool passed = true;
  for (int32_t i = 0; i < options.groups; ++i) {
    auto problem = options.problem_sizes_host.at(i);
    auto M = get<0>(problem);
    auto N = get<1>(problem);
    auto K = get<2>(problem);
    cutlass::TensorRef ref_A(block_A.get() + size_t(1) * i * M * K, Gemm::LayoutA::packed({M, K}));
    cutlass::TensorRef ref_B(block_B.get() + offset_B.at(i), Gemm::LayoutB::packed({K, N}));
    cutlass::TensorRef ref_C(block_C.get() + offset_C.at(i), Gemm::LayoutC::packed({M, N}));
    cutlass::TensorRef ref_D(block_ref_D.get() + offset_D.at(i), Gemm::LayoutD::packed({M, N}));

    //
    // Compute reference output
    //

    // Create instantiation for device reference gemm kernel
    DeviceGemmReference gemm_reference;

    // Launch device reference gemm kernel
    gemm_reference(
      {M, N, K},
      ElementAccumulator(alpha_host.at(i)),
      ref_A,
      ref_B,
      ElementAccumulator(beta_host.at(i)),
      ref_C,
      ref_D);

    // Wait for kernel to finish
    CUDA_CHECK(cudaDeviceSynchronize());

    // Check if output from CUTLASS kernel and reference kernel are equal or not
    passed &= cutlass::reference::device::BlockCompareEqual(block_ref_D.get() + offset_D.at(i), block_D.get() + offset_D.at(i), M * N);

  }
  return passed;
}

/// Execute a given example GEMM computation
template <typename Gemm>
int run(Options &options, bool host_problem_shapes_available = true)
{
  std::cout << "  Problem Sizes, Alpha, Beta " << std::endl;
  for (int32_t i = 0; i < options.groups; ++i) {
    std::cout << "    " << options.problem_sizes_host.at(i);
    std::cout << ", " << alpha_host.at(i) << ", " << beta_host.at(i) << std::endl;
  }
  std::cout << "  Groups      : " << options.groups  << std::endl;

  // Instantiate CUTLASS kernel depending on templates
  Gemm gemm;

  // Create a structure of gemm kernel arguments suitable for invoking an instance of Gemm
  auto arguments = args_from_options<Gemm>(options);

  // Using the arguments, query for extra workspace required for matrix multiplication computation
  size_t workspace_size = Gemm::get_workspace_size(arguments);

  // Allocate workspace memory
  cutlass::device_memory::allocation<uint8_t> workspace(workspace_size);

  // Check if the problem size is supported or not
  CUTLASS_CHECK(gemm.can_implement(arguments));

  // Initialize CUTLASS kernel with arguments and workspace pointer
  CUTLASS_CHECK(gemm.initialize(arguments, workspace.get()));

  // Correctness / Warmup iteration
  CUTLASS_CHECK(gemm.run(/* stream = */ nullptr, /* cuda_adapter = */ nullptr, /* launch_with_pdl = */ options.use_pdl));

  // Check if output from CUTLASS kernel and reference kernel are equal or not
  Result result;
  result.passed = verify(options);

  std::cout << "  Disposition: " << (result.passed ? "Passed" : "Failed") << std::endl;

  if (!result.passed) {
    exit(-1);
  }

  // Run profiling loop
  if (options.iterations > 0)
  {
    for (int iter = 0; iter < options.warmup; ++iter) {
      CUTLASS_CHECK(gemm.initialize(arguments, workspace.get()));
      CUTLASS_CHECK(gemm.run(/* stream = */ nullptr, /* cuda_adapter = */ nullptr, /* launch_with_pdl = */ options.use_pdl));
    }
    GpuTimer timer;
    timer.start();
    for (int iter = 0; iter < options.iterations; ++iter) {
      CUTLASS_CHECK(gemm.initialize(arguments, workspace.get()));
      CUTLASS_CHECK(gemm.run(/* stream = */ nullptr, /* cuda_adapter = */ nullptr, /* launch_with_pdl = */ options.use_pdl));
    }
    timer.stop();

    // Compute average setup and runtime and GFLOPs.
    float elapsed_ms       = timer.elapsed_millis();
    result.avg_runtime_ms  = double(elapsed_ms) / double(options.iterations);
    result.gflops          = options.gflops(result.avg_runtime_ms / 1000.0, options.problem_sizes_host);

    std::cout << "  Avg runtime : " << result.avg_runtime_ms << " ms" << std::endl;
    std::cout << "  TFLOPS      : " << result.gflops / 1000.0 << std::endl;
  }

  return 0;
}

#endif // defined(CUTLASS_ARCH_MMA_SM100_SUPPORTED)

///////////////////////////////////////////////////////////////////////////////////////////////////

int main(int argc, char const **args) {

  // CUTLASS must be compiled with CUDA 12.8 Toolkit to run this example
  if (__CUDACC_VER_MAJOR__ < 12 ||
       ((__CUDACC_VER_MAJOR__ == 12 && __CUDACC_VER_MINOR__ < 8)
       )
     ) {
    std::cerr << "This example requires CUDA 12.8 or newer.\n";
    // Returning zero so this test passes on older Toolkits. Its actions are no-op.
    return 0;
  }

  cudaDeviceProp props;
  int current_device_id;
  CUDA_CHECK(cudaGetDevice(&current_device_id));
  CUDA_CHECK(cudaGetDeviceProperties(&props, current_device_id));
  cudaError_t error = cudaGetDeviceProperties(&props, 0);
  if (props.major != 10 || (props.minor != 0 && props.minor != 1 && props.minor != 3)) {
    std::cerr << "This example requires a GPU with compute capability 100a|f, 101a|f, or 103a|f)." << std::endl;
    return 0;
  }

  //
  // Parse options
  //

  Options options;

  options.parse(argc, args);

  if (options.help) {
    options.print_usage(std::cout) << std::endl;
    return 0;
  }

#if defined(CUTLASS_ARCH_MMA_SM100_SUPPORTED)
  allocate(options);
  initialize(options);

  //
  // Evaluate CUTLASS kernels
  //

  std::cout << "Running kernel with 1SM MMA config:" << std::endl;
  run<Gemm1SM>(options);
  std::cout << "Running kernel with 2SM MMA config:" << std::endl;
  run<Gemm2SM>(options);     
#endif

  return 0;
}

/////////////////////////////////////////////////////////////////////////////////////////////////


// ===== COMPILED SASS (sm_100a) =====

	.target	sm_100a

	.elftype	@"ET_EXEC"


//--------------------- .note.nv.tkinfo           --------------------------
	.section	.note.nv.tkinfo,"",@"SHT_NOTE"
	.sectionflags	@"SHF_NOTE_NV_TKINFO"
	.tkinfo
        /*0018*/ 	.word	0x00000002
        /*0030*/ 	.string	""
        /*0030*/ 	.string	"ptxas"
        /*0030*/ 	.string	"Cuda compilation tools, release 13.0, V13.0.88"
        /*0030*/ 	.string	"Build cuda_13.0.r13.0/compiler.36424714_0"
        /*0030*/ 	.string	"-arch sm_100a -m 64 "



//--------------------- .note.nv.cuinfo           --------------------------
	.section	.note.nv.cuinfo,"",@"SHT_NOTE"
	.sectionflags	@"SHF_NOTE_NV_CUINFO"
        /*0018*/ 	.short	0x0002
        /*001a*/ 	.short	0x0064
        /*001c*/ 	.short	0x0082
	.zero		2


//--------------------- .nv.info                  --------------------------
	.section	.nv.info,"",@"SHT_CUDA_INFO"
	.align	4


	//----- nvinfo : EIATTR_REGCOUNT
	.align		4
        /*0000*/ 	.byte	0x04, 0x2f
        /*0002*/ 	.short	(.L_40 - .L_39)
	.align		4
.L_39:
        /*0004*/ 	.word	index@(_ZN7cutlass13device_kernelINS_4gemm6kernel13GemmUniversalINS1_15MoEProblemShapeIN4cute5tupleIJiiiEEEEENS1_10collective13CollectiveMmaINS1_46MainloopSm100RCGroupGemmTmaUmmaWarpSpecializedILi11ELi8ELi4ENS6_IJiiNS5_1CILi1EEEEEEEENS6_IJNSC_ILi128EEESG_NSC_ILi64EEEEEENS_12float_e4m3_tENS6_IJlSD_lEEESJ_PNS6_IJlSD_NSC_ILi0EEEEEENS5_8TiledMMAINS5_8MMA_AtomIJNS5_10MMA_TraitsINS5_19SM100_MMA_F8F6F4_SSEJSJ_SJ_fSG_SG_NS5_17integral_constantINS5_4UMMA5MajorELSU_0EEESV_NSS_INST_7ScaleInELSW_0EEESX_EEEEEENS5_6LayoutINS6_IJSD_SD_SD_EEENS6_IJSL_SL_SL_EEEEENS6_IJNS5_10UnderscoreES14_S14_EEEEENS5_23SM90_TMA_LOAD_MULTICASTENS5_14ComposedLayoutINS5_7SwizzleILi2ELi4ELi3EEENS5_18smem_ptr_flag_bitsILi8EEENS10_INS6_IJNSC_ILi8EEESH_EEENS6_IJSH_SD_EEEEEEEvNS5_8identityES17_S1H_vS1I_EENS_8epilogue10collective18CollectiveEpilogueINS1K_31Sm100PtrArrayTmaWarpSpecializedILi4ELi2ELi32ELb1ELb0EEEJSI_NS6_IJNS10_ISG_SD_EENS10_INSC_ILi32EEESD_EEEEENS_6half_tEPNS6_IJSD_lSL_EEES1T_S1V_NS1K_6fusion15FusionCallbacksIS1O_NS1W_17LinearCombinationIS1T_fS1T_fLNS_15FloatRoundStyleE2EEESI_S1S_JEEENS5_5SM1004TMEM4LOAD26SM100_TMEM_LOAD_16dp256b4xENS5_13SM90_TMA_LOADENS18_INS19_ILi3ELi4ELi3EEENS1B_ILi16EEENS10_INS6_IJSH_S1D_EEENS6_IJSD_SH_EEEEEEENS5_17SM75_U16x8_LDSM_TENS5_14SM90_TMA_STOREES2C_NS5_17SM90_U16x8_STSM_TENS5_39AutoVectorizingCopyWithAssumedAlignmentILi128EEEEEEvvEEEEvNT_6ParamsE)
        /*0008*/ 	.word	0x000000a8


	//----- nvinfo : EIATTR_FRAME_SIZE
	.align		4
.L_40:
        /*000c*/ 	.byte	0x04, 0x11
        /*000e*/ 	.short	(.L_42 - .L_41)
	.align		4
.L_41:
        /*0010*/ 	.word	index@($__internal_7_$__cuda_sm20_div_u64)
        /*0014*/ 	.word	0x00000000


	//----- nvinfo : EIATTR_FRAME_SIZE
	.align		4
.L_42:
        /*0018*/ 	.byte	0x04, 0x11
        /*001a*/ 	.short	(.L_44 - .L_43)
	.align		4
.L_43:
        /*001c*/ 	.word	index@($__internal_6_$__cuda_sm10x_tcgen05_guardrail_trap_unallocated_columns_being_dealloced)
        /*0020*/ 	.word	0x00000000


	//----- nvinfo : EIATTR_FRAME_SIZE
	.align		4
.L_44:
        /*0024*/ 	.byte	0x04, 0x11
        /*0026*/ 	.short	(.L_46 - .L_45)
	.align		4
.L_45:
        /*0028*/ 	.word	index@($__internal_5_$__cuda_sm10x_tcgen05_guardrail_trap_phase_invalid_during_alloc)
        /*002c*/ 	.word	0x00000000


	//----- nvinfo : EIATTR_FRAME_SIZE
	.align		4
.L_46:
        /*0030*/ 	.byte	0x04, 0x11
        /*0032*/ 	.short	(.L_48 - .L_47)
	.align		4
.L_47:
        /*0034*/ 	.word	index@($__internal_4_$__cuda_sm10x_tcgen05_guardrail_trap_col_being_dealloced_not_returned_by_alloc)
        /*0038*/ 	.word	0x00000000


	//----- nvinfo : EIATTR_FRAME_SIZE
	.align		4
.L_48:
        /*003c*/ 	.byte	0x04, 0x11
        /*003e*/ 	.short	(.L_50 - .L_49)
	.align		4
.L_49:
        /*0040*/ 	.word	index@(_ZN7cutlass13device_kernelINS_4gemm6kernel13GemmUniversalINS1_15MoEProblemShapeIN4cute5tupleIJiiiEEEEENS1_10collective13CollectiveMmaINS1_46MainloopSm100RCGroupGemmTmaUmmaWarpSpecializedILi11ELi8ELi4ENS6_IJiiNS5_1CILi1EEEEEEEENS6_IJNSC_ILi128EEESG_NSC_ILi64EEEEEENS_12float_e4m3_tENS6_IJlSD_lEEESJ_PNS6_IJlSD_NSC_ILi0EEEEEENS5_8TiledMMAINS5_8MMA_AtomIJNS5_10MMA_TraitsINS5_19SM100_MMA_F8F6F4_SSEJSJ_SJ_fSG_SG_NS5_17integral_constantINS5_4UMMA5MajorELSU_0EEESV_NSS_INST_7ScaleInELSW_0EEESX_EEEEEENS5_6LayoutINS6_IJSD_SD_SD_EEENS6_IJSL_SL_SL_EEEEENS6_IJNS5_10UnderscoreES14_S14_EEEEENS5_23SM90_TMA_LOAD_MULTICASTENS5_14ComposedLayoutINS5_7SwizzleILi2ELi4ELi3EEENS5_18smem_ptr_flag_bitsILi8EEENS10_INS6_IJNSC_ILi8EEESH_EEENS6_IJSH_SD_EEEEEEEvNS5_8identityES17_S1H_vS1I_EENS_8epilogue10collective18CollectiveEpilogueINS1K_31Sm100PtrArrayTmaWarpSpecializedILi4ELi2ELi32ELb1ELb0EEEJSI_NS6_IJNS10_ISG_SD_EENS10_INSC_ILi32EEESD_EEEEENS_6half_tEPNS6_IJSD_lSL_EEES1T_S1V_NS1K_6fusion15FusionCallbacksIS1O_NS1W_17LinearCombinationIS1T_fS1T_fLNS_15FloatRoundStyleE2EEESI_S1S_JEEENS5_5SM1004TMEM4LOAD26SM100_TMEM_LOAD_16dp256b4xENS5_13SM90_TMA_LOADENS18_INS19_ILi3ELi4ELi3EEENS1B_ILi16EEENS10_INS6_IJSH_S1D_EEENS6_IJSD_SH_EEEEEEENS5_17SM75_U16x8_LDSM_TENS5_14SM90_TMA_STOREES2C_NS5_17SM90_U16x8_STSM_TENS5_39AutoVectorizingCopyWithAssumedAlignmentILi128EEEEEEvvEEEEvNT_6ParamsE)
        /*0044*/ 	.word	0x00000000


	//----- nvinfo : EIATTR_REGCOUNT
	.align		4
.L_50:
        /*0048*/ 	.byte	0x04, 0x2f
        /*004a*/ 	.short	(.L_52 - .L_51)
	.align		4
.L_51:
        /*004c*/ 	.word	index@(_ZN7cutlass13device_kernelINS_4gemm6kernel13GemmUniversalINS1_15MoEProblemShapeIN4cute5tupleIJiiiEEEEENS1_10collective13CollectiveMmaINS1_46MainloopSm100RCGroupGemmTmaUmmaWarpSpecializedILi9ELi8ELi2ENS6_IJiiNS5_1CILi1EEEEEEEENS6_IJNSC_ILi256EEESG_NSC_ILi64EEEEEENS_12float_e4m3_tENS6_IJlSD_lEEESJ_PNS6_IJlSD_NSC_ILi0EEEEEENS5_8TiledMMAINS5_8MMA_AtomIJNS5_10MMA_TraitsINS5_25SM100_MMA_F8F6F4_2x1SM_SSEJSJ_SJ_fSG_SG_NS5_17integral_constantINS5_4UMMA5MajorELSU_0EEESV_NSS_INST_7ScaleInELSW_0EEESX_EEEEEENS5_6LayoutINS6_IJSD_SD_SD_EEENS6_IJSL_SL_SL_EEEEENS6_IJNS5_10UnderscoreES14_S14_EEEEENS5_28SM100_TMA_2SM_LOAD_MULTICASTENS5_14ComposedLayoutINS5_7SwizzleILi2ELi4ELi3EEENS5_18smem_ptr_flag_bitsILi8EEENS10_INS6_IJNSC_ILi8EEESH_EEENS6_IJSH_SD_EEEEEEEvNS5_8identityES17_S1H_vS1I_EENS_8epilogue10collective18CollectiveEpilogueINS1K_31Sm100PtrArrayTmaWarpSpecializedILi4ELi2ELi64ELb1ELb0EEEJNS6_IJNSC_ILi128EEESG_SH_EEENS6_IJNS10_IS1P_SD_EENS10_ISH_SD_EEEEENS_6half_tEPNS6_IJSD_lSL_EEES1U_S1W_NS1K_6fusion15FusionCallbacksIS1O_NS1X_17LinearCombinationIS1U_fS1U_fLNS_15FloatRoundStyleE2EEES1Q_S1T_JEEENS5_5SM1004TMEM4LOAD26SM100_TMEM_LOAD_16dp256b8xENS5_13SM90_TMA_LOADENS18_INS19_ILi3ELi4ELi3EEENS1B_ILi16EEENS10_INS6_IJSH_S1D_EEENS6_IJSD_SH_EEEEEEENS5_17SM75_U16x8_LDSM_TENS5_14SM90_TMA_STOREES2D_NS5_17SM90_U16x8_STSM_TENS5_39AutoVectorizingCopyWithAssumedAlignmentILi128EEEEEEvvEEEEvNT_6ParamsE)
        /*0050*/ 	.word	0x000000a8


	//----- nvinfo : EIATTR_FRAME_SIZE
	.align		4
.L_52:
        /*0054*/ 	.byte	0x04, 0x11
        /*0056*/ 	.short	(.L_54 - .L_53)
	.align		4
.L_53:
        /*0058*/ 	.word	index@($__internal_3_$__cuda_sm20_div_u64)
        /*005c*/ 	.word	0x00000000


	//----- nvinfo : EIATTR_FRAME_SIZE
	.align		4
.L_54:
        /*0060*/ 	.byte	0x04, 0x11
        /*0062*/ 	.short	(.L_56 - .L_55)
	.align		4
.L_55:
        /*0064*/ 	.word	index@($__internal_2_$__cuda_sm10x_tcgen05_guardrail_trap_unallocated_columns_being_dealloced)
        /*0068*/ 	.word	0x00000000


	//----- nvinfo : EIATTR_FRAME_SIZE
	.align		4
.L_56:
        /*006c*/ 	.byte	0x04, 0x11
        /*006e*/ 	.short	(.L_58 - .L_57)
	.align		4
.L_57:
        /*0070*/ 	.word	index@($__internal_1_$__cuda_sm10x_tcgen05_guardrail_trap_phase_invalid_during_alloc)
        /*0074*/ 	.word	0x00000000


	//----- nvinfo : EIATTR_FRAME_SIZE
	.align		4
.L_58:
        /*0078*/ 	.byte	0x04, 0x11
        /*007a*/ 	.short	(.L_60 - .L_59)
	.align		4
.L_59:
        /*007c*/ 	.word	index@($__internal_0_$__cuda_sm10x_tcgen05_guardrail_trap_col_being_dealloced_not_returned_by_alloc)
        /*0080*/ 	.word	0x00000000


	//----- nvinfo : EIATTR_FRAME_SIZE
	.align		4
.L_60:
        /*0084*/ 	.byte	0x04, 0x11
        /*0086*/ 	.short	(.L_62 - .L_61)
	.align		4
.L_61:
        /*0088*/ 	.word	index@(_ZN7cutlass13device_kernelINS_4gemm6kernel13GemmUniversalINS1_15MoEProblemShapeIN4cute5tupleIJiiiEEEEENS1_10collective13CollectiveMmaINS1_46MainloopSm100RCGroupGemmTmaUmmaWarpSpecializedILi9ELi8ELi2ENS6_IJiiNS5_1CILi1EEEEEEEENS6_IJNSC_ILi256EEESG_NSC_ILi64EEEEEENS_12float_e4m3_tENS6_IJlSD_lEEESJ_PNS6_IJlSD_NSC_ILi0EEEEEENS5_8TiledMMAINS5_8MMA_AtomIJNS5_10MMA_TraitsINS5_25SM100_MMA_F8F6F4_2x1SM_SSEJSJ_SJ_fSG_SG_NS5_17integral_constantINS5_4UMMA5MajorELSU_0EEESV_NSS_INST_7ScaleInELSW_0EEESX_EEEEEENS5_6LayoutINS6_IJSD_SD_SD_EEENS6_IJSL_SL_SL_EEEEENS6_IJNS5_10UnderscoreES14_S14_EEEEENS5_28SM100_TMA_2SM_LOAD_MULTICASTENS5_14ComposedLayoutINS5_7SwizzleILi2ELi4ELi3EEENS5_18smem_ptr_flag_bitsILi8EEENS10_INS6_IJNSC_ILi8EEESH_EEENS6_IJSH_SD_EEEEEEEvNS5_8identityES17_S1H_vS1I_EENS_8epilogue10collective18CollectiveEpilogueINS1K_31Sm100PtrArrayTmaWarpSpecializedILi4ELi2ELi64ELb1ELb0EEEJNS6_IJNSC_ILi128EEESG_SH_EEENS6_IJNS10_IS1P_SD_EENS10_ISH_SD_EEEEENS_6half_tEPNS6_IJSD_lSL_EEES1U_S1W_NS1K_6fusion15FusionCallbacksIS1O_NS1X_17LinearCombinationIS1U_fS1U_fLNS_15FloatRoundStyleE2EEES1Q_S1T_JEEENS5_5SM1004TMEM4LOAD26SM100_TMEM_LOAD_16dp256b8xENS5_13SM90_TMA_LOADENS18_INS19_ILi3ELi4ELi3EEENS1B_ILi16EEENS10_INS6_IJSH_S1D_EEENS6_IJSD_SH_EEEEEEENS5_17SM75_U16x8_LDSM_TENS5_14SM90_TMA_STOREES2D_NS5_17SM90_U16x8_STSM_TENS5_39AutoVectorizingCopyWithAssumedAlignmentILi128EEEEEEvvEEEEvNT_6ParamsE)
        /*008c*/ 	.word	0x00000000


	//----- nvinfo : EIATTR_REGCOUNT
	.align		4
.L_62:
        /*0090*/ 	.byte	0x04, 0x2f
        /*0092*/ 	.short	(.L_64 - .L_63)
	.align		4
.L_63:
        /*0094*/ 	.word	index@(_ZN7cutlass9reference6device6kernel12BlockForEachINS_12float_e4m3_tENS1_6detail17RandomUniformFuncIS4_EEEEvPT_mNT0_6ParamsE)
        /*0098*/ 	.word	0x00000020


	//----- nvinfo : EIATTR_FRAME_SIZE
	.align		4
.L_64:
        /*009c*/ 	.byte	0x04, 0x11
        /*009e*/ 	.short	(.L_66 - .L_65)
	.align		4
.L_65:
        /*00a0*/ 	.word	index@(_ZN7cutlass9reference6device6kernel12BlockForEachINS_12float_e4m3_tENS1_6detail17RandomUniformFuncIS4_EEEEvPT_mNT0_6ParamsE)
        /*00a4*/ 	.word	0x00000060


	//----- nvinfo : EIATTR_REGCOUNT
	.align		4
.L_66:
        /*00a8*/ 	.byte	0x04, 0x2f
        /*00aa*/ 	.short	(.L_68 - .L_67)
	.align		4
.L_67:
        /*00ac*/ 	.word	index@(_ZN7cutlass9reference6device6kernel12BlockForEachINS_6half_tENS1_6detail17RandomUniformFuncIS4_EEEEvPT_mNT0_6ParamsE)
        /*00b0*/ 	.word	0x00000020


	//----- nvinfo : EIATTR_FRAME_SIZE
	.align		4
.L_68:
        /*00b4*/ 	.byte	0x04, 0x11
        /*00b6*/ 	.short	(.L_70 - .L_69)
	.align		4
.L_69:
        /*00b8*/ 	.word	index@(_ZN7cutlass9reference6device6kernel12BlockForEachINS_6half_tENS1_6detail17RandomUniformFuncIS4_EEEEvPT_mNT0_6ParamsE)
        /*00bc*/ 	.word	0x00000060


	//----- nvinfo : EIATTR_REGCOUNT
	.align		4
.L_70:
        /*00c0*/ 	.byte	0x04, 0x2f
        /*00c2*/ 	.short	(.L_72 - .L_71)
	.align		4
.L_71:
        /*00c4*/ 	.word	index@(_ZN7cutlass9reference6device6kernel4GemmINS_9TensorRefINS_12float_e4m3_tENS_6layout8RowMajorEEENS4_IS5_NS6_11ColumnMajorEEENS4_INS_6half_tES9_EEffNS_11MatrixShapeILi4ELi4EEENS_12multiply_addIfffEENS_16NumericConverterISB_fLNS_15FloatRoundStyleE2EEEEEvNS_4gemm9GemmCoordET2_T_T0_SM_T1_SP_T3_)
        /*00c8*/ 	.word	0x00000038


	//----- nvinfo : EIATTR_FRAME_SIZE
	.align		4
.L_72:
        /*00cc*/ 	.byte	0x04, 0x11
        /*00ce*/ 	.short	(.L_74 - .L_73)
	.align		4
.L_73:
        /*00d0*/ 	.word	index@(_ZN7cutlass9reference6device6kernel4GemmINS_9TensorRefINS_12float_e4m3_tENS_6layout8RowMajorEEENS4_IS5_NS6_11ColumnMajorEEENS4_INS_6half_tES9_EEffNS_11MatrixShapeILi4ELi4EEENS_12multiply_addIfffEENS_16NumericConverterISB_fLNS_15FloatRoundStyleE2EEEEEvNS_4gemm9GemmCoordET2_T_T0_SM_T1_SP_T3_)
        /*00d4*/ 	.word	0x00000000


	//----- nvinfo : EIATTR_REGCOUNT
	.align		4
.L_74:
        /*00d8*/ 	.byte	0x04, 0x2f
        /*00da*/ 	.short	(.L_76 - .L_75)
	.align		4
.L_75:
        /*00dc*/ 	.word	index@(_ZN7cutlass9reference6device6kernel17BlockCompareEqualINS_6half_tEEEvPiPKT_S8_m)
        /*00e0*/ 	.word	0x0000000a


	//----- nvinfo : EIATTR_FRAME_SIZE
	.align		4
.L_76:
        /*00e4*/ 	.byte	0x04, 0x11
        /*00e6*/ 	.short	(.L_78 - .L_77)
	.align		4
.L_77:
        /*00e8*/ 	.word	index@(_ZN7cutlass9reference6device6kernel17BlockCompareEqualINS_6half_tEEEvPiPKT_S8_m)
        /*00ec*/ 	.word	0x00000000


	//----- nvinfo : EIATTR_MIN_STACK_SIZE
	.align		4
.L_78:
        /*00f0*/ 	.byte	0x04, 0x12
        /*00f2*/ 	.short	(.L_80 - .L_79)
	.align		4
.L_79:
        /*00f4*/ 	.word	index@(_ZN7cutlass13device_kernelINS_4gemm6kernel13GemmUniversalINS1_15MoEProblemShapeIN4cute5tupleIJiiiEEEEENS1_10collective13CollectiveMmaINS1_46MainloopSm100RCGroupGemmTmaUmmaWarpSpecializedILi9ELi8ELi2ENS6_IJiiNS5_1CILi1EEEEEEEENS6_IJNSC_ILi256EEESG_NSC_ILi64EEEEEENS_12float_e4m3_tENS6_IJlSD_lEEESJ_PNS6_IJlSD_NSC_ILi0EEEEEENS5_8TiledMMAINS5_8MMA_AtomIJNS5_10MMA_TraitsINS5_25SM100_MMA_F8F6F4_2x1SM_SSEJSJ_SJ_fSG_SG_NS5_17integral_constantINS5_4UMMA5MajorELSU_0EEESV_NSS_INST_7ScaleInELSW_0EEESX_EEEEEENS5_6LayoutINS6_IJSD_SD_SD_EEENS6_IJSL_SL_SL_EEEEENS6_IJNS5_10UnderscoreES14_S14_EEEEENS5_28SM100_TMA_2SM_LOAD_MULTICASTENS5_14ComposedLayoutINS5_7SwizzleILi2ELi4ELi3EEENS5_18smem_ptr_flag_bitsILi8EEENS10_INS6_IJNSC_ILi8EEESH_EEENS6_IJSH_SD_EEEEEEEvNS5_8identityES17_S1H_vS1I_EENS_8epilogue10collective18CollectiveEpilogueINS1K_31Sm100PtrArrayTmaWarpSpecializedILi4ELi2ELi64ELb1ELb0EEEJNS6_IJNSC_ILi128EEESG_SH_EEENS6_IJNS10_IS1P_SD_EENS10_ISH_SD_EEEEENS_6half_tEPNS6_IJSD_lSL_EEES1U_S1W_NS1K_6fusion15FusionCallbacksIS1O_NS1X_17LinearCombinationIS1U_fS1U_fLNS_15FloatRoundStyleE2EEES1Q_S1T_JEEENS5_5SM1004TMEM4LOAD26SM100_TMEM_LOAD_16dp256b8xENS5_13SM90_TMA_LOADENS18_INS19_ILi3ELi4ELi3EEENS1B_ILi16EEENS10_INS6_IJSH_S1D_EEENS6_IJSD_SH_EEEEEEENS5_17SM75_U16x8_LDSM_TENS5_14SM90_TMA_STOREES2D_NS5_17SM90_U16x8_STSM_TENS5_39AutoVectorizingCopyWithAssumedAlignmentILi128EEEEEEvvEEEEvNT_6ParamsE)
        /*00f8*/ 	.word	0x00000000


	//----- nvinfo : EIATTR_MIN_STACK_SIZE
	.align		4
.L_80:
        /*00fc*/ 	.byte	0x04, 0x12
        /*00fe*/ 	.short	(.L_82 - .L_81)
	.align		4
.L_81:
        /*0100*/ 	.word	index@(_ZN7cutlass13device_kernelINS_4gemm6kernel13GemmUniversalINS1_15MoEProblemShapeIN4cute5tupleIJiiiEEEEENS1_10collective13CollectiveMmaINS1_46MainloopSm100RCGroupGemmTmaUmmaWarpSpecializedILi11ELi8ELi4ENS6_IJiiNS5_1CILi1EEEEEEEENS6_IJNSC_ILi128EEESG_NSC_ILi64EEEEEENS_12float_e4m3_tENS6_IJlSD_lEEESJ_PNS6_IJlSD_NSC_ILi0EEEEEENS5_8TiledMMAINS5_8MMA_AtomIJNS5_10MMA_TraitsINS5_19SM100_MMA_F8F6F4_SSEJSJ_SJ_fSG_SG_NS5_17integral_constantINS5_4UMMA5MajorELSU_0EEESV_NSS_INST_7ScaleInELSW_0EEESX_EEEEEENS5_6LayoutINS6_IJSD_SD_SD_EEENS6_IJSL_SL_SL_EEEEENS6_IJNS5_10UnderscoreES14_S14_EEEEENS5_23SM90_TMA_LOAD_MULTICASTENS5_14ComposedLayoutINS5_7SwizzleILi2ELi4ELi3EEENS5_18smem_ptr_flag_bitsILi8EEENS10_INS6_IJNSC_ILi8EEESH_EEENS6_IJSH_SD_EEEEEEEvNS5_8identityES17_S1H_vS1I_EENS_8epilogue10collective18CollectiveEpilogueINS1K_31Sm100PtrArrayTmaWarpSpecializedILi4ELi2ELi32ELb1ELb0EEEJSI_NS6_IJNS10_ISG_SD_EENS10_INSC_ILi32EEESD_EEEEENS_6half_tEPNS6_IJSD_lSL_EEES1T_S1V_NS1K_6fusion15FusionCallbacksIS1O_NS1W_17LinearCombinationIS1T_fS1T_fLNS_15FloatRoundStyleE2EEESI_S1S_JEEENS5_5SM1004TMEM4LOAD26SM100_TMEM_LOAD_16dp256b4xENS5_13SM90_TMA_LOADENS18_INS19_ILi3ELi4ELi3EEENS1B_ILi16EEENS10_INS6_IJSH_S1D_EEENS6_IJSD_SH_EEEEEEENS5_17SM75_U16x8_LDSM_TENS5_14SM90_TMA_STOREES2C_NS5_17SM90_U16x8_STSM_TENS5_39AutoVectorizingCopyWithAssumedAlignmentILi128EEEEEEvvEEEEvNT_6ParamsE)
        /*0104*/ 	.word	0x00000000


	//----- nvinfo : EIATTR_MIN_STACK_SIZE
	.align		4
.L_82:
        /*0108*/ 	.byte	0x04, 0x12
        /*010a*/ 	.short	(.L_84 - .L_83)
	.align		4
.L_83:
        /*010c*/ 	.word	index@(_ZN7cutlass9reference6device6kernel17BlockCompareEqualINS_6half_tEEEvPiPKT_S8_m)
        /*0110*/ 	.word	0x00000000


	//----- nvinfo : EIATTR_MIN_STACK_SIZE
	.align		4
.L_84:
        /*0114*/ 	.byte	0x04, 0x12
        /*0116*/ 	.short	(.L_86 - .L_85)
	.align		4
.L_85:
        /*0118*/ 	.word	index@(_ZN7cutlass9reference6device6kernel4GemmINS_9TensorRefINS_12float_e4m3_tENS_6layout8RowMajorEEENS4_IS5_NS6_11ColumnMajorEEENS4_INS_6half_tES9_EEffNS_11MatrixShapeILi4ELi4EEENS_12multiply_addIfffEENS_16NumericConverterISB_fLNS_15FloatRoundStyleE2EEEEEvNS_4gemm9GemmCoordET2_T_T0_SM_T1_SP_T3_)
        /*011c*/ 	.word	0x00000000


	//----- nvinfo : EIATTR_MIN_STACK_SIZE
	.align		4
.L_86:
        /*0120*/ 	.byte	0x04, 0x12
        /*0122*/ 	.short	(.L_88 - .L_87)
	.align		4
.L_87:
        /*0124*/ 	.word	index@(_ZN7cutlass9reference6device6kernel12BlockForEachINS_6half_tENS1_6detail17RandomUniformFuncIS4_EEEEvPT_mNT0_6ParamsE)
        /*0128*/ 	.word	0x00000060


	//----- nvinfo : EIATTR_MIN_STACK_SIZE
	.align		4
.L_88:
        /*012c*/ 	.byte	0x04, 0x12
        /*012e*/ 	.short	(.L_90 - .L_89)
	.align		4
.L_89:
        /*0130*/ 	.word	index@(_ZN7cutlass9reference6device6kernel12BlockForEachINS_12float_e4m3_tENS1_6detail17RandomUniformFuncIS4_EEEEvPT_mNT0_6ParamsE)
        /*0134*/ 	.word	0x00000060
.L_90:


//--------------------- .nv.compat                --------------------------
	.section	.nv.compat,"",@"SHT_CUDA_COMPAT_INFO"
	.align	4
        /*0000*/ 	.byte	0x02, 0x09, 0x01, 0x00, 0x02, 0x02, 0x02, 0x00, 0x02, 0x05, 0x05, 0x00, 0x03, 0x07, 0x01, 0x01
        /*0010*/ 	.byte	0x02, 0x03, 0x03, 0x00, 0x02, 0x06, 0x01, 0x00, 0x04, 0x0b, 0x08, 0x00, 0x01, 0x00, 0x00, 0x00
        /*0020*/ 	.byte	0x00, 0x00, 0x00, 0x00


//--------------------- .nv.info._ZN7cutlass9reference6device6kernel17BlockCompareEqualINS_6half_tEEEvPiPKT_S8_m --------------------------
	.section	.nv.info._ZN7cutlass9reference6device6kernel17BlockCompareEqualINS_6half_tEEEvPiPKT_S8_m,"",@"SHT_CUDA_INFO"
	.sectionflags	@""
	.align	4


	//----- nvinfo : EIATTR_CUDA_API_VERSION
	.align		4
        /*0000*/ 	.byte	0x04, 0x37
        /*0002*/ 	.short	(.L_92 - .L_91)
.L_91:
        /*0004*/ 	.word	0x00000082


	//----- nvinfo : EIATTR_KPARAM_INFO
	.align		4
.L_92:
        /*0008*/ 	.byte	0x04, 0x17
        /*000a*/ 	.short	(.L_94 - .L_93)
.L_93:
        /*000c*/ 	.word	0x00000000
        /*0010*/ 	.short	0x0003
        /*0012*/ 	.short	0x0018
        /*0014*/ 	.byte	0x00, 0xf0, 0x21, 0x00


	//----- nvinfo : EIATTR_KPARAM_INFO
	.align		4
.L_94:
        /*0018*/ 	.byte	0x04, 0x17
        /*001a*/ 	.short	(.L_96 - .L_95)
.L_95:
        /*001c*/ 	.word	0x00000000
        /*0020*/ 	.short	0x0002
        /*0022*/ 	.short	0x0010
        /*0024*/ 	.byte	0x00, 0xf5, 0x21, 0x00


	//----- nvinfo : EIATTR_KPARAM_INFO
	.align		4
.L_96:
        /*0028*/ 	.byte	0x04, 0x17
        /*002a*/ 	.short	(.L_98 - .L_97)
.L_97:
        /*002c*/ 	.word	0x00000000
        /*0030*/ 	.short	0x0001
        /*0032*/ 	.short	0x0008
        /*0034*/ 	.byte	0x00, 0xf5, 0x21, 0x00


	//----- nvinfo : EIATTR_KPARAM_INFO
	.align		4
.L_98:
        /*0038*/ 	.byte	0x04, 0x17
        /*003a*/ 	.short	(.L_100 - .L_99)
.L_99:
        /*003c*/ 	.word	0x00000000
        /*0040*/ 	.short	0x0000
        /*0042*/ 	.short	0x0000
        /*0044*/ 	.byte	0x00, 0xf5, 0x21, 0x00


	//----- nvinfo : EIATTR_SPARSE_MMA_MASK
	.align		4
.L_100:
        /*0048*/ 	.byte	0x03, 0x50
        /*004a*/ 	.short	0x0000


	//----- nvinfo : EIATTR_MAXREG_COUNT
	.align		4
        /*004c*/ 	.byte	0x03, 0x1b
        /*004e*/ 	.short	0x00ff


	//----- nvinfo : EIATTR_MERCURY_ISA_VERSION
	.align		4
        /*0050*/ 	.byte	0x03, 0x5f
        /*0052*/ 	.short	0x0101


	//----- nvinfo : EIATTR_VRC_CTA_INIT_COUNT
	.align		4
        /*0054*/ 	.byte	0x02, 0x4a
	.zero		1
	.zero		1


	//----- nvinfo : EIATTR_EXIT_INSTR_OFFSETS
	.align		4
        /*0058*/ 	.byte	0x04, 0x1c
        /*005a*/ 	.short	(.L_102 - .L_101)


	//   ....[0]....
.L_101:
        /*005c*/ 	.word	0x00000080


	//   ....[1]....
        /*0060*/ 	.word	0x00000200


	//   ....[2]....
        /*0064*/ 	.word	0x00000240


	//----- nvinfo : EIATTR_CRS_STACK_SIZE
	.align		4
.L_102:
        /*0068*/ 	.byte	0x04, 0x1e
        /*006a*/ 	.short	(.L_104 - .L_103)
.L_103:
        /*006c*/ 	.word	0x00000000


	//----- nvinfo : EIATTR_CBANK_PARAM_SIZE
	.align		4
.L_104:
        /*0070*/ 	.byte	0x03, 0x19
        /*0072*/ 	.short	0x0020


	//----- nvinfo : EIATTR_PARAM_CBANK
	.align		4
        /*0074*/ 	.byte	0x04, 0x0a
        /*0076*/ 	.short	(.L_106 - .L_105)
	.align		4
.L_105:
        /*0078*/ 	.word	index@(.nv.constant0._ZN7cutlass9reference6device6kernel17BlockCompareEqualINS_6half_tEEEvPiPKT_S8_m)
        /*007c*/ 	.short	0x0380
        /*007e*/ 	.short	0x0020


	//----- nvinfo : EIATTR_SW_WAR
	.align		4
.L_106:
        /*0080*/ 	.byte	0x04, 0x36
        /*0082*/ 	.short	(.L_108 - .L_107)
.L_107:
        /*0084*/ 	.word	0x00000008
.L_108:


//--------------------- .nv.info._ZN7cutlass9reference6device6kernel4GemmINS_9TensorRefINS_12float_e4m3_tENS_6layout8RowMajorEEENS4_IS5_NS6_11ColumnMajorEEENS4_INS_6half_tES9_EEffNS_11MatrixShapeILi4ELi4EEENS_12multiply_addIfffEENS_16NumericConverterISB_fLNS_15FloatRoundStyleE2EEEEEvNS_4gemm9GemmCoordET2_T_T0_SM_T1_SP_T3_ --------------------------
	.section	.nv.info._ZN7cutlass9reference6device6kernel4GemmINS_9TensorRefINS_12float_e4m3_tENS_6layout8RowMajorEEENS4_IS5_NS6_11ColumnMajorEEENS4_INS_6half_tES9_EEffNS_11MatrixShapeILi4ELi4EEENS_12multiply_addIfffEENS_16NumericConverterISB_fLNS_15FloatRoundStyleE2EEEEEvNS_4gemm9GemmCoordET2_T_T0_SM_T1_SP_T3_,"",@"SHT_CUDA_INFO"
	.sectionflags	@""
	.align	4


	//----- nvinfo : EIATTR_CUDA_API_VERSION
	.align		4
        /*0000*/ 	.byte	0x04, 0x37
        /*0002*/ 	.short	(.L_110 - .L_109)
.L_109:
        /*0004*/ 	.word	0x00000082


	//----- nvinfo : EIATTR_KPARAM_INFO
	.align		4
.L_110:
        /*0008*/ 	.byte	0x04, 0x17
        /*000a*/ 	.short	(.L_112 - .L_111)
.L_111:
        /*000c*/ 	.word	0x00000000
        /*0010*/ 	.short	0x0007
        /*0012*/ 	.short	0x0058
        /*0014*/ 	.byte	0x00, 0xf0, 0x11, 0x00


	//----- nvinfo : EIATTR_KPARAM_INFO
	.align		4
.L_112:
        /*0018*/ 	.byte	0x04, 0x17
        /*001a*/ 	.short	(.L_114 - .L_113)
.L_113:
        /*001c*/ 	.word	0x00000000
        /*0020*/ 	.short	0x0006
        /*0022*/ 	.short	0x0048
        /*0024*/ 	.byte	0x00, 0xf0, 0x41, 0x00


	//----- nvinfo : EIATTR_KPARAM_INFO
	.align		4
.L_114:
        /*0028*/ 	.byte	0x04, 0x17
        /*002a*/ 	.short	(.L_116 - .L_115)
.L_115:
        /*002c*/ 	.word	0x00000000
        /*0030*/ 	.short	0x0005
        /*0032*/ 	.short	0x0038
        /*0034*/ 	.byte	0x00, 0xf0, 0x41, 0x00


	//----- nvinfo : EIATTR_KPARAM_INFO
	.align		4
.L_116:
        /*0038*/ 	.byte	0x04, 0x17
        /*003a*/ 	.short	(.L_118 - .L_117)
.L_117:
        /*003c*/ 	.word	0x00000000
        /*0040*/ 	.short	0x0004
        /*0042*/ 	.short	0x0030
        /*0044*/ 	.byte	0x00, 0xf0, 0x11, 0x00


	//----- nvinfo : EIATTR_KPARAM_INFO
	.align		4
.L_118:
        /*0048*/ 	.byte	0x04, 0x17
        /*004a*/ 	.short	(.L_120 - .L_119)
.L_119:
        /*004c*/ 	.word	0x00000000
        /*0050*/ 	.short	0x0003
        /*0052*/ 	.short	0x0020
        /*0054*/ 	.byte	0x00, 0xf0, 0x41, 0x00


	//----- nvinfo : EIATTR_KPARAM_INFO
	.align		4
.L_120:
        /*0058*/ 	.byte	0x04, 0x17
        /*005a*/ 	.short	(.L_122 - .L_121)
.L_121:
        /*005c*/ 	.word	0x00000000
        /*0060*/ 	.short	0x0002
        /*0062*/ 	.short	0x0010
        /*0064*/ 	.byte	0x00, 0xf0, 0x41, 0x00


	//----- nvinfo : EIATTR_KPARAM_INFO
	.align		4
.L_122:
        /*0068*/ 	.byte	0x04, 0x17
        /*006a*/ 	.short	(.L_124 - .L_123)
.L_123:
        /*006c*/ 	.word	0x00000000
        /*0070*/ 	.short	0x0001
        /*0072*/ 	.short	0x000c
        /*0074*/ 	.byte	0x00, 0xf0, 0x11, 0x00


	//----- nvinfo : EIATTR_KPARAM_INFO
	.align		4
.L_124:
        /*0078*/ 	.byte	0x04, 0x17
        /*007a*/ 	.short	(.L_126 - .L_125)
.L_125:
        /*007c*/ 	.word	0x00000000
        /*0080*/ 	.short	0x0000
        /*0082*/ 	.short	0x0000
        /*0084*/ 	.byte	0x00, 0xf0, 0x31, 0x00


	//----- nvinfo : EIATTR_SPARSE_MMA_MASK
	.align		4
.L_126:
        /*0088*/ 	.byte	0x03, 0x50
        /*008a*/ 	.short	0x0000


	//----- nvinfo : EIATTR_MAXREG_COUNT
	.align		4
        /*008c*/ 	.byte	0x03, 0x1b
        /*008e*/ 	.short	0x00ff


	//----- nvinfo : EIATTR_MERCURY_ISA_VERSION
	.align		4
        /*0090*/ 	.byte	0x03, 0x5f
        /*0092*/ 	.short	0x0101


	//----- nvinfo : EIATTR_VRC_CTA_INIT_COUNT
	.align		4
        /*0094*/ 	.byte	0x02, 0x4a
	.zero		1
	.zero		1


	//----- nvinfo : EIATTR_EXIT_INSTR_OFFSETS
	.align		4
        /*0098*/ 	.byte	0x04, 0x1c
        /*009a*/ 	.short	(.L_128 - .L_127)


	//   ....[0]....
.L_127:
        /*009c*/ 	.word	0x00002410


	//   ....[1]....
        /*00a0*/ 	.word	0x00002570


	//----- nvinfo : EIATTR_CRS_STACK_SIZE
	.align		4
.L_128:
        /*00a4*/ 	.byte	0x04, 0x1e
        /*00a6*/ 	.short	(.L_130 - .L_129)
.L_129:
        /*00a8*/ 	.word	0x00000000


	//----- nvinfo : EIATTR_CBANK_PARAM_SIZE
	.align		4
.L_130:
        /*00ac*/ 	.byte	0x03, 0x19
        /*00ae*/ 	.short	0x005c


	//----- nvinfo : EIATTR_PARAM_CBANK
	.align		4
        /*00b0*/ 	.byte	0x04, 0x0a
        /*00b2*/ 	.short	(.L_132 - .L_131)
	.align		4
.L_131:
        /*00b4*/ 	.word	index@(.nv.constant0._ZN7cutlass9reference6device6kernel4GemmINS_9TensorRefINS_12float_e4m3_tENS_6layout8RowMajorEEENS4_IS5_NS6_11ColumnMajorEEENS4_INS_6half_tES9_EEffNS_11MatrixShapeILi4ELi4EEENS_12multiply_addIfffEENS_16NumericConverterISB_fLNS_15FloatRoundStyleE2EEEEEvNS_4gemm9GemmCoordET2_T_T0_SM_T1_SP_T3_)
        /*00b8*/ 	.short	0x0380
        /*00ba*/ 	.short	0x005c


	//----- nvinfo : EIATTR_SW_WAR
	.align		4
.L_132:
        /*00bc*/ 	.byte	0x04, 0x36
        /*00be*/ 	.short	(.L_134 - .L_133)
.L_133:
        /*00c0*/ 	.word	0x00000008
.L_134:


//--------------------- .nv.info._ZN7cutlass9reference6device6kernel12BlockForEachINS_6half_tENS1_6detail17RandomUniformFuncIS4_EEEEvPT_mNT0_6ParamsE --------------------------
	.section	.nv.info._ZN7cutlass9reference6device6kernel12BlockForEachINS_6half_tENS1_6detail17RandomUniformFuncIS4_EEEEvPT_mNT0_6ParamsE,"",@"SHT_CUDA_INFO"
	.sectionflags	@""
	.align	4


	//----- nvinfo : EIATTR_CUDA_API_VERSION
	.align		4
        /*0000*/ 	.byte	0x04, 0x37
        /*0002*/ 	.short	(.L_136 - .L_135)
.L_135:
        /*0004*/ 	.word	0x00000082


	//----- nvinfo : EIATTR_KPARAM_INFO
	.align		4
.L_136:
        /*0008*/ 	.byte	0x04, 0x17
        /*000a*/ 	.short	(.L_138 - .L_137)
.L_137:
        /*000c*/ 	.word	0x00000000
        /*0010*/ 	.short	0x0002
        /*0012*/ 	.short	0x0010
        /*0014*/ 	.byte	0x00, 0xf0, 0xc1, 0x00


	//----- nvinfo : EIATTR_KPARAM_INFO
	.align		4
.L_138:
        /*0018*/ 	.byte	0x04, 0x17
        /*001a*/ 	.short	(.L_140 - .L_139)
.L_139:
        /*001c*/ 	.word	0x00000000
        /*0020*/ 	.short	0x0001
        /*0022*/ 	.short	0x0008
        /*0024*/ 	.byte	0x00, 0xf0, 0x21, 0x00


	//----- nvinfo : EIATTR_KPARAM_INFO
	.align		4
.L_140:
        /*0028*/ 	.byte	0x04, 0x17
        /*002a*/ 	.short	(.L_142 - .L_141)
.L_141:
        /*002c*/ 	.word	0x00000000
        /*0030*/ 	.short	0x0000
        /*0032*/ 	.short	0x0000
        /*0034*/ 	.byte	0x00, 0xf5, 0x21, 0x00


	//----- nvinfo : EIATTR_SPARSE_MMA_MASK
	.align		4
.L_142:
        /*0038*/ 	.byte	0x03, 0x50
        /*003a*/ 	.short	0x0000


	//----- nvinfo : EIATTR_MAXREG_COUNT
	.align		4
        /*003c*/ 	.byte	0x03, 0x1b
        /*003e*/ 	.short	0x00ff


	//----- nvinfo : EIATTR_MERCURY_ISA_VERSION
	.align		4
        /*0040*/ 	.byte	0x03, 0x5f
        /*0042*/ 	.short	0x0101


	//----- nvinfo : EIATTR_VRC_CTA_INIT_COUNT
	.align		4
        /*0044*/ 	.byte	0x02, 0x4a
	.zero		1
	.zero		1


	//----- nvinfo : EIATTR_EXIT_INSTR_OFFSETS
	.align		4
        /*0048*/ 	.byte	0x04, 0x1c
        /*004a*/ 	.short	(.L_144 - .L_143)


	//   ....[0]....
.L_143:
        /*004c*/ 	.word	0x00002790


	//   ....[1]....
        /*0050*/ 	.word	0x00003030


	//----- nvinfo : EIATTR_CRS_STACK_SIZE
	.align		4
.L_144:
        /*0054*/ 	.byte	0x04, 0x1e
        /*0056*/ 	.short	(.L_146 - .L_145)
.L_145:
        /*0058*/ 	.word	0x00000000


	//----- nvinfo : EIATTR_CBANK_PARAM_SIZE
	.align		4
.L_146:
        /*005c*/ 	.byte	0x03, 0x19
        /*005e*/ 	.short	0x0040


	//----- nvinfo : EIATTR_PARAM_CBANK
	.align		4
        /*0060*/ 	.byte	0x04, 0x0a
        /*0062*/ 	.short	(.L_148 - .L_147)
	.align		4
.L_147:
        /*0064*/ 	.word	index@(.nv.constant0._ZN7cutlass9reference6device6kernel12BlockForEachINS_6half_tENS1_6detail17RandomUniformFuncIS4_EEEEvPT_mNT0_6ParamsE)
        /*0068*/ 	.short	0x0380
        /*006a*/ 	.short	0x0040


	//----- nvinfo : EIATTR_SW_WAR
	.align		4
.L_148:
        /*006c*/ 	.byte	0x04, 0x36
        /*006e*/ 	.short	(.L_150 - .L_149)
.L_149:
        /*0070*/ 	.word	0x00000008
.L_150:


//--------------------- .nv.info._ZN7cutlass9reference6device6kernel12BlockForEachINS_12float_e4m3_tENS1_6detail17RandomUniformFuncIS4_EEEEvPT_mNT0_6ParamsE --------------------------
	.section	.nv.info._ZN7cutlass9reference6device6kernel12BlockForEachINS_12float_e4m3_tENS1_6detail17RandomUniformFuncIS4_EEEEvPT_mNT0_6ParamsE,"",@"SHT_CUDA_INFO"
	.sectionflags	@""
	.align	4


	//----- nvinfo : EIATTR_CUDA_API_VERSION
	.align		4
        /*0000*/ 	.byte	0x04, 0x37
        /*0002*/ 	.short	(.L_152 - .L_151)
.L_151:
        /*0004*/ 	.word	0x00000082


	//----- nvinfo : EIATTR_KPARAM_INFO
	.align		4
.L_152:
        /*0008*/ 	.byte	0x04, 0x17
        /*000a*/ 	.short	(.L_154 - .L_153)
.L_153:
        /*000c*/ 	.word	0x00000000
        /*0010*/ 	.short	0x0002
        /*0012*/ 	.short	0x0010
        /*0014*/ 	.byte	0x00, 0xf0, 0xc1, 0x00


	//----- nvinfo : EIATTR_KPARAM_INFO
	.align		4
.L_154:
        /*0018*/ 	.byte	0x04, 0x17
        /*001a*/ 	.short	(.L_156 - .L_155)
.L_155:
        /*001c*/ 	.word	0x00000000
        /*0020*/ 	.short	0x0001
        /*0022*/ 	.short	0x0008
        /*0024*/ 	.byte	0x00, 0xf0, 0x21, 0x00


	//----- nvinfo : EIATTR_KPARAM_INFO
	.align		4
.L_156:
        /*0028*/ 	.byte	0x04, 0x17
        /*002a*/ 	.short	(.L_158 - .L_157)
.L_157:
        /*002c*/ 	.word	0x00000000
        /*0030*/ 	.short	0x0000
        /*0032*/ 	.short	0x0000
        /*0034*/ 	.byte	0x00, 0xf5, 0x21, 0x00


	//----- nvinfo : EIATTR_SPARSE_MMA_MASK
	.align		4
.L_158:
        /*0038*/ 	.byte	0x03, 0x50
        /*003a*/ 	.short	0x0000


	//----- nvinfo : EIATTR_MAXREG_COUNT
	.align		4
        /*003c*/ 	.byte	0x03, 0x1b
        /*003e*/ 	.short	0x00ff


	//----- nvinfo : EIATTR_MERCURY_ISA_VERSION
	.align		4
        /*0040*/ 	.byte	0x03, 0x5f
        /*0042*/ 	.short	0x0101


	//----- nvinfo : EIATTR_VRC_CTA_INIT_COUNT
	.align		4
        /*0044*/ 	.byte	0x02, 0x4a
	.zero		1
	.zero		1


	//----- nvinfo : EIATTR_EXIT_INSTR_OFFSETS
	.align		4
        /*0048*/ 	.byte	0x04, 0x1c
        /*004a*/ 	.short	(.L_160 - .L_159)


	//   ....[0]....
.L_159:
        /*004c*/ 	.word	0x00002790


	//   ....[1]....
        /*0050*/ 	.word	0x000030b0


	//----- nvinfo : EIATTR_CRS_STACK_SIZE
	.align		4
.L_160:
        /*0054*/ 	.byte	0x04, 0x1e
        /*0056*/ 	.short	(.L_162 - .L_161)
.L_161:
        /*0058*/ 	.word	0x00000000


	//----- nvinfo : EIATTR_CBANK_PARAM_SIZE
	.align		4
.L_162:
        /*005c*/ 	.byte	0x03, 0x19
        /*005e*/ 	.short	0x0040


	//----- nvinfo : EIATTR_PARAM_CBANK
	.align		4
        /*0060*/ 	.byte	0x04, 0x0a
        /*0062*/ 	.short	(.L_164 - .L_163)
	.align		4
.L_163:
        /*0064*/ 	.word	index@(.nv.constant0._ZN7cutlass9reference6device6kernel12BlockForEachINS_12float_e4m3_tENS1_6detail17RandomUniformFuncIS4_EEEEvPT_mNT0_6ParamsE)
        /*0068*/ 	.short	0x0380
        /*006a*/ 	.short	0x0040


	//----- nvinfo : EIATTR_SW_WAR
	.align		4
.L_164:
        /*006c*/ 	.byte	0x04, 0x36
        /*006e*/ 	.short	(.L_166 - .L_165)
.L_165:
        /*0070*/ 	.word	0x00000008
.L_166:


//--------------------- .nv.info._ZN7cutlass13device_kernelINS_4gemm6kernel13GemmUniversalINS1_15MoEProblemShapeIN4cute5tupleIJiiiEEEEENS1_10collective13CollectiveMmaINS1_46MainloopSm100RCGroupGemmTmaUmmaWarpSpecializedILi9ELi8ELi2ENS6_IJiiNS5_1CILi1EEEEEEEENS6_IJNSC_ILi256EEESG_NSC_ILi64EEEEEENS_12float_e4m3_tENS6_IJlSD_lEEESJ_PNS6_IJlSD_NSC_ILi0EEEEEENS5_8TiledMMAINS5_8MMA_AtomIJNS5_10MMA_TraitsINS5_25SM100_MMA_F8F6F4_2x1SM_SSEJSJ_SJ_fSG_SG_NS5_17integral_constantINS5_4UMMA5MajorELSU_0EEESV_NSS_INST_7ScaleInELSW_0EEESX_EEEEEENS5_6LayoutINS6_IJSD_SD_SD_EEENS6_IJSL_SL_SL_EEEEENS6_IJNS5_10UnderscoreES14_S14_EEEEENS5_28SM100_TMA_2SM_LOAD_MULTICASTENS5_14ComposedLayoutINS5_7SwizzleILi2ELi4ELi3EEENS5_18smem_ptr_flag_bitsILi8EEENS10_INS6_IJNSC_ILi8EEESH_EEENS6_IJSH_SD_EEEEEEEvNS5_8identityES17_S1H_vS1I_EENS_8epilogue10collective18CollectiveEpilogueINS1K_31Sm100PtrArrayTmaWarpSpecializedILi4ELi2ELi64ELb1ELb0EEEJNS6_IJNSC_ILi128EEESG_SH_EEENS6_IJNS10_IS1P_SD_EENS10_ISH_SD_EEEEENS_6half_tEPNS6_IJSD_lSL_EEES1U_S1W_NS1K_6fusion15FusionCallbacksIS1O_NS1X_17LinearCombinationIS1U_fS1U_fLNS_15FloatRoundStyleE2EEES1Q_S1T_JEEENS5_5SM1004TMEM4LOAD26SM100_TMEM_LOAD_16dp256b8xENS5_13SM90_TMA_LOADENS18_INS19_ILi3ELi4ELi3EEENS1B_ILi16EEENS10_INS6_IJSH_S1D_EEENS6_IJSD_SH_EEEEEEENS5_17SM75_U16x8_LDSM_TENS5_14SM90_TMA_STOREES2D_NS5_17SM90_U16x8_STSM_TENS5_39AutoVectorizingCopyWithAssumedAlignmentILi128EEEEEEvvEEEEvNT_6ParamsE --------------------------
	.section	.nv.info._ZN7cutlass13device_kernelINS_4gemm6kernel13GemmUniversalINS1_15MoEProblemShapeIN4cute5tupleIJiiiEEEEENS1_10collective13CollectiveMmaINS1_46MainloopSm100RCGroupGemmTmaUmmaWarpSpecializedILi9ELi8ELi2ENS6_IJiiNS5_1CILi1EEEEEEEENS6_IJNSC_ILi256EEESG_NSC_ILi64EEEEEENS_12float_e4m3_tENS6_IJlSD_lEEESJ_PNS6_IJlSD_NSC_ILi0EEEEEENS5_8TiledMMAINS5_8MMA_AtomIJNS5_10MMA_TraitsINS5_25SM100_MMA_F8F6F4_2x1SM_SSEJSJ_SJ_fSG_SG_NS5_17integral_constantINS5_4UMMA5MajorELSU_0EEESV_NSS_INST_7ScaleInELSW_0EEESX_EEEEEENS5_6LayoutINS6_IJSD_SD_SD_EEENS6_IJSL_SL_SL_EEEEENS6_IJNS5_10UnderscoreES14_S14_EEEEENS5_28SM100_TMA_2SM_LOAD_MULTICASTENS5_14ComposedLayoutINS5_7SwizzleILi2ELi4ELi3EEENS5_18smem_ptr_flag_bitsILi8EEENS10_INS6_IJNSC_ILi8EEESH_EEENS6_IJSH_SD_EEEEEEEvNS5_8identityES17_S1H_vS1I_EENS_8epilogue10collective18CollectiveEpilogueINS1K_31Sm100PtrArrayTmaWarpSpecializedILi4ELi2ELi64ELb1ELb0EEEJNS6_IJNSC_ILi128EEESG_SH_EEENS6_IJNS10_IS1P_SD_EENS10_ISH_SD_EEEEENS_6half_tEPNS6_IJSD_lSL_EEES1U_S1W_NS1K_6fusion15FusionCallbacksIS1O_NS1X_17LinearCombinationIS1U_fS1U_fLNS_15FloatRoundStyleE2EEES1Q_S1T_JEEENS5_5SM1004TMEM4LOAD26SM100_TMEM_LOAD_16dp256b8xENS5_13SM90_TMA_LOADENS18_INS19_ILi3ELi4ELi3EEENS1B_ILi16EEENS10_INS6_IJSH_S1D_EEENS6_IJSD_SH_EEEEEEENS5_17SM75_U16x8_LDSM_TENS5_14SM90_TMA_STOREES2D_NS5_17SM90_U16x8_STSM_TENS5_39AutoVectorizingCopyWithAssumedAlignmentILi128EEEEEEvvEEEEvNT_6ParamsE,"",@"SHT_CUDA_INFO"
	.sectionflags	@""
	.align	4


	//----- nvinfo : EIATTR_CUDA_API_VERSION
	.align		4
        /*0000*/ 	.byte	0x04, 0x37
        /*0002*/ 	.short	(.L_168 - .L_167)
.L_167:
        /*0004*/ 	.word	0x00000082


	//----- nvinfo : EIATTR_KPARAM_INFO
	.align		4
.L_168:
        /*0008*/ 	.byte	0x04, 0x17
        /*000a*/ 	.short	(.L_170 - .L_169)
.L_169:
        /*000c*/ 	.word	0x00000000
        /*0010*/ 	.short	0x0000
        /*0012*/ 	.short	0x0000
        /*0014*/ 	.byte	0x00, 0xf0, 0x01, 0x24


	//----- nvinfo : EIATTR_AT_ENTRY_FRAGMENTS
	.align		4
.L_170:
        /*0018*/ 	.byte	0x04, 0x4f
        /*001a*/ 	.short	(.L_172 - .L_171)


	//   ....[0]....
.L_171:
        /*001c*/ 	.word	0x00000007


	//----- nvinfo : EIATTR_RESERVED_SMEM_USED
	.align		4
.L_172:
        /*0020*/ 	.byte	0x01, 0x41
	.zero		2


	//----- nvinfo : EIATTR_SPARSE_MMA_MASK
	.align		4
        /*0024*/ 	.byte	0x03, 0x50
        /*0026*/ 	.short	0x0000


	//----- nvinfo : EIATTR_TCGEN05_2CTA_USED
	.align		4
        /*0028*/ 	.byte	0x01, 0x52
	.zero		2


	//----- nvinfo : EIATTR_MAXREG_COUNT
	.align		4
        /*002c*/ 	.byte	0x03, 0x1b
        /*002e*/ 	.short	0x00a8


	//----- nvinfo : EIATTR_NUM_BARRIERS
	.align		4
        /*0030*/ 	.byte	0x02, 0x4c
        /*0032*/ 	.byte	0x07
	.zero		1


	//----- nvinfo : EIATTR_EXTERNS
	.align		4
        /*0034*/ 	.byte	0x04, 0x0f
        /*0036*/ 	.short	(.L_174 - .L_173)


	//   ....[0]....
	.align		4
.L_173:
        /*0038*/ 	.word	index@(__assertfail)


	//----- nvinfo : EIATTR_MERCURY_ISA_VERSION
	.align		4
.L_174:
        /*003c*/ 	.byte	0x03, 0x5f
        /*003e*/ 	.short	0x0101


	//----- nvinfo : EIATTR_INT_WARP_WIDE_INSTR_OFFSETS
	.align		4
        /*0040*/ 	.byte	0x04, 0x31
        /*0042*/ 	.short	(.L_176 - .L_175)


	//   ....[0]....
.L_175:
        /*0044*/ 	.word	0x00001ea0


	//   ....[1]....
        /*0048*/ 	.word	0x00001ec0


	//   ....[2]....
        /*004c*/ 	.word	0x00001f30


	//   ....[3]....
        /*0050*/ 	.word	0x000026b0


	//   ....[4]....
        /*0054*/ 	.word	0x00002720


	//   ....[5]....
        /*0058*/ 	.word	0x00016380


	//   ....[6]....
        /*005c*/ 	.word	0x000163d0


	//   ....[7]....
        /*0060*/ 	.word	0x00016490


	//   ....[8]....
        /*0064*/ 	.word	0x000164e0


	//   ....[9]....
        /*0068*/ 	.word	0x00016590


	//   ....[10]....
        /*006c*/ 	.word	0x00016690


	//   ....[11]....
        /*0070*/ 	.word	0x00016a00


	//   ....[12]....
        /*0074*/ 	.word	0x00016de0


	//   ....[13]....
        /*0078*/ 	.word	0x00016e00


	//   ....[14]....
        /*007c*/ 	.word	0x00016e30


	//   ....[15]....
        /*0080*/ 	.word	0x0001a560


	//   ....[16]....
        /*0084*/ 	.word	0x0001a600


	//   ....[17]....
        /*0088*/ 	.word	0x0001a700


	//   ....[18]....
        /*008c*/ 	.word	0x0001a790


	//----- nvinfo : EIATTR_COOP_GROUP_MASK_REGIDS
	.align		4
.L_176:
        /*0090*/ 	.byte	0x04, 0x29
        /*0092*/ 	.short	(.L_178 - .L_177)


	//   ....[0]....
.L_177:
        /*0094*/ 	.word	0xffffffff


	//   ....[1]....
        /*0098*/ 	.word	0xffffffff


	//   ....[2]....
        /*009c*/ 	.word	0xffffffff


	//   ....[3]....
        /*00a0*/ 	.word	0xffffffff


	//   ....[4]....
        /*00a4*/ 	.word	0xffffffff


	//   ....[5]....
        /*00a8*/ 	.word	0xffffffff


	//   ....[6]....
        /*00ac*/ 	.word	0xffffffff


	//   ....[7]....
        /*00b0*/ 	.word	0xffffffff


	//   ....[8]....
        /*00b4*/ 	.word	0xffffffff


	//   ....[9]....
        /*00b8*/ 	.word	0xffffffff


	//   ....[10]....
        /*00bc*/ 	.word	0xffffffff


	//   ....[11]....
        /*00c0*/ 	.word	0xffffffff


	//   ....[12]....
        /*00c4*/ 	.word	0xffffffff


	//   ....[13]....
        /*00c8*/ 	.word	0xffffffff


	//   ....[14]....
        /*00cc*/ 	.word	0xffffffff


	//   ....[15]....
        /*00d0*/ 	.word	0xffffffff


	//   ....[16]....
        /*00d4*/ 	.word	0xffffffff


	//   ....[17]....
        /*00d8*/ 	.word	0xffffffff


	//   ....[18]....
        /*00dc*/ 	.word	0xffffffff


	//   ....[19]....
        /*00e0*/ 	.word	0xffffffff


	//   ....[20]....
        /*00e4*/ 	.word	0xffffffff


	//   ....[21]....
        /*00e8*/ 	.word	0xffffffff


	//   ....[22]....
        /*00ec*/ 	.word	0xffffffff


	//   ....[23]....
        /*00f0*/ 	.word	0xffffffff


	//   ....[24]....
        /*00f4*/ 	.word	0xffffffff


	//   ....[25]....
        /*00f8*/ 	.word	0xffffffff


	//   ....[26]....
        /*00fc*/ 	.word	0xffffffff


	//   ....[27]....
        /*0100*/ 	.word	0xffffffff


	//   ....[28]....
        /*0104*/ 	.word	0xffffffff


	//   ....[29]....
        /*0108*/ 	.word	0xffffffff


	//   ....[30]....
        /*010c*/ 	.word	0xffffffff


	//   ....[31]....
        /*0110*/ 	.word	0xffffffff


	//   ....[32]....
        /*0114*/ 	.word	0xffffffff


	//   ....[33]....
        /*0118*/ 	.word	0xffffffff


	//   ....[34]....
        /*011c*/ 	.word	0xffffffff


	//   ....[35]....
        /*0120*/ 	.word	0xffffffff


	//   ....[36]....
        /*0124*/ 	.word	0xffffffff


	//   ....[37]....
        /*0128*/ 	.word	0xffffffff


	//   ....[38]....
        /*012c*/ 	.word	0xffffffff


	//   ....[39]....
        /*0130*/ 	.word	0xffffffff


	//   ....[40]....
        /*0134*/ 	.word	0xffffffff


	//   ....[41]....
        /*0138*/ 	.word	0xffffffff


	//   ....[42]....
        /*013c*/ 	.word	0xffffffff


	//   ....[43]....
        /*0140*/ 	.word	0xffffffff


	//   ....[44]....
        /*0144*/ 	.word	0xffffffff


	//   ....[45]....
        /*0148*/ 	.word	0xffffffff


	//   ....[46]....
        /*014c*/ 	.word	0xffffffff


	//   ....[47]....
        /*0150*/ 	.word	0xffffffff


	//   ....[48]....
        /*0154*/ 	.word	0xffffffff


	//   ....[49]....
        /*0158*/ 	.word	0xffffffff


	//   ....[50]....
        /*015c*/ 	.word	0xffffffff


	//   ....[51]....
        /*0160*/ 	.word	0xffffffff


	//   ....[52]....
        /*0164*/ 	.word	0xffffffff


	//   ....[53]....
        /*0168*/ 	.word	0xffffffff


	//   ....[54]....
        /*016c*/ 	.word	0xffffffff


	//   ....[55]....
        /*0170*/ 	.word	0xffffffff


	//   ....[56]....
        /*0174*/ 	.word	0xffffffff


	//   ....[57]....
        /*0178*/ 	.word	0xffffffff


	//   ....[58]....
        /*017c*/ 	.word	0xffffffff


	//   ....[59]....
        /*0180*/ 	.word	0xffffffff


	//   ....[60]....
        /*0184*/ 	.word	0xffffffff


	//   ....[61]....
        /*0188*/ 	.word	0xffffffff


	//   ....[62]....
        /*018c*/ 	.word	0xffffffff


	//   ....[63]....
        /*0190*/ 	.word	0xffffffff


	//   ....[64]....
        /*0194*/ 	.word	0xffffffff


	//   ....[65]....
        /*0198*/ 	.word	0xffffffff


	//   ....[66]....
        /*019c*/ 	.word	0xffffffff


	//   ....[67]....
        /*01a0*/ 	.word	0xffffffff


	//   ....[68]....
        /*01a4*/ 	.word	0xffffffff


	//   ....[69]....
        /*01a8*/ 	.word	0xffffffff


	//   ....[70]....
        /*01ac*/ 	.word	0xffffffff


	//   ....[71]....
        /*01b0*/ 	.word	0xffffffff


	//   ....[72]....
        /*01b4*/ 	.word	0xffffffff


	//   ....[73]....
        /*01b8*/ 	.word	0xffffffff


	//   ....[74]....
        /*01bc*/ 	.word	0xffffffff


	//   ....[75]....
        /*01c0*/ 	.word	0xffffffff


	//   ....[76]....
        /*01c4*/ 	.word	0xffffffff


	//   ....[77]....
        /*01c8*/ 	.word	0xffffffff


	//   ....[78]....
        /*01cc*/ 	.word	0xffffffff


	//   ....[79]....
        /*01d0*/ 	.word	0xffffffff


	//   ....[80]....
        /*01d4*/ 	.word	0xffffffff


	//   ....[81]....
        /*01d8*/ 	.word	0xffffffff


	//   ....[82]....
        /*01dc*/ 	.word	0xffffffff


	//   ....[83]....
        /*01e0*/ 	.word	0xffffffff


	//   ....[84]....
        /*01e4*/ 	.word	0xffffffff


	//   ....[85]....
        /*01e8*/ 	.word	0xffffffff


	//   ....[86]....
        /*01ec*/ 	.word	0xffffffff


	//   ....[87]....
        /*01f0*/ 	.word	0xffffffff


	//   ....[88]....
        /*01f4*/ 	.word	0x0500000f


	//   ....[89]....
        /*01f8*/ 	.word	0x0500000f


	//   ....[90]....
        /*01fc*/ 	.word	0x0500000f


	//   ....[91]....
        /*0200*/ 	.word	0x0500000f


	//   ....[92]....
        /*0204*/ 	.word	0x0500000f


	//   ....[93]....
        /*0208*/ 	.word	0x0500000f


	//   ....[94]....
        /*020c*/ 	.word	0x0500000f


	//   ....[95]....
        /*0210*/ 	.word	0x0500000f


	//   ....[96]....
        /*0214*/ 	.word	0x0500000f


	//   ....[97]....
        /*0218*/ 	.word	0x0500000f


	//   ....[98]....
        /*021c*/ 	.word	0x0500000f


	//   ....[99]....
        /*0220*/ 	.word	0x0500000f


	//   ....[100]....
        /*0224*/ 	.word	0x0500000f


	//   ....[101]....
        /*0228*/ 	.word	0x0500000f


	//   ....[102]....
        /*022c*/ 	.word	0x0500000f


	//   ....[103]....
        /*0230*/ 	.word	0x0500000f


	//   ....[104]....
        /*0234*/ 	.word	0x0500000f


	//   ....[105]....
        /*0238*/ 	.word	0x0500000f


	//   ....[106]....
        /*023c*/ 	.word	0x0500000f


	//   ....[107]....
        /*0240*/ 	.word	0x0500000f


	//   ....[108]....
        /*0244*/ 	.word	0x0500000f


	//   ....[109]....
        /*0248*/ 	.word	0x0500000f


	//   ....[110]....
        /*024c*/ 	.word	0x0500000f


	//   ....[111]....
        /*0250*/ 	.word	0x0500000f


	//   ....[112]....
        /*0254*/ 	.word	0x0500000f


	//   ....[113]....
        /*0258*/ 	.word	0x0500000f


	//   ....[114]....
        /*025c*/ 	.word	0x0500000f


	//   ....[115]....
        /*0260*/ 	.word	0x0500000f


	//   ....[116]....
        /*0264*/ 	.word	0x0500000f


	//   ....[117]....
        /*0268*/ 	.word	0x0500000f


	//   ....[118]....
        /*026c*/ 	.word	0x0500000f


	//   ....[119]....
        /*0270*/ 	.word	0x0500000f


	//   ....[120]....
        /*0274*/ 	.word	0x0500000f


	//   ....[121]....
        /*0278*/ 	.word	0x0500000f


	//   ....[122]....
        /*027c*/ 	.word	0x0500000f


	//   ....[123]....
        /*0280*/ 	.word	0x0500000f


	//   ....[124]....
        /*0284*/ 	.word	0x0500000f


	//   ....[125]....
        /*0288*/ 	.word	0x0500000f


	//   ....[126]....
        /*028c*/ 	.word	0x0500000f


	//   ....[127]....
        /*0290*/ 	.word	0x0500000f


	//   ....[128]....
        /*0294*/ 	.word	0x0500000f


	//   ....[129]....
        /*0298*/ 	.word	0x0500000f


	//   ....[130]....
        /*029c*/ 	.word	0x0500000f


	//   ....[131]....
        /*02a0*/ 	.word	0x0500000f


	//   ....[132]....
        /*02a4*/ 	.word	0x0500000f


	//   ....[133]....
        /*02a8*/ 	.word	0x0500000f


	//   ....[134]....
        /*02ac*/ 	.word	0x0500000f


	//   ....[135]....
        /*02b0*/ 	.word	0x0500000f


	//   ....[136]....
        /*02b4*/ 	.word	0x0500000f


	//   ....[137]....
        /*02b8*/ 	.word	0x0500000f


	//   ....[138]....
        /*02bc*/ 	.word	0x0500000f


	//   ....[139]....
        /*02c0*/ 	.word	0x0500000f


	//   ....[140]....
        /*02c4*/ 	.word	0x0500000f


	//   ....[141]....
        /*02c8*/ 	.word	0x0500000f


	//   ....[142]....
        /*02cc*/ 	.word	0x0500000f


	//   ....[143]....
        /*02d0*/ 	.word	0x0500000f


	//   ....[144]....
        /*02d4*/ 	.word	0x0500000f


	//   ....[145]....
        /*02d8*/ 	.word	0x0500000f


	//   ....[146]....
        /*02dc*/ 	.word	0x0500000f


	//   ....[147]....
        /*02e0*/ 	.word	0x0500000f


	//   ....[148]....
        /*02e4*/ 	.word	0x0500000f


	//   ....[149]....
        /*02e8*/ 	.word	0x0500000f


	//   ....[150]....
        /*02ec*/ 	.word	0x0500000f


	//   ....[151]....
        /*02f0*/ 	.word	0x0500000f


	//   ....[152]....
        /*02f4*/ 	.word	0x0500000f


	//   ....[153]....
        /*02f8*/ 	.word	0x0500000f


	//   ....[154]....
        /*02fc*/ 	.word	0x0500000f


	//   ....[155]....
        /*0300*/ 	.word	0x0500000f


	//   ....[156]....
        /*0304*/ 	.word	0x0500000f


	//   ....[157]....
        /*0308*/ 	.word	0x0500000f


	//   ....[158]....
        /*030c*/ 	.word	0x0500000f


	//   ....[159]....
        /*0310*/ 	.word	0x0500000f


	//   ....[160]....
        /*0314*/ 	.word	0x0500000f


	//----- nvinfo : EIATTR_COOP_GROUP_INSTR_OFFSETS
	.align		4
.L_178:
        /*0318*/ 	.byte	0x04, 0x28
        /*031a*/ 	.short	(.L_180 - .L_179)


	//   ....[0]....
.L_179:
        /*031c*/ 	.word	0x000001c0


	//   ....[1]....
        /*0320*/ 	.word	0x00000690


	//   ....[2]....
        /*0324*/ 	.word	0x000008a0


	//   ....[3]....
        /*0328*/ 	.word	0x000008b0


	//   ....[4]....
        /*032c*/ 	.word	0x00001c30


	//   ....[5]....
        /*0330*/ 	.word	0x00001e40


	//   ....[6]....
        /*0334*/ 	.word	0x00001fb0


	//   ....[7]....
        /*0338*/ 	.word	0x00002240


	//   ....[8]....
        /*033c*/ 	.word	0x000024d0


	//   ....[9]....
        /*0340*/ 	.word	0x000027d0


	//   ....[10]....
        /*0344*/ 	.word	0x00004550


	//   ....[11]....
        /*0348*/ 	.word	0x00004560


	//   ....[12]....
        /*034c*/ 	.word	0x000045b0


	//   ....[13]....
        /*0350*/ 	.word	0x000045c0


	//   ....[14]....
        /*0354*/ 	.word	0x00004600


	//   ....[15]....
        /*0358*/ 	.word	0x00004620


	//   ....[16]....
        /*035c*/ 	.word	0x00004660


	//   ....[17]....
        /*0360*/ 	.word	0x00004680


	//   ....[18]....
        /*0364*/ 	.word	0x000046c0


	//   ....[19]....
        /*0368*/ 	.word	0x000046e0


	//   ....[20]....
        /*036c*/ 	.word	0x00004770


	//   ....[21]....
        /*0370*/ 	.word	0x000047c0


	//   ....[22]....
        /*0374*/ 	.word	0x000047d0


	//   ....[23]....
        /*0378*/ 	.word	0x00004880


	//   ....[24]....
        /*037c*/ 	.word	0x00004890


	//   ....[25]....
        /*0380*/ 	.word	0x000048a0


	//   ....[26]....
        /*0384*/ 	.word	0x000048b0


	//   ....[27]....
        /*0388*/ 	.word	0x000048c0


	//   ....[28]....
        /*038c*/ 	.word	0x000048d0


	//   ....[29]....
        /*0390*/ 	.word	0x000048e0


	//   ....[30]....
        /*0394*/ 	.word	0x00006370


	//   ....[31]....
        /*0398*/ 	.word	0x00007040


	//   ....[32]....
        /*039c*/ 	.word	0x00008430


	//   ....[33]....
        /*03a0*/ 	.word	0x00008440


	//   ....[34]....
        /*03a4*/ 	.word	0x00008490


	//   ....[35]....
        /*03a8*/ 	.word	0x000084a0


	//   ....[36]....
        /*03ac*/ 	.word	0x000084e0


	//   ....[37]....
        /*03b0*/ 	.word	0x00008500


	//   ....[38]....
        /*03b4*/ 	.word	0x00008540


	//   ....[39]....
        /*03b8*/ 	.word	0x00008560


	//   ....[40]....
        /*03bc*/ 	.word	0x000085a0


	//   ....[41]....
        /*03c0*/ 	.word	0x000085c0


	//   ....[42]....
        /*03c4*/ 	.word	0x00008650


	//   ....[43]....
        /*03c8*/ 	.word	0x000086a0


	//   ....[44]....
        /*03cc*/ 	.word	0x000086b0


	//   ....[45]....
        /*03d0*/ 	.word	0x00008760


	//   ....[46]....
        /*03d4*/ 	.word	0x00008770


	//   ....[47]....
        /*03d8*/ 	.word	0x00008780


	//   ....[48]....
        /*03dc*/ 	.word	0x00008790


	//   ....[49]....
        /*03e0*/ 	.word	0x000087a0


	//   ....[50]....
        /*03e4*/ 	.word	0x000087b0


	//   ....[51]....
        /*03e8*/ 	.word	0x000087c0


	//   ....[52]....
        /*03ec*/ 	.word	0x00009b30


	//   ....[53]....
        /*03f0*/ 	.word	0x00009b40


	//   ....[54]....
        /*03f4*/ 	.word	0x00009b90


	//   ....[55]....
        /*03f8*/ 	.word	0x00009ba0


	//   ....[56]....
        /*03fc*/ 	.word	0x00009be0


	//   ....[57]....
        /*0400*/ 	.word	0x00009c00


	//   ....[58]....
        /*0404*/ 	.word	0x00009c40


	//   ....[59]....
        /*0408*/ 	.word	0x00009c60


	//   ....[60]....
        /*040c*/ 	.word	0x00009ca0


	//   ....[61]....
        /*0410*/ 	.word	0x00009cc0


	//   ....[62]....
        /*0414*/ 	.word	0x00009d50


	//   ....[63]....
        /*0418*/ 	.word	0x00009da0


	//   ....[64]....
        /*041c*/ 	.word	0x00009db0


	//   ....[65]....
        /*0420*/ 	.word	0x00009e60


	//   ....[66]....
        /*0424*/ 	.word	0x00009e70


	//   ....[67]....
        /*0428*/ 	.word	0x00009e80


	//   ....[68]....
        /*042c*/ 	.word	0x00009e90


	//   ....[69]....
        /*0430*/ 	.word	0x00009ea0


	//   ....[70]....
        /*0434*/ 	.word	0x00009eb0


	//   ....[71]....
        /*0438*/ 	.word	0x00009ec0


	//   ....[72]....
        /*043c*/ 	.word	0x0000af80


	//   ....[73]....
        /*0440*/ 	.word	0x0000c240


	//   ....[74]....
        /*0444*/ 	.word	0x0000c550


	//   ....[75]....
        /*0448*/ 	.word	0x0000ccc0


	//   ....[76]....
        /*044c*/ 	.word	0x00013880


	//   ....[77]....
        /*0450*/ 	.word	0x00013d50


	//   ....[78]....
        /*0454*/ 	.word	0x00013f40


	//   ....[79]....
        /*0458*/ 	.word	0x00014100


	//   ....[80]....
        /*045c*/ 	.word	0x00014860


	//   ....[81]....
        /*0460*/ 	.word	0x00014e90


	//   ....[82]....
        /*0464*/ 	.word	0x000153f0


	//   ....[83]....
        /*0468*/ 	.word	0x00015800


	//   ....[84]....
        /*046c*/ 	.word	0x00015ce0


	//   ....[85]....
        /*0470*/ 	.word	0x00015d10


	//   ....[86]....
        /*0474*/ 	.word	0x00016cb0


	//   ....[87]....
        /*0478*/ 	.word	0x00016ef0


	//   ....[88]....
        /*047c*/ 	.word	0x00016fd0


	//   ....[89]....
        /*0480*/ 	.word	0x000170f0


	//   ....[90]....
        /*0484*/ 	.word	0x00017210


	//   ....[91]....
        /*0488*/ 	.word	0x00017330


	//   ....[92]....
        /*048c*/ 	.word	0x00017450


	//   ....[93]....
        /*0490*/ 	.word	0x00017570


	//   ....[94]....
        /*0494*/ 	.word	0x00017690


	//   ....[95]....
        /*0498*/ 	.word	0x00017720


	//   ....[96]....
        /*049c*/ 	.word	0x000177b0


	//   ....[97]....
        /*04a0*/ 	.word	0x00017800


	//   ....[98]....
        /*04a4*/ 	.word	0x00017890


	//   ....[99]....
        /*04a8*/ 	.word	0x000178e0


	//   ....[100]....
        /*04ac*/ 	.word	0x00017970


	//   ....[101]....
        /*04b0*/ 	.word	0x000179c0


	//   ....[102]....
        /*04b4*/ 	.word	0x00017a50


	//   ....[103]....
        /*04b8*/ 	.word	0x00017aa0


	//   ....[104]....
        /*04bc*/ 	.word	0x00017b60


	//   ....[105]....
        /*04c0*/ 	.word	0x00017bf0


	//   ....[106]....
        /*04c4*/ 	.word	0x00017c80


	//   ....[107]....
        /*04c8*/ 	.word	0x00017d10


	//   ....[108]....
        /*04cc*/ 	.word	0x00017d90


	//   ....[109]....
        /*04d0*/ 	.word	0x00017de0


	//   ....[110]....
        /*04d4*/ 	.word	0x00017e30


	//   ....[111]....
        /*04d8*/ 	.word	0x00017e80


	//   ....[112]....
        /*04dc*/ 	.word	0x00017ef0


	//   ....[113]....
        /*04e0*/ 	.word	0x00017f50


	//   ....[114]....
        /*04e4*/ 	.word	0x00018040


	//   ....[115]....
        /*04e8*/ 	.word	0x000182a0


	//   ....[116]....
        /*04ec*/ 	.word	0x00018610


	//   ....[117]....
        /*04f0*/ 	.word	0x000186a0


	//   ....[118]....
        /*04f4*/ 	.word	0x00018730


	//   ....[119]....
        /*04f8*/ 	.word	0x00018780


	//   ....[120]....
        /*04fc*/ 	.word	0x00018810


	//   ....[121]....
        /*0500*/ 	.word	0x00018860


	//   ....[122]....
        /*0504*/ 	.word	0x000188f0


	//   ....[123]....
        /*0508*/ 	.word	0x00018940


	//   ....[124]....
        /*050c*/ 	.word	0x000189d0


	//   ....[125]....
        /*0510*/ 	.word	0x00018a20


	//   ....[126]....
        /*0514*/ 	.word	0x00018ae0


	//   ....[127]....
        /*0518*/ 	.word	0x00018b70


	//   ....[128]....
        /*051c*/ 	.word	0x00018c00


	//   ....[129]....
        /*0520*/ 	.word	0x00018c90


	//   ....[130]....
        /*0524*/ 	.word	0x00018d10


	//   ....[131]....
        /*0528*/ 	.word	0x00018d60


	//   ....[132]....
        /*052c*/ 	.word	0x00018db0


	//   ....[133]....
        /*0530*/ 	.word	0x00018e00


	//   ....[134]....
        /*0534*/ 	.word	0x00018e60


	//   ....[135]....
        /*0538*/ 	.word	0x00018ec0


	//   ....[136]....
        /*053c*/ 	.word	0x00019030


	//   ....[137]....
        /*0540*/ 	.word	0x000190c0


	//   ....[138]....
        /*0544*/ 	.word	0x00019150


	//   ....[139]....
        /*0548*/ 	.word	0x000191a0


	//   ....[140]....
        /*054c*/ 	.word	0x00019230


	//   ....[141]....
        /*0550*/ 	.word	0x00019280


	//   ....[142]....
        /*0554*/ 	.word	0x00019310


	//   ....[143]....
        /*0558*/ 	.word	0x00019360


	//   ....[144]....
        /*055c*/ 	.word	0x000193f0


	//   ....[145]....
        /*0560*/ 	.word	0x00019440


	//   ....[146]....
        /*0564*/ 	.word	0x00019500


	//   ....[147]....
        /*0568*/ 	.word	0x00019590


	//   ....[148]....
        /*056c*/ 	.word	0x00019620


	//   ....[149]....
        /*0570*/ 	.word	0x000196b0


	//   ....[150]....
        /*0574*/ 	.word	0x00019730


	//   ....[151]....
        /*0578*/ 	.word	0x00019780


	//   ....[152]....
        /*057c*/ 	.word	0x000197d0


	//   ....[153]....
        /*0580*/ 	.word	0x00019820


	//   ....[154]....
        /*0584*/ 	.word	0x00019880


	//   ....[155]....
        /*0588*/ 	.word	0x000198e0


	//   ....[156]....
        /*058c*/ 	.word	0x00019aa0


	//   ....[157]....
        /*0590*/ 	.word	0x00019e50


	//   ....[158]....
        /*0594*/ 	.word	0x0001a1f0


	//   ....[159]....
        /*0598*/ 	.word	0x0001a240


	//   ....[160]....
        /*059c*/ 	.word	0x0001a290


	//----- nvinfo : EIATTR_REG_RECONFIG
	.align		4
.L_180:
        /*05a0*/ 	.byte	0x01, 0x54
	.zero		2


	//----- nvinfo : EIATTR_VRC_CTA_INIT_COUNT
	.align		4
        /*05a4*/ 	.byte	0x02, 0x4a
        /*05a6*/ 	.byte	0x80
	.zero		1


	//----- nvinfo : EIATTR_SYSCALL_OFFSETS
	.align		4
        /*05a8*/ 	.byte	0x04, 0x46
        /*05aa*/ 	.short	(.L_182 - .L_181)


	//   ....[0]....
.L_181:
        /*05ac*/ 	.word	0x00000aa0


	//   ....[1]....
        /*05b0*/ 	.word	0x00000cb0


	//   ....[2]....
        /*05b4*/ 	.word	0x00000e80


	//   ....[3]....
        /*05b8*/ 	.word	0x00001050


	//   ....[4]....
        /*05bc*/ 	.word	0x00001220


	//   ....[5]....
        /*05c0*/ 	.word	0x000013f0


	//   ....[6]....
        /*05c4*/ 	.word	0x000015c0


	//   ....[7]....
        /*05c8*/ 	.word	0x00001790


	//   ....[8]....
        /*05cc*/ 	.word	0x00001960


	//   ....[9]....
        /*05d0*/ 	.word	0x00001b30


	//   ....[10]....
        /*05d4*/ 	.word	0x00003260


	//   ....[11]....
        /*05d8*/ 	.word	0x00003450


	//   ....[12]....
        /*05dc*/ 	.word	0x00003eb0


	//   ....[13]....
        /*05e0*/ 	.word	0x00004a90


	//   ....[14]....
        /*05e4*/ 	.word	0x000051a0


	//   ....[15]....
        /*05e8*/ 	.word	0x00005e10


	//   ....[16]....
        /*05ec*/ 	.word	0x00006110


	//   ....[17]....
        /*05f0*/ 	.word	0x00007d80


	//   ....[18]....
        /*05f4*/ 	.word	0x00008950


	//   ....[19]....
        /*05f8*/ 	.word	0x00009450


	//   ....[20]....
        /*05fc*/ 	.word	0x0000a050


	//   ....[21]....
        /*0600*/ 	.word	0x0000ac60


	//   ....[22]....
        /*0604*/ 	.word	0x0000b1a0


	//   ....[23]....
        /*0608*/ 	.word	0x0000c9e0


	//   ....[24]....
        /*060c*/ 	.word	0x0000d010


	//   ....[25]....
        /*0610*/ 	.word	0x0000d230


	//   ....[26]....
        /*0614*/ 	.word	0x0000d320


	//   ....[27]....
        /*0618*/ 	.word	0x0000dc50


	//   ....[28]....
        /*061c*/ 	.word	0x0000ddc0


	//   ....[29]....
        /*0620*/ 	.word	0x0000f420


	//   ....[30]....
        /*0624*/ 	.word	0x0000f590


	//   ....[31]....
        /*0628*/ 	.word	0x00010b70


	//   ....[32]....
        /*062c*/ 	.word	0x00010ce0


	//   ....[33]....
        /*0630*/ 	.word	0x00012300


	//   ....[34]....
        /*0634*/ 	.word	0x00012470


	//   ....[35]....
        /*0638*/ 	.word	0x00014520


	//   ....[36]....
        /*063c*/ 	.word	0x00014b50


	//   ....[37]....
        /*0640*/ 	.word	0x000150f0


	//   ....[38]....
        /*0644*/ 	.word	0x00016000


	//----- nvinfo : EIATTR_MBARRIER_INSTR_OFFSETS
	.align		4
.L_182:
        /*0648*/ 	.byte	0x04, 0x39
        /*064a*/ 	.short	(.L_184 - .L_183)


	//   ....[0]....
.L_183:
        /*064c*/ 	.word	0x00000ba0
        /*0650*/ 	.word	0x000000ff
        /*0654*/ 	.word	0x00000000
        /*0658*/ 	.short	0x0100
        /*065a*/ 	.byte	0x05
	.zero		1


	//   ....[1]....
        /*065c*/ 	.word	0x00000d60
        /*0660*/ 	.word	0x000000ff
        /*0664*/ 	.word	0x00000048
        /*0668*/ 	.short	0x0100
        /*066a*/ 	.byte	0x05
	.zero		1


	//   ....[2]....
        /*066c*/ 	.word	0x00000d70
        /*0670*/ 	.word	0x000000ff
        /*0674*/ 	.word	0x00000008
        /*0678*/ 	.short	0x0100
        /*067a*/ 	.byte	0x05
	.zero		1


	//   ....[3]....
        /*067c*/ 	.word	0x00000f30
        /*0680*/ 	.word	0x000000ff
        /*0684*/ 	.word	0x00000050
        /*0688*/ 	.short	0x0100
        /*068a*/ 	.byte	0x05
	.zero		1


	//   ....[4]....
        /*068c*/ 	.word	0x00000f40
        /*0690*/ 	.word	0x000000ff
        /*0694*/ 	.word	0x00000010
        /*0698*/ 	.short	0x0100
        /*069a*/ 	.byte	0x05
	.zero		1


	//   ....[5]....
        /*069c*/ 	.word	0x00001100
        /*06a0*/ 	.word	0x000000ff
        /*06a4*/ 	.word	0x00000058
        /*06a8*/ 	.short	0x0100
        /*06aa*/ 	.byte	0x05
	.zero		1


	//   ....[6]....
        /*06ac*/ 	.word	0x00001110
        /*06b0*/ 	.word	0x000000ff
        /*06b4*/ 	.word	0x00000018
        /*06b8*/ 	.short	0x0100
        /*06ba*/ 	.byte	0x05
	.zero		1


	//   ....[7]....
        /*06bc*/ 	.word	0x000012d0
        /*06c0*/ 	.word	0x000000ff
        /*06c4*/ 	.word	0x00000060
        /*06c8*/ 	.short	0x0100
        /*06ca*/ 	.byte	0x05
	.zero		1


	//   ....[8]....
        /*06cc*/ 	.word	0x000012e0
        /*06d0*/ 	.word	0x000000ff
        /*06d4*/ 	.word	0x00000020
        /*06d8*/ 	.short	0x0100
        /*06da*/ 	.byte	0x05
	.zero		1


	//   ....[9]....
        /*06dc*/ 	.word	0x000014a0
        /*06e0*/ 	.word	0x000000ff
        /*06e4*/ 	.word	0x00000068
        /*06e8*/ 	.short	0x0100
        /*06ea*/ 	.byte	0x05
	.zero		1


	//   ....[10]....
        /*06ec*/ 	.word	0x000014b0
        /*06f0*/ 	.word	0x000000ff
        /*06f4*/ 	.word	0x00000028
        /*06f8*/ 	.short	0x0100
        /*06fa*/ 	.byte	0x05
	.zero		1


	//   ....[11]....
        /*06fc*/ 	.word	0x00001670
        /*0700*/ 	.word	0x000000ff
        /*0704*/ 	.word	0x00000070
        /*0708*/ 	.short	0x0100
        /*070a*/ 	.byte	0x05
	.zero		1


	//   ....[12]....
        /*070c*/ 	.word	0x00001680
        /*0710*/ 	.word	0x000000ff
        /*0714*/ 	.word	0x00000030
        /*0718*/ 	.short	0x0100
        /*071a*/ 	.byte	0x05
	.zero		1


	//   ....[13]....
        /*071c*/ 	.word	0x00001840
        /*0720*/ 	.word	0x000000ff
        /*0724*/ 	.word	0x00000078
        /*0728*/ 	.short	0x0100
        /*072a*/ 	.byte	0x05
	.zero		1


	//   ....[14]....
        /*072c*/ 	.word	0x00001850
        /*0730*/ 	.word	0x000000ff
        /*0734*/ 	.word	0x00000038
        /*0738*/ 	.short	0x0100
        /*073a*/ 	.byte	0x05
	.zero		1


	//   ....[15]....
        /*073c*/ 	.word	0x00001a10
        /*0740*/ 	.word	0x000000ff
        /*0744*/ 	.word	0x00000080
        /*0748*/ 	.short	0x0100
        /*074a*/ 	.byte	0x05
	.zero		1


	//   ....[16]....
        /*074c*/ 	.word	0x00001a20
        /*0750*/ 	.word	0x000000ff
        /*0754*/ 	.word	0x00000040
        /*0758*/ 	.short	0x0100
        /*075a*/ 	.byte	0x05
	.zero		1


	//   ....[17]....
        /*075c*/ 	.word	0x00001b90
        /*0760*/ 	.word	0x000000ff
        /*0764*/ 	.word	0x00000088
        /*0768*/ 	.short	0x0100
        /*076a*/ 	.byte	0x04
	.zero		1


	//   ....[18]....
        /*076c*/ 	.word	0x00001d70
        /*0770*/ 	.word	0x000000ff
        /*0774*/ 	.word	0x00000090
        /*0778*/ 	.short	0x0100
        /*077a*/ 	.byte	0x06
	.zero		1


	//   ....[19]....
        /*077c*/ 	.word	0x00001d80
        /*0780*/ 	.word	0x000000ff
        /*0784*/ 	.word	0x000000b0
        /*0788*/ 	.short	0x0100
        /*078a*/ 	.byte	0x06
	.zero		1


	//   ....[20]....
        /*078c*/ 	.word	0x00001d90
        /*0790*/ 	.word	0x000000ff
        /*0794*/ 	.word	0x00000098
        /*0798*/ 	.short	0x0100
        /*079a*/ 	.byte	0x06
	.zero		1


	//   ....[21]....
        /*079c*/ 	.word	0x00001da0
        /*07a0*/ 	.word	0x000000ff
        /*07a4*/ 	.word	0x000000b8
        /*07a8*/ 	.short	0x0100
        /*07aa*/ 	.byte	0x06
	.zero		1


	//   ....[22]....
        /*07ac*/ 	.word	0x00001db0
        /*07b0*/ 	.word	0x000000ff
        /*07b4*/ 	.word	0x000000a0
        /*07b8*/ 	.short	0x0100
        /*07ba*/ 	.byte	0x06
	.zero		1


	//   ....[23]....
        /*07bc*/ 	.word	0x00001dc0
        /*07c0*/ 	.word	0x000000ff
        /*07c4*/ 	.word	0x000000c0
        /*07c8*/ 	.short	0x0100
        /*07ca*/ 	.byte	0x06
	.zero		1


	//   ....[24]....
        /*07cc*/ 	.word	0x00001dd0
        /*07d0*/ 	.word	0x000000ff
        /*07d4*/ 	.word	0x000000a8
        /*07d8*/ 	.short	0x0100
        /*07da*/ 	.byte	0x06
	.zero		1


	//   ....[25]....
        /*07dc*/ 	.word	0x00001de0
        /*07e0*/ 	.word	0x000000ff
        /*07e4*/ 	.word	0x000000c8
        /*07e8*/ 	.short	0x0100
        /*07ea*/ 	.byte	0x06
	.zero		1


	//   ....[26]....
        /*07ec*/ 	.word	0x00001f50
        /*07f0*/ 	.word	0x000000ff
        /*07f4*/ 	.word	0x000000d0
        /*07f8*/ 	.short	0x0100
        /*07fa*/ 	.byte	0x05
	.zero		1


	//   ....[27]....
        /*07fc*/ 	.word	0x00001f60
        /*0800*/ 	.word	0x000000ff
        /*0804*/ 	.word	0x000000d8
        /*0808*/ 	.short	0x0100
        /*080a*/ 	.byte	0x05
	.zero		1


	//   ....[28]....
        /*080c*/ 	.word	0x000020f0
        /*0810*/ 	.word	0x000000ff
        /*0814*/ 	.word	0x000000e0
        /*0818*/ 	.short	0x0100
        /*081a*/ 	.byte	0x06
	.zero		1


	//   ....[29]....
        /*081c*/ 	.word	0x00002100
        /*0820*/ 	.word	0x000000ff
        /*0824*/ 	.word	0x00000120
        /*0828*/ 	.short	0x0100
        /*082a*/ 	.byte	0x06
	.zero		1


	//   ....[30]....
        /*082c*/ 	.word	0x00002110
        /*0830*/ 	.word	0x000000ff
        /*0834*/ 	.word	0x000000e8
        /*0838*/ 	.short	0x0100
        /*083a*/ 	.byte	0x06
	.zero		1


	//   ....[31]....
        /*083c*/ 	.word	0x00002120
        /*0840*/ 	.word	0x000000ff
        /*0844*/ 	.word	0x00000128
        /*0848*/ 	.short	0x0100
        /*084a*/ 	.byte	0x06
	.zero		1


	//   ....[32]....
        /*084c*/ 	.word	0x00002130
        /*0850*/ 	.word	0x000000ff
        /*0854*/ 	.word	0x000000f0
        /*0858*/ 	.short	0x0100
        /*085a*/ 	.byte	0x06
	.zero		1


	//   ....[33]....
        /*085c*/ 	.word	0x00002140
        /*0860*/ 	.word	0x000000ff
        /*0864*/ 	.word	0x00000130
        /*0868*/ 	.short	0x0100
        /*086a*/ 	.byte	0x06
	.zero		1


	//   ....[34]....
        /*086c*/ 	.word	0x00002150
        /*0870*/ 	.word	0x000000ff
        /*0874*/ 	.word	0x000000f8
        /*0878*/ 	.short	0x0100
        /*087a*/ 	.byte	0x06
	.zero		1


	//   ....[35]....
        /*087c*/ 	.word	0x00002160
        /*0880*/ 	.word	0x000000ff
        /*0884*/ 	.word	0x00000138
        /*0888*/ 	.short	0x0100
        /*088a*/ 	.byte	0x06
	.zero		1


	//   ....[36]....
        /*088c*/ 	.word	0x00002170
        /*0890*/ 	.word	0x000000ff
        /*0894*/ 	.word	0x00000100
        /*0898*/ 	.short	0x0100
        /*089a*/ 	.byte	0x06
	.zero		1


	//   ....[37]....
        /*089c*/ 	.word	0x00002180
        /*08a0*/ 	.word	0x000000ff
        /*08a4*/ 	.word	0x00000140
        /*08a8*/ 	.short	0x0100
        /*08aa*/ 	.byte	0x06
	.zero		1


	//   ....[38]....
        /*08ac*/ 	.word	0x00002190
        /*08b0*/ 	.word	0x000000ff
        /*08b4*/ 	.word	0x00000108
        /*08b8*/ 	.short	0x0100
        /*08ba*/ 	.byte	0x06
	.zero		1


	//   ....[39]....
        /*08bc*/ 	.word	0x000021a0
        /*08c0*/ 	.word	0x000000ff
        /*08c4*/ 	.word	0x00000148
        /*08c8*/ 	.short	0x0100
        /*08ca*/ 	.byte	0x06
	.zero		1


	//   ....[40]....
        /*08cc*/ 	.word	0x000021b0
        /*08d0*/ 	.word	0x000000ff
        /*08d4*/ 	.word	0x00000110
        /*08d8*/ 	.short	0x0100
        /*08da*/ 	.byte	0x06
	.zero		1


	//   ....[41]....
        /*08dc*/ 	.word	0x000021c0
        /*08e0*/ 	.word	0x000000ff
        /*08e4*/ 	.word	0x00000150
        /*08e8*/ 	.short	0x0100
        /*08ea*/ 	.byte	0x06
	.zero		1


	//   ....[42]....
        /*08ec*/ 	.word	0x000021d0
        /*08f0*/ 	.word	0x000000ff
        /*08f4*/ 	.word	0x00000118
        /*08f8*/ 	.short	0x0100
        /*08fa*/ 	.byte	0x06
	.zero		1


	//   ....[43]....
        /*08fc*/ 	.word	0x000021e0
        /*0900*/ 	.word	0x000000ff
        /*0904*/ 	.word	0x00000158
        /*0908*/ 	.short	0x0100
        /*090a*/ 	.byte	0x06
	.zero		1


	//   ....[44]....
        /*090c*/ 	.word	0x00002380
        /*0910*/ 	.word	0x000000ff
        /*0914*/ 	.word	0x000001a0
        /*0918*/ 	.short	0x0100
        /*091a*/ 	.byte	0x06
	.zero		1


	//   ....[45]....
        /*091c*/ 	.word	0x00002390
        /*0920*/ 	.word	0x000000ff
        /*0924*/ 	.word	0x000001e0
        /*0928*/ 	.short	0x0100
        /*092a*/ 	.byte	0x06
	.zero		1


	//   ....[46]....
        /*092c*/ 	.word	0x000023a0
        /*0930*/ 	.word	0x000000ff
        /*0934*/ 	.word	0x000001a8
        /*0938*/ 	.short	0x0100
        /*093a*/ 	.byte	0x06
	.zero		1


	//   ....[47]....
        /*093c*/ 	.word	0x000023b0
        /*0940*/ 	.word	0x000000ff
        /*0944*/ 	.word	0x000001e8
        /*0948*/ 	.short	0x0100
        /*094a*/ 	.byte	0x06
	.zero		1


	//   ....[48]....
        /*094c*/ 	.word	0x000023c0
        /*0950*/ 	.word	0x000000ff
        /*0954*/ 	.word	0x000001b0
        /*0958*/ 	.short	0x0100
        /*095a*/ 	.byte	0x06
	.zero		1


	//   ....[49]....
        /*095c*/ 	.word	0x000023d0
        /*0960*/ 	.word	0x000000ff
        /*0964*/ 	.word	0x000001f0
        /*0968*/ 	.short	0x0100
        /*096a*/ 	.byte	0x06
	.zero		1


	//   ....[50]....
        /*096c*/ 	.word	0x000023e0
        /*0970*/ 	.word	0x000000ff
        /*0974*/ 	.word	0x000001b8
        /*0978*/ 	.short	0x0100
        /*097a*/ 	.byte	0x06
	.zero		1


	//   ....[51]....
        /*097c*/ 	.word	0x000023f0
        /*0980*/ 	.word	0x000000ff
        /*0984*/ 	.word	0x000001f8
        /*0988*/ 	.short	0x0100
        /*098a*/ 	.byte	0x06
	.zero		1


	//   ....[52]....
        /*098c*/ 	.word	0x00002400
        /*0990*/ 	.word	0x000000ff
        /*0994*/ 	.word	0x000001c0
        /*0998*/ 	.short	0x0100
        /*099a*/ 	.byte	0x06
	.zero		1


	//   ....[53]....
        /*099c*/ 	.word	0x00002410
        /*09a0*/ 	.word	0x000000ff
        /*09a4*/ 	.word	0x00000200
        /*09a8*/ 	.short	0x0100
        /*09aa*/ 	.byte	0x06
	.zero		1


	//   ....[54]....
        /*09ac*/ 	.word	0x00002420
        /*09b0*/ 	.word	0x000000ff
        /*09b4*/ 	.word	0x000001c8
        /*09b8*/ 	.short	0x0100
        /*09ba*/ 	.byte	0x06
	.zero		1


	//   ....[55]....
        /*09bc*/ 	.word	0x00002430
        /*09c0*/ 	.word	0x000000ff
        /*09c4*/ 	.word	0x00000208
        /*09c8*/ 	.short	0x0100
        /*09ca*/ 	.byte	0x06
	.zero		1


	//   ....[56]....
        /*09cc*/ 	.word	0x00002440
        /*09d0*/ 	.word	0x000000ff
        /*09d4*/ 	.word	0x000001d0
        /*09d8*/ 	.short	0x0100
        /*09da*/ 	.byte	0x06
	.zero		1


	//   ....[57]....
        /*09dc*/ 	.word	0x00002450
        /*09e0*/ 	.word	0x000000ff
        /*09e4*/ 	.word	0x00000210
        /*09e8*/ 	.short	0x0100
        /*09ea*/ 	.byte	0x06
	.zero		1


	//   ....[58]....
        /*09ec*/ 	.word	0x00002460
        /*09f0*/ 	.word	0x000000ff
        /*09f4*/ 	.word	0x000001d8
        /*09f8*/ 	.short	0x0100
        /*09fa*/ 	.byte	0x06
	.zero		1


	//   ....[59]....
        /*09fc*/ 	.word	0x00002470
        /*0a00*/ 	.word	0x000000ff
        /*0a04*/ 	.word	0x00000218
        /*0a08*/ 	.short	0x0100
        /*0a0a*/ 	.byte	0x06
	.zero		1


	//   ....[60]....
        /*0a0c*/ 	.word	0x00002610
        /*0a10*/ 	.word	0x000000ff
        /*0a14*/ 	.word	0x00000160
        /*0a18*/ 	.short	0x0100
        /*0a1a*/ 	.byte	0x06
	.zero		1


	//   ....[61]....
        /*0a1c*/ 	.word	0x00002620
        /*0a20*/ 	.word	0x000000ff
        /*0a24*/ 	.word	0x00000170
        /*0a28*/ 	.short	0x0100
        /*0a2a*/ 	.byte	0x06
	.zero		1


	//   ....[62]....
        /*0a2c*/ 	.word	0x00002630
        /*0a30*/ 	.word	0x000000ff
        /*0a34*/ 	.word	0x00000168
        /*0a38*/ 	.short	0x0100
        /*0a3a*/ 	.byte	0x06
	.zero		1


	//   ....[63]....
        /*0a3c*/ 	.word	0x00002640
        /*0a40*/ 	.word	0x000000ff
        /*0a44*/ 	.word	0x00000178
        /*0a48*/ 	.short	0x0100
        /*0a4a*/ 	.byte	0x06
	.zero		1


	//   ....[64]....
        /*0a4c*/ 	.word	0x00002740
        /*0a50*/ 	.word	0x000000ff
        /*0a54*/ 	.word	0x00000190
        /*0a58*/ 	.short	0x0100
        /*0a5a*/ 	.byte	0x05
	.zero		1


	//   ....[65]....
        /*0a5c*/ 	.word	0x000065a0
        /*0a60*/ 	.word	0x00000007
        /*0a64*/ 	.word	0x00000048
        /*0a68*/ 	.short	0x010a
        /*0a6a*/ 	.byte	0xff
	.zero		1


	//   ....[66]....
        /*0a6c*/ 	.word	0x000066e0
        /*0a70*/ 	.word	0x00000002
        /*0a74*/ 	.word	0x00000048
        /*0a78*/ 	.short	0x010a
        /*0a7a*/ 	.byte	0xff
	.zero		1


	//   ....[67]....
        /*0a7c*/ 	.word	0x00006860
        /*0a80*/ 	.word	0x0000000a
        /*0a84*/ 	.word	0x00000048
        /*0a88*/ 	.short	0x010a
        /*0a8a*/ 	.byte	0xff
	.zero		1


	//   ....[68]....
        /*0a8c*/ 	.word	0x00006b30
        /*0a90*/ 	.word	0x00000000
        /*0a94*/ 	.word	0x000000d8
        /*0a98*/ 	.short	0x0101
        /*0a9a*/ 	.byte	0xff
	.zero		1


	//   ....[69]....
        /*0a9c*/ 	.word	0x00006b50
        /*0aa0*/ 	.word	0x00000007
        /*0aa4*/ 	.word	0x00000048
        /*0aa8*/ 	.short	0x010a
        /*0aaa*/ 	.byte	0xff
	.zero		1


	//   ....[70]....
        /*0aac*/ 	.word	0x00006c10
        /*0ab0*/ 	.word	0x00000005
        /*0ab4*/ 	.word	0x00000048
        /*0ab8*/ 	.short	0x010a
        /*0aba*/ 	.byte	0xff
	.zero		1


	//   ....[71]....
        /*0abc*/ 	.word	0x00006d70
        /*0ac0*/ 	.word	0x0000000b
        /*0ac4*/ 	.word	0x00000048
        /*0ac8*/ 	.short	0x010a
        /*0aca*/ 	.byte	0xff
	.zero		1


	//   ....[72]....
        /*0acc*/ 	.word	0x000070b0
        /*0ad0*/ 	.word	0x00000005
        /*0ad4*/ 	.word	0x000001a0
        /*0ad8*/ 	.short	0x010a
        /*0ada*/ 	.byte	0xff
	.zero		1


	//   ....[73]....
        /*0adc*/ 	.word	0x00007240
        /*0ae0*/ 	.word	0x00000006
        /*0ae4*/ 	.word	0x00000000
        /*0ae8*/ 	.short	0x0101
        /*0aea*/ 	.byte	0xff
	.zero		1


	//   ....[74]....
        /*0aec*/ 	.word	0x00007300
        /*0af0*/ 	.word	0x00000003
        /*0af4*/ 	.word	0x00000000
        /*0af8*/ 	.short	0x010a
        /*0afa*/ 	.byte	0xff
	.zero		1


	//   ....[75]....
        /*0afc*/ 	.word	0x00007380
        /*0b00*/ 	.word	0x00000004
        /*0b04*/ 	.word	0x00000000
        /*0b08*/ 	.short	0x010a
        /*0b0a*/ 	.byte	0xff
	.zero		1


	//   ....[76]....
        /*0b0c*/ 	.word	0x00007430
        /*0b10*/ 	.word	0x00000000
        /*0b14*/ 	.word	0x00000000
        /*0b18*/ 	.short	0x010a
        /*0b1a*/ 	.byte	0xff
	.zero		1


	//   ....[77]....
        /*0b1c*/ 	.word	0x000074e0
        /*0b20*/ 	.word	0x00000004
        /*0b24*/ 	.word	0x00000000
        /*0b28*/ 	.short	0x010a
        /*0b2a*/ 	.byte	0xff
	.zero		1


	//   ....[78]....
        /*0b2c*/ 	.word	0x00007590
        /*0b30*/ 	.word	0x00000000
        /*0b34*/ 	.word	0x00000000
        /*0b38*/ 	.short	0x010a
        /*0b3a*/ 	.byte	0xff
	.zero		1


	//   ....[79]....
        /*0b3c*/ 	.word	0x00007640
        /*0b40*/ 	.word	0x00000004
        /*0b44*/ 	.word	0x00000000
        /*0b48*/ 	.short	0x010a
        /*0b4a*/ 	.byte	0xff
	.zero		1


	//   ....[80]....
        /*0b4c*/ 	.word	0x000076f0
        /*0b50*/ 	.word	0x00000000
        /*0b54*/ 	.word	0x00000000
        /*0b58*/ 	.short	0x010a
        /*0b5a*/ 	.byte	0xff
	.zero		1


	//   ....[81]....
        /*0b5c*/ 	.word	0x000077a0
        /*0b60*/ 	.word	0x00000004
        /*0b64*/ 	.word	0x00000000
        /*0b68*/ 	.short	0x010a
        /*0b6a*/ 	.byte	0xff
	.zero		1


	//   ....[82]....
        /*0b6c*/ 	.word	0x00007850
        /*0b70*/ 	.word	0x00000005
        /*0b74*/ 	.word	0x00000000
        /*0b78*/ 	.short	0x010a
        /*0b7a*/ 	.byte	0xff
	.zero		1


	//   ....[83]....
        /*0b7c*/ 	.word	0x00008ea0
        /*0b80*/ 	.word	0x00000000
        /*0b84*/ 	.word	0x00000120
        /*0b88*/ 	.short	0x010a
        /*0b8a*/ 	.byte	0xff
	.zero		1


	//   ....[84]....
        /*0b8c*/ 	.word	0x00009080
        /*0b90*/ 	.word	0x00000000
        /*0b94*/ 	.word	0x000000e0
        /*0b98*/ 	.short	0x0101
        /*0b9a*/ 	.byte	0xff
	.zero		1


	//   ....[85]....
        /*0b9c*/ 	.word	0x0000a5c0
        /*0ba0*/ 	.word	0x00000000
        /*0ba4*/ 	.word	0x00000120
        /*0ba8*/ 	.short	0x010a
        /*0baa*/ 	.byte	0xff
	.zero		1


	//   ....[86]....
        /*0bac*/ 	.word	0x0000a780
        /*0bb0*/ 	.word	0x00000000
        /*0bb4*/ 	.word	0x000000e0
        /*0bb8*/ 	.short	0x0101
        /*0bba*/ 	.byte	0xff
	.zero		1


	//   ....[87]....
        /*0bbc*/ 	.word	0x0000b060
        /*0bc0*/ 	.word	0x00000000
        /*0bc4*/ 	.word	0x000000d8
        /*0bc8*/ 	.short	0x010a
        /*0bca*/ 	.byte	0xff
	.zero		1


	//   ....[88]....
        /*0bcc*/ 	.word	0x0000b500
        /*0bd0*/ 	.word	0x00000002
        /*0bd4*/ 	.word	0x000000b0
        /*0bd8*/ 	.short	0x010a
        /*0bda*/ 	.byte	0xff
	.zero		1


	//   ....[89]....
        /*0bdc*/ 	.word	0x0000b670
        /*0be0*/ 	.word	0x00000002
        /*0be4*/ 	.word	0x00000090
        /*0be8*/ 	.short	0x010b
        /*0bea*/ 	.byte	0xff
	.zero		1


	//   ....[90]....
        /*0bec*/ 	.word	0x0000b6d0
        /*0bf0*/ 	.word	0x00000000
        /*0bf4*/ 	.word	0x00000000
        /*0bf8*/ 	.short	0x0101
        /*0bfa*/ 	.byte	0xff
	.zero		1


	//   ....[91]....
        /*0bfc*/ 	.word	0x0000b700
        /*0c00*/ 	.word	0x00000002
        /*0c04*/ 	.word	0x000000b8
        /*0c08*/ 	.short	0x010a
        /*0c0a*/ 	.byte	0xff
	.zero		1


	//   ....[92]....
        /*0c0c*/ 	.word	0x0000b890
        /*0c10*/ 	.word	0x00000002
        /*0c14*/ 	.word	0x00000098
        /*0c18*/ 	.short	0x010b
        /*0c1a*/ 	.byte	0xff
	.zero		1


	//   ....[93]....
        /*0c1c*/ 	.word	0x0000b8f0
        /*0c20*/ 	.word	0x00000000
        /*0c24*/ 	.word	0x00000000
        /*0c28*/ 	.short	0x0101
        /*0c2a*/ 	.byte	0xff
	.zero		1


	//   ....[94]....
        /*0c2c*/ 	.word	0x0000b920
        /*0c30*/ 	.word	0x00000002
        /*0c34*/ 	.word	0x000000c0
        /*0c38*/ 	.short	0x010a
        /*0c3a*/ 	.byte	0xff
	.zero		1


	//   ....[95]....
        /*0c3c*/ 	.word	0x0000bab0
        /*0c40*/ 	.word	0x00000002
        /*0c44*/ 	.word	0x000000a0
        /*0c48*/ 	.short	0x010b
        /*0c4a*/ 	.byte	0xff
	.zero		1


	//   ....[96]....
        /*0c4c*/ 	.word	0x0000bb10
        /*0c50*/ 	.word	0x00000000
        /*0c54*/ 	.word	0x00000000
        /*0c58*/ 	.short	0x0101
        /*0c5a*/ 	.byte	0xff
	.zero		1


	//   ....[97]....
        /*0c5c*/ 	.word	0x0000bb40
        /*0c60*/ 	.word	0x00000002
        /*0c64*/ 	.word	0x000000c8
        /*0c68*/ 	.short	0x010a
        /*0c6a*/ 	.byte	0xff
	.zero		1


	//   ....[98]....
        /*0c6c*/ 	.word	0x0000bcd0
        /*0c70*/ 	.word	0x00000002
        /*0c74*/ 	.word	0x000000a8
        /*0c78*/ 	.short	0x010b
        /*0c7a*/ 	.byte	0xff
	.zero		1


	//   ....[99]....
        /*0c7c*/ 	.word	0x0000bd40
        /*0c80*/ 	.word	0x00000000
        /*0c84*/ 	.word	0x00000000
        /*0c88*/ 	.short	0x0101
        /*0c8a*/ 	.byte	0xff
	.zero		1


	//   ....[100]....
        /*0c8c*/ 	.word	0x0000bde0
        /*0c90*/ 	.word	0x00000004
        /*0c94*/ 	.word	0x000001a0
        /*0c98*/ 	.short	0x010a
        /*0c9a*/ 	.byte	0xff
	.zero		1


	//   ....[101]....
        /*0c9c*/ 	.word	0x0000bf50
        /*0ca0*/ 	.word	0x00000004
        /*0ca4*/ 	.word	0x00000000
        /*0ca8*/ 	.short	0x0101
        /*0caa*/ 	.byte	0xff
	.zero		1


	//   ....[102]....
        /*0cac*/ 	.word	0x0000c000
        /*0cb0*/ 	.word	0x00000002
        /*0cb4*/ 	.word	0x000000b0
        /*0cb8*/ 	.short	0x010a
        /*0cba*/ 	.byte	0xff
	.zero		1


	//   ....[103]....
        /*0cbc*/ 	.word	0x0000c050
        /*0cc0*/ 	.word	0x00000002
        /*0cc4*/ 	.word	0x000000b8
        /*0cc8*/ 	.short	0x010a
        /*0cca*/ 	.byte	0xff
	.zero		1


	//   ....[104]....
        /*0ccc*/ 	.word	0x0000c0b0
        /*0cd0*/ 	.word	0x00000002
        /*0cd4*/ 	.word	0x000000c0
        /*0cd8*/ 	.short	0x010a
        /*0cda*/ 	.byte	0xff
	.zero		1


	//   ....[105]....
        /*0cdc*/ 	.word	0x0000c120
        /*0ce0*/ 	.word	0x00000002
        /*0ce4*/ 	.word	0x000000c8
        /*0ce8*/ 	.short	0x010a
        /*0cea*/ 	.byte	0xff
	.zero		1


	//   ....[106]....
        /*0cec*/ 	.word	0x0000cdb0
        /*0cf0*/ 	.word	0x000000ff
        /*0cf4*/ 	.word	0x000001a0
        /*0cf8*/ 	.short	0x010a
        /*0cfa*/ 	.byte	0x05
	.zero		1


	//   ....[107]....
        /*0cfc*/ 	.word	0x0000cf00
        /*0d00*/ 	.word	0x000000ff
        /*0d04*/ 	.word	0x00000000
        /*0d08*/ 	.short	0x0101
        /*0d0a*/ 	.byte	0x04
	.zero		1


	//   ....[108]....
        /*0d0c*/ 	.word	0x0000d630
        /*0d10*/ 	.word	0x000000ff
        /*0d14*/ 	.word	0x00000090
        /*0d18*/ 	.short	0x010a
        /*0d1a*/ 	.byte	0x38
	.zero		1


	//   ....[109]....
        /*0d1c*/ 	.word	0x0000d690
        /*0d20*/ 	.word	0x0000009a
        /*0d24*/ 	.word	0x00000160
        /*0d28*/ 	.short	0x010a
        /*0d2a*/ 	.byte	0xff
	.zero		1


	//   ....[110]....
        /*0d2c*/ 	.word	0x0000d6b0
        /*0d30*/ 	.word	0x000000ff
        /*0d34*/ 	.word	0x00000090
        /*0d38*/ 	.short	0x010a
        /*0d3a*/ 	.byte	0x38
	.zero		1


	//   ....[111]....
        /*0d3c*/ 	.word	0x0000db20
        /*0d40*/ 	.word	0x0000009a
        /*0d44*/ 	.word	0x00000160
        /*0d48*/ 	.short	0x010a
        /*0d4a*/ 	.byte	0xff
	.zero		1


	//   ....[112]....
        /*0d4c*/ 	.word	0x0000ef80
        /*0d50*/ 	.word	0x000000ff
        /*0d54*/ 	.word	0x00000000
        /*0d58*/ 	.short	0x0101
        /*0d5a*/ 	.byte	0x04
	.zero		1


	//   ....[113]....
        /*0d5c*/ 	.word	0x0000efd0
        /*0d60*/ 	.word	0x000000ff
        /*0d64*/ 	.word	0x00000098
        /*0d68*/ 	.short	0x010a
        /*0d6a*/ 	.byte	0x38
	.zero		1


	//   ....[114]....
        /*0d6c*/ 	.word	0x0000f000
        /*0d70*/ 	.word	0x000000ff
        /*0d74*/ 	.word	0x00000098
        /*0d78*/ 	.short	0x010a
        /*0d7a*/ 	.byte	0x38
	.zero		1


	//   ....[115]....
        /*0d7c*/ 	.word	0x00010710
        /*0d80*/ 	.word	0x000000ff
        /*0d84*/ 	.word	0x00000000
        /*0d88*/ 	.short	0x0101
        /*0d8a*/ 	.byte	0x04
	.zero		1


	//   ....[116]....
        /*0d8c*/ 	.word	0x00010730
        /*0d90*/ 	.word	0x000000ff
        /*0d94*/ 	.word	0x000000a0
        /*0d98*/ 	.short	0x010a
        /*0d9a*/ 	.byte	0x38
	.zero		1


	//   ....[117]....
        /*0d9c*/ 	.word	0x00010750
        /*0da0*/ 	.word	0x000000ff
        /*0da4*/ 	.word	0x000000a0
        /*0da8*/ 	.short	0x010a
        /*0daa*/ 	.byte	0x38
	.zero		1


	//   ....[118]....
        /*0dac*/ 	.word	0x00011ea0
        /*0db0*/ 	.word	0x000000ff
        /*0db4*/ 	.word	0x00000000
        /*0db8*/ 	.short	0x0101
        /*0dba*/ 	.byte	0x04
	.zero		1


	//   ....[119]....
        /*0dbc*/ 	.word	0x00011ec0
        /*0dc0*/ 	.word	0x000000ff
        /*0dc4*/ 	.word	0x000000a8
        /*0dc8*/ 	.short	0x010a
        /*0dca*/ 	.byte	0x38
	.zero		1


	//   ....[120]....
        /*0dcc*/ 	.word	0x00011ee0
        /*0dd0*/ 	.word	0x000000ff
        /*0dd4*/ 	.word	0x000000a8
        /*0dd8*/ 	.short	0x010a
        /*0dda*/ 	.byte	0x38
	.zero		1


	//   ....[121]....
        /*0ddc*/ 	.word	0x00012670
        /*0de0*/ 	.word	0x0000009a
        /*0de4*/ 	.word	0x00000000
        /*0de8*/ 	.short	0x0101
        /*0dea*/ 	.byte	0xff
	.zero		1


	//   ....[122]....
        /*0dec*/ 	.word	0x00013770
        /*0df0*/ 	.word	0x000000ff
        /*0df4*/ 	.word	0x00000000
        /*0df8*/ 	.short	0x0101
        /*0dfa*/ 	.byte	0x04
	.zero		1


	//   ....[123]....
        /*0dfc*/ 	.word	0x00013810
        /*0e00*/ 	.word	0x000000ff
        /*0e04*/ 	.word	0x00000000
        /*0e08*/ 	.short	0x0101
        /*0e0a*/ 	.byte	0x04
	.zero		1


	//   ....[124]....
        /*0e0c*/ 	.word	0x00014160
        /*0e10*/ 	.word	0x000000ff
        /*0e14*/ 	.word	0x000000e0
        /*0e18*/ 	.short	0x010a
        /*0e1a*/ 	.byte	0x05
	.zero		1


	//   ....[125]....
        /*0e1c*/ 	.word	0x000142b0
        /*0e20*/ 	.word	0x000000ff
        /*0e24*/ 	.word	0x00000000
        /*0e28*/ 	.short	0x0101
        /*0e2a*/ 	.byte	0x04
	.zero		1


	//   ....[126]....
        /*0e2c*/ 	.word	0x00014320
        /*0e30*/ 	.word	0x000000ff
        /*0e34*/ 	.word	0x000001e0
        /*0e38*/ 	.short	0x010a
        /*0e3a*/ 	.byte	0x33
	.zero		1


	//   ....[127]....
        /*0e3c*/ 	.word	0x00015700
        /*0e40*/ 	.word	0x000000ff
        /*0e44*/ 	.word	0x000001a0
        /*0e48*/ 	.short	0x0101
        /*0e4a*/ 	.byte	0x33
	.zero		1


	//   ....[128]....
        /*0e4c*/ 	.word	0x00015a00
        /*0e50*/ 	.word	0x00000006
        /*0e54*/ 	.word	0x00000008
        /*0e58*/ 	.short	0x010a
        /*0e5a*/ 	.byte	0xff
	.zero		1


	//   ....[129]....
        /*0e5c*/ 	.word	0x00015a20
        /*0e60*/ 	.word	0x00000006
        /*0e64*/ 	.word	0x00000008
        /*0e68*/ 	.short	0x010a
        /*0e6a*/ 	.byte	0xff
	.zero		1


	//   ....[130]....
        /*0e6c*/ 	.word	0x00015b90
        /*0e70*/ 	.word	0x00000006
        /*0e74*/ 	.word	0x00000008
        /*0e78*/ 	.short	0x010a
        /*0e7a*/ 	.byte	0xff
	.zero		1


	//   ....[131]....
        /*0e7c*/ 	.word	0x00015bb0
        /*0e80*/ 	.word	0x00000006
        /*0e84*/ 	.word	0x00000008
        /*0e88*/ 	.short	0x010a
        /*0e8a*/ 	.byte	0xff
	.zero		1


	//   ....[132]....
        /*0e8c*/ 	.word	0x00015c70
        /*0e90*/ 	.word	0x00000007
        /*0e94*/ 	.word	0x00000000
        /*0e98*/ 	.short	0x0101
        /*0e9a*/ 	.byte	0xff
	.zero		1


	//   ....[133]....
        /*0e9c*/ 	.word	0x000160c0
        /*0ea0*/ 	.word	0x00000003
        /*0ea4*/ 	.word	0x00000000
        /*0ea8*/ 	.short	0x010a
        /*0eaa*/ 	.byte	0xff
	.zero		1


	//   ....[134]....
        /*0eac*/ 	.word	0x00016130
        /*0eb0*/ 	.word	0x00000006
        /*0eb4*/ 	.word	0x00000170
        /*0eb8*/ 	.short	0x010a
        /*0eba*/ 	.byte	0xff
	.zero		1


	//   ....[135]....
        /*0ebc*/ 	.word	0x00016250
        /*0ec0*/ 	.word	0x00000003
        /*0ec4*/ 	.word	0x00000000
        /*0ec8*/ 	.short	0x010a
        /*0eca*/ 	.byte	0xff
	.zero		1


	//   ....[136]....
        /*0ecc*/ 	.word	0x00016300
        /*0ed0*/ 	.word	0x0000000d
        /*0ed4*/ 	.word	0x00000000
        /*0ed8*/ 	.short	0x010a
        /*0eda*/ 	.byte	0xff
	.zero		1


	//   ....[137]....
        /*0edc*/ 	.word	0x000167f0
        /*0ee0*/ 	.word	0x00000000
        /*0ee4*/ 	.word	0x000001a0
        /*0ee8*/ 	.short	0x010a
        /*0eea*/ 	.byte	0xff
	.zero		1


	//   ....[138]....
        /*0eec*/ 	.word	0x00016930
        /*0ef0*/ 	.word	0x00000000
        /*0ef4*/ 	.word	0x00000000
        /*0ef8*/ 	.short	0x0101
        /*0efa*/ 	.byte	0xff
	.zero		1


	//   ....[139]....
        /*0efc*/ 	.word	0x00016aa0
        /*0f00*/ 	.word	0x00000004
        /*0f04*/ 	.word	0x00000170
        /*0f08*/ 	.short	0x010a
        /*0f0a*/ 	.byte	0xff
	.zero		1


	//   ....[140]....
        /*0f0c*/ 	.word	0x00016b70
        /*0f10*/ 	.word	0x00000021
        /*0f14*/ 	.word	0x00000170
        /*0f18*/ 	.short	0x010a
        /*0f1a*/ 	.byte	0xff
	.zero		1


	//   ....[141]....
        /*0f1c*/ 	.word	0x00016bc0
        /*0f20*/ 	.word	0x00000021
        /*0f24*/ 	.word	0x00000170
        /*0f28*/ 	.short	0x010a
        /*0f2a*/ 	.byte	0xff
	.zero		1


	//   ....[142]....
        /*0f2c*/ 	.word	0x00016c40
        /*0f30*/ 	.word	0x00000003
        /*0f34*/ 	.word	0x00000000
        /*0f38*/ 	.short	0x0101
        /*0f3a*/ 	.byte	0xff
	.zero		1


	//   ....[143]....
        /*0f3c*/ 	.word	0x00016c70
        /*0f40*/ 	.word	0x00000012
        /*0f44*/ 	.word	0x00000190
        /*0f48*/ 	.short	0x010a
        /*0f4a*/ 	.byte	0xff
	.zero		1


	//   ....[144]....
        /*0f4c*/ 	.word	0x00016ca0
        /*0f50*/ 	.word	0x00000003
        /*0f54*/ 	.word	0x00000000
        /*0f58*/ 	.short	0x0101
        /*0f5a*/ 	.byte	0xff
	.zero		1


	//   ....[145]....
        /*0f5c*/ 	.word	0x000180d0
        /*0f60*/ 	.word	0x00000002
        /*0f64*/ 	.word	0x00000048
        /*0f68*/ 	.short	0x010a
        /*0f6a*/ 	.byte	0xff
	.zero		1


	//   ....[146]....
        /*0f6c*/ 	.word	0x000181a0
        /*0f70*/ 	.word	0x00000005
        /*0f74*/ 	.word	0x00000048
        /*0f78*/ 	.short	0x010a
        /*0f7a*/ 	.byte	0xff
	.zero		1


	//   ....[147]....
        /*0f7c*/ 	.word	0x000182e0
        /*0f80*/ 	.word	0x00000005
        /*0f84*/ 	.word	0x000001a0
        /*0f88*/ 	.short	0x010a
        /*0f8a*/ 	.byte	0xff
	.zero		1


	//   ....[148]....
        /*0f8c*/ 	.word	0x00018330
        /*0f90*/ 	.word	0x00000003
        /*0f94*/ 	.word	0x00000000
        /*0f98*/ 	.short	0x010a
        /*0f9a*/ 	.byte	0xff
	.zero		1


	//   ....[149]....
        /*0f9c*/ 	.word	0x00018380
        /*0fa0*/ 	.word	0x00000004
        /*0fa4*/ 	.word	0x00000000
        /*0fa8*/ 	.short	0x010a
        /*0faa*/ 	.byte	0xff
	.zero		1


	//   ....[150]....
        /*0fac*/ 	.word	0x000183d0
        /*0fb0*/ 	.word	0x00000000
        /*0fb4*/ 	.word	0x00000000
        /*0fb8*/ 	.short	0x010a
        /*0fba*/ 	.byte	0xff
	.zero		1


	//   ....[151]....
        /*0fbc*/ 	.word	0x00018420
        /*0fc0*/ 	.word	0x00000004
        /*0fc4*/ 	.word	0x00000000
        /*0fc8*/ 	.short	0x010a
        /*0fca*/ 	.byte	0xff
	.zero		1


	//   ....[152]....
        /*0fcc*/ 	.word	0x00018470
        /*0fd0*/ 	.word	0x00000000
        /*0fd4*/ 	.word	0x00000000
        /*0fd8*/ 	.short	0x010a
        /*0fda*/ 	.byte	0xff
	.zero		1


	//   ....[153]....
        /*0fdc*/ 	.word	0x000184c0
        /*0fe0*/ 	.word	0x00000004
        /*0fe4*/ 	.word	0x00000000
        /*0fe8*/ 	.short	0x010a
        /*0fea*/ 	.byte	0xff
	.zero		1


	//   ....[154]....
        /*0fec*/ 	.word	0x00018510
        /*0ff0*/ 	.word	0x00000000
        /*0ff4*/ 	.word	0x00000000
        /*0ff8*/ 	.short	0x010a
        /*0ffa*/ 	.byte	0xff
	.zero		1


	//   ....[155]....
        /*0ffc*/ 	.word	0x00018560
        /*1000*/ 	.word	0x00000004
        /*1004*/ 	.word	0x00000000
        /*1008*/ 	.short	0x010a
        /*100a*/ 	.byte	0xff
	.zero		1


	//   ....[156]....
        /*100c*/ 	.word	0x00018f00
        /*1010*/ 	.word	0x00000000
        /*1014*/ 	.word	0x00000120
        /*1018*/ 	.short	0x010a
        /*101a*/ 	.byte	0xff
	.zero		1


	//   ....[157]....
        /*101c*/ 	.word	0x00019920
        /*1020*/ 	.word	0x00000000
        /*1024*/ 	.word	0x00000120
        /*1028*/ 	.short	0x010a
        /*102a*/ 	.byte	0xff
	.zero		1


	//   ....[158]....
        /*102c*/ 	.word	0x00019ae0
        /*1030*/ 	.word	0x00000000
        /*1034*/ 	.word	0x000000d8
        /*1038*/ 	.short	0x010a
        /*103a*/ 	.byte	0xff
	.zero		1


	//   ....[159]....
        /*103c*/ 	.word	0x00019bb0
        /*1040*/ 	.word	0x00000002
        /*1044*/ 	.word	0x000000b0
        /*1048*/ 	.short	0x010a
        /*104a*/ 	.byte	0xff
	.zero		1


	//   ....[160]....
        /*104c*/ 	.word	0x00019c00
        /*1050*/ 	.word	0x00000002
        /*1054*/ 	.word	0x000000b8
        /*1058*/ 	.short	0x010a
        /*105a*/ 	.byte	0xff
	.zero		1


	//   ....[161]....
        /*105c*/ 	.word	0x00019c50
        /*1060*/ 	.word	0x00000002
        /*1064*/ 	.word	0x000000c0
        /*1068*/ 	.short	0x010a
        /*106a*/ 	.byte	0xff
	.zero		1


	//   ....[162]....
        /*106c*/ 	.word	0x00019ca0
        /*1070*/ 	.word	0x00000002
        /*1074*/ 	.word	0x000000c8
        /*1078*/ 	.short	0x010a
        /*107a*/ 	.byte	0xff
	.zero		1


	//   ....[163]....
        /*107c*/ 	.word	0x00019cf0
        /*1080*/ 	.word	0x00000004
        /*1084*/ 	.word	0x000001a0
        /*1088*/ 	.short	0x010a
        /*108a*/ 	.byte	0xff
	.zero		1


	//   ....[164]....
        /*108c*/ 	.word	0x00019d40
        /*1090*/ 	.word	0x00000002
        /*1094*/ 	.word	0x000000b0
        /*1098*/ 	.short	0x010a
        /*109a*/ 	.byte	0xff
	.zero		1


	//   ....[165]....
        /*109c*/ 	.word	0x00019d90
        /*10a0*/ 	.word	0x00000002
        /*10a4*/ 	.word	0x000000b8
        /*10a8*/ 	.short	0x010a
        /*10aa*/ 	.byte	0xff
	.zero		1


	//   ....[166]....
        /*10ac*/ 	.word	0x00019de0
        /*10b0*/ 	.word	0x00000002
        /*10b4*/ 	.word	0x000000c0
        /*10b8*/ 	.short	0x010a
        /*10ba*/ 	.byte	0xff
	.zero		1


	//   ....[167]....
        /*10bc*/ 	.word	0x00019e90
        /*10c0*/ 	.word	0x00000000
        /*10c4*/ 	.word	0x000001a0
        /*10c8*/ 	.short	0x010a
        /*10ca*/ 	.byte	0xff
	.zero		1


	//   ....[168]....
        /*10cc*/ 	.word	0x00019f50
        /*10d0*/ 	.word	0x00000005
        /*10d4*/ 	.word	0x00000090
        /*10d8*/ 	.short	0x010a
        /*10da*/ 	.byte	0xff
	.zero		1


	//   ....[169]....
        /*10dc*/ 	.word	0x00019fa0
        /*10e0*/ 	.word	0x0000009a
        /*10e4*/ 	.word	0x00000160
        /*10e8*/ 	.short	0x010a
        /*10ea*/ 	.byte	0xff
	.zero		1


	//   ....[170]....
        /*10ec*/ 	.word	0x0001a000
        /*10f0*/ 	.word	0x00000000
        /*10f4*/ 	.word	0x00000098
        /*10f8*/ 	.short	0x010a
        /*10fa*/ 	.byte	0xff
	.zero		1


	//   ....[171]....
        /*10fc*/ 	.word	0x0001a060
        /*1100*/ 	.word	0x00000000
        /*1104*/ 	.word	0x000000a0
        /*1108*/ 	.short	0x010a
        /*110a*/ 	.byte	0xff
	.zero		1


	//   ....[172]....
        /*110c*/ 	.word	0x0001a0c0
        /*1110*/ 	.word	0x00000000
        /*1114*/ 	.word	0x000000a8
        /*1118*/ 	.short	0x010a
        /*111a*/ 	.byte	0xff
	.zero		1


	//   ....[173]....
        /*111c*/ 	.word	0x0001a120
        /*1120*/ 	.word	0x00000000
        /*1124*/ 	.word	0x000000e0
        /*1128*/ 	.short	0x010a
        /*112a*/ 	.byte	0xff
	.zero		1


	//   ....[174]....
        /*112c*/ 	.word	0x0001a180
        /*1130*/ 	.word	0x00000000
        /*1134*/ 	.word	0x000001e0
        /*1138*/ 	.short	0x010a
        /*113a*/ 	.byte	0xff
	.zero		1


	//   ....[175]....
        /*113c*/ 	.word	0x0001a2c0
        /*1140*/ 	.word	0x00000006
        /*1144*/ 	.word	0x00000008
        /*1148*/ 	.short	0x010a
        /*114a*/ 	.byte	0xff
	.zero		1


	//   ....[176]....
        /*114c*/ 	.word	0x0001a390
        /*1150*/ 	.word	0x00000006
        /*1154*/ 	.word	0x00000008
        /*1158*/ 	.short	0x010a
        /*115a*/ 	.byte	0xff
	.zero		1


	//   ....[177]....
        /*115c*/ 	.word	0x0001a3e0
        /*1160*/ 	.word	0x00000006
        /*1164*/ 	.word	0x00000170
        /*1168*/ 	.short	0x010a
        /*116a*/ 	.byte	0xff
	.zero		1


	//   ....[178]....
        /*116c*/ 	.word	0x0001a430
        /*1170*/ 	.word	0x00000003
        /*1174*/ 	.word	0x00000000
        /*1178*/ 	.short	0x010a
        /*117a*/ 	.byte	0xff
	.zero		1


	//   ....[179]....
        /*117c*/ 	.word	0x0001a8d0
        /*1180*/ 	.word	0x00000000
        /*1184*/ 	.word	0x000001a0
        /*1188*/ 	.short	0x010a
        /*118a*/ 	.byte	0xff
	.zero		1


	//   ....[180]....
        /*118c*/ 	.word	0x0001a9a0
        /*1190*/ 	.word	0x00000004
        /*1194*/ 	.word	0x00000170
        /*1198*/ 	.short	0x010a
        /*119a*/ 	.byte	0xff
	.zero		1


	//   ....[181]....
        /*119c*/ 	.word	0x0001a9f0
        /*11a0*/ 	.word	0x00000012
        /*11a4*/ 	.word	0x00000190
        /*11a8*/ 	.short	0x010a
        /*11aa*/ 	.byte	0xff
	.zero		1


	//----- nvinfo : EIATTR_NUM_MBARRIERS
	.align		4
.L_184:
        /*11ac*/ 	.byte	0x03, 0x38
        /*11ae*/ 	.short	0x0041


	//----- nvinfo : EIATTR_EXIT_INSTR_OFFSETS
	.align		4
        /*11b0*/ 	.byte	0x04, 0x1c
        /*11b2*/ 	.short	(.L_186 - .L_185)


	//   ....[0]....
.L_185:
        /*11b4*/ 	.word	0x00005060


	//   ....[1]....
        /*11b8*/ 	.word	0x00007880


	//   ....[2]....
        /*11bc*/ 	.word	0x0000a820


	//   ....[3]....
        /*11c0*/ 	.word	0x0000c150


	//   ....[4]....
        /*11c4*/ 	.word	0x00013820


	//   ....[5]....
        /*11c8*/ 	.word	0x00013850


	//   ....[6]....
        /*11cc*/ 	.word	0x000157d0


	//   ....[7]....
        /*11d0*/ 	.word	0x00016f00


	//----- nvinfo : EIATTR_INDIRECT_BRANCH_TARGETS
	.align		4
.L_186:
        /*11d4*/ 	.byte	0x04, 0x34
        /*11d6*/ 	.short	(.L_188 - .L_187)


	//   ....[0]....
.L_187:
        /*11d8*/ 	.word	.L_x_1255@srel
        /*11dc*/ 	.short	0x0
        /*11de*/ 	.short	0x0
        /*11e0*/ 	.word	0xa
        /*11e4*/ 	.word	.L_x_1256@srel
        /* <DEDUP_REMOVED lines=9> */


	//----- nvinfo : EIATTR_MAX_THREADS
	.align		4
.L_188:
        /*120c*/ 	.byte	0x04, 0x05
        /*120e*/ 	.short	(.L_190 - .L_189)
.L_189:
        /*1210*/ 	.word	0x00000180
        /*1214*/ 	.word	0x00000001
        /*1218*/ 	.word	0x00000001


	//----- nvinfo : EIATTR_CRS_STACK_SIZE
	.align		4
.L_190:
        /*121c*/ 	.byte	0x04, 0x1e
        /*121e*/ 	.short	(.L_192 - .L_191)
.L_191:
        /*1220*/ 	.word	0x00000000


	//----- nvinfo : EIATTR_CBANK_PARAM_SIZE
	.align		4
.L_192:
        /*1224*/ 	.byte	0x03, 0x19
        /*1226*/ 	.short	0x0900


	//----- nvinfo : EIATTR_PARAM_CBANK
	.align		4
        /*1228*/ 	.byte	0x04, 0x0a
        /*122a*/ 	.short	(.L_194 - .L_193)
	.align		4
.L_193:
        /*122c*/ 	.word	index@(.nv.constant0._ZN7cutlass13device_kernelINS_4gemm6kernel13GemmUniversalINS1_15MoEProblemShapeIN4cute5tupleIJiiiEEEEENS1_10collective13CollectiveMmaINS1_46MainloopSm100RCGroupGemmTmaUmmaWarpSpecializedILi9ELi8ELi2ENS6_IJiiNS5_1CILi1EEEEEEEENS6_IJNSC_ILi256EEESG_NSC_ILi64EEEEEENS_12float_e4m3_tENS6_IJlSD_lEEESJ_PNS6_IJlSD_NSC_ILi0EEEEEENS5_8TiledMMAINS5_8MMA_AtomIJNS5_10MMA_TraitsINS5_25SM100_MMA_F8F6F4_2x1SM_SSEJSJ_SJ_fSG_SG_NS5_17integral_constantINS5_4UMMA5MajorELSU_0EEESV_NSS_INST_7ScaleInELSW_0EEESX_EEEEEENS5_6LayoutINS6_IJSD_SD_SD_EEENS6_IJSL_SL_SL_EEEEENS6_IJNS5_10UnderscoreES14_S14_EEEEENS5_28SM100_TMA_2SM_LOAD_MULTICASTENS5_14ComposedLayoutINS5_7SwizzleILi2ELi4ELi3EEENS5_18smem_ptr_flag_bitsILi8EEENS10_INS6_IJNSC_ILi8EEESH_EEENS6_IJSH_SD_EEEEEEEvNS5_8identityES17_S1H_vS1I_EENS_8epilogue10collective18CollectiveEpilogueINS1K_31Sm100PtrArrayTmaWarpSpecializedILi4ELi2ELi64ELb1ELb0EEEJNS6_IJNSC_ILi128EEESG_SH_EEENS6_IJNS10_IS1P_SD_EENS10_ISH_SD_EEEEENS_6half_tEPNS6_IJSD_lSL_EEES1U_S1W_NS1K_6fusion15FusionCallbacksIS1O_NS1X_17LinearCombinationIS1U_fS1U_fLNS_15FloatRoundStyleE2EEES1Q_S1T_JEEENS5_5SM1004TMEM4LOAD26SM100_TMEM_LOAD_16dp256b8xENS5_13SM90_TMA_LOADENS18_INS19_ILi3ELi4ELi3EEENS1B_ILi16EEENS10_INS6_IJSH_S1D_EEENS6_IJSD_SH_EEEEEEENS5_17SM75_U16x8_LDSM_TENS5_14SM90_TMA_STOREES2D_NS5_17SM90_U16x8_STSM_TENS5_39AutoVectorizingCopyWithAssumedAlignmentILi128EEEEEEvvEEEEvNT_6ParamsE)
        /*1230*/ 	.short	0x0380
        /*1232*/ 	.short	0x0900


	//----- nvinfo : EIATTR_SW_WAR
	.align		4
.L_194:
        /*1234*/ 	.byte	0x04, 0x36
        /*1236*/ 	.short	(.L_196 - .L_195)
.L_195:
        /*1238*/ 	.word	0x00000008
.L_196:


//--------------------- .nv.info._ZN7cutlass13device_kernelINS_4gemm6kernel13GemmUniversalINS1_15MoEProblemShapeIN4cute5tupleIJiiiEEEEENS1_10collective13CollectiveMmaINS1_46MainloopSm100RCGroupGemmTmaUmmaWarpSpecializedILi11ELi8ELi4ENS6_IJiiNS5_1CILi1EEEEEEEENS6_IJNSC_ILi128EEESG_NSC_ILi64EEEEEENS_12float_e4m3_tENS6_IJlSD_lEEESJ_PNS6_IJlSD_NSC_ILi0EEEEEENS5_8TiledMMAINS5_8MMA_AtomIJNS5_10MMA_TraitsINS5_19SM100_MMA_F8F6F4_SSEJSJ_SJ_fSG_SG_NS5_17integral_constantINS5_4UMMA5MajorELSU_0EEESV_NSS_INST_7ScaleInELSW_0EEESX_EEEEEENS5_6LayoutINS6_IJSD_SD_SD_EEENS6_IJSL_SL_SL_EEEEENS6_IJNS5_10UnderscoreES14_S14_EEEEENS5_23SM90_TMA_LOAD_MULTICASTENS5_14ComposedLayoutINS5_7SwizzleILi2ELi4ELi3EEENS5_18smem_ptr_flag_bitsILi8EEENS10_INS6_IJNSC_ILi8EEESH_EEENS6_IJSH_SD_EEEEEEEvNS5_8identityES17_S1H_vS1I_EENS_8epilogue10collective18CollectiveEpilogueINS1K_31Sm100PtrArrayTmaWarpSpecializedILi4ELi2ELi32ELb1ELb0EEEJSI_NS6_IJNS10_ISG_SD_EENS10_INSC_ILi32EEESD_EEEEENS_6half_tEPNS6_IJSD_lSL_EEES1T_S1V_NS1K_6fusion15FusionCallbacksIS1O_NS1W_17LinearCombinationIS1T_fS1T_fLNS_15FloatRoundStyleE2EEESI_S1S_JEEENS5_5SM1004TMEM4LOAD26SM100_TMEM_LOAD_16dp256b4xENS5_13SM90_TMA_LOADENS18_INS19_ILi3ELi4ELi3EEENS1B_ILi16EEENS10_INS6_IJSH_S1D_EEENS6_IJSD_SH_EEEEEEENS5_17SM75_U16x8_LDSM_TENS5_14SM90_TMA_STOREES2C_NS5_17SM90_U16x8_STSM_TENS5_39AutoVectorizingCopyWithAssumedAlignmentILi128EEEEEEvvEEEEvNT_6ParamsE --------------------------
	.section	.nv.info._ZN7cutlass13device_kernelINS_4gemm6kernel13GemmUniversalINS1_15MoEProblemShapeIN4cute5tupleIJiiiEEEEENS1_10collective13CollectiveMmaINS1_46MainloopSm100RCGroupGemmTmaUmmaWarpSpecializedILi11ELi8ELi4ENS6_IJiiNS5_1CILi1EEEEEEEENS6_IJNSC_ILi128EEESG_NSC_ILi64EEEEEENS_12float_e4m3_tENS6_IJlSD_lEEESJ_PNS6_IJlSD_NSC_ILi0EEEEEENS5_8TiledMMAINS5_8MMA_AtomIJNS5_10MMA_TraitsINS5_19SM100_MMA_F8F6F4_SSEJSJ_SJ_fSG_SG_NS5_17integral_constantINS5_4UMMA5MajorELSU_0EEESV_NSS_INST_7ScaleInELSW_0EEESX_EEEEEENS5_6LayoutINS6_IJSD_SD_SD_EEENS6_IJSL_SL_SL_EEEEENS6_IJNS5_10UnderscoreES14_S14_EEEEENS5_23SM90_TMA_LOAD_MULTICASTENS5_14ComposedLayoutINS5_7SwizzleILi2ELi4ELi3EEENS5_18smem_ptr_flag_bitsILi8EEENS10_INS6_IJNSC_ILi8EEESH_EEENS6_IJSH_SD_EEEEEEEvNS5_8identityES17_S1H_vS1I_EENS_8epilogue10collective18CollectiveEpilogueINS1K_31Sm100PtrArrayTmaWarpSpecializedILi4ELi2ELi32ELb1ELb0EEEJSI_NS6_IJNS10_ISG_SD_EENS10_INSC_ILi32EEESD_EEEEENS_6half_tEPNS6_IJSD_lSL_EEES1T_S1V_NS1K_6fusion15FusionCallbacksIS1O_NS1W_17LinearCombinationIS1T_fS1T_fLNS_15FloatRoundStyleE2EEESI_S1S_JEEENS5_5SM1004TMEM4LOAD26SM100_TMEM_LOAD_16dp256b4xENS5_13SM90_TMA_LOADENS18_INS19_ILi3ELi4ELi3EEENS1B_ILi16EEENS10_INS6_IJSH_S1D_EEENS6_IJSD_SH_EEEEEEENS5_17SM75_U16x8_LDSM_TENS5_14SM90_TMA_STOREES2C_NS5_17SM90_U16x8_STSM_TENS5_39AutoVectorizingCopyWithAssumedAlignmentILi128EEEEEEvvEEEEvNT_6ParamsE,"",@"SHT_CUDA_INFO"
	.sectionflags	@""
	.align	4


	//----- nvinfo : EIATTR_CUDA_API_VERSION
	.align		4
        /*0000*/ 	.byte	0x04, 0x37
        /*0002*/ 	.short	(.L_198 - .L_197)
.L_197:
        /*0004*/ 	.word	0x00000082


	//----- nvinfo : EIATTR_KPARAM_INFO
	.align		4
.L_198:
        /*0008*/ 	.byte	0x04, 0x17
        /*000a*/ 	.short	(.L_200 - .L_199)
.L_199:
        /*000c*/ 	.word	0x00000000
        /*0010*/ 	.short	0x0000
        /*0012*/ 	.short	0x0000
        /*0014*/ 	.byte	0x00, 0xf0, 0x01, 0x24


	//----- nvinfo : EIATTR_AT_ENTRY_FRAGMENTS
	.align		4
.L_200:
        /*0018*/ 	.byte	0x04, 0x4f
        /*001a*/ 	.short	(.L_202 - .L_201)


	//   ....[0]....
.L_201:
        /*001c*/ 	.word	0x00000006


	//----- nvinfo : EIATTR_RESERVED_SMEM_USED
	.align		4
.L_202:
        /*0020*/ 	.byte	0x01, 0x41
	.zero		2


	//----- nvinfo : EIATTR_SPARSE_MMA_MASK
	.align		4
        /*0024*/ 	.byte	0x03, 0x50
        /*0026*/ 	.short	0x0000


	//----- nvinfo : EIATTR_TCGEN05_1CTA_USED
	.align		4
        /*0028*/ 	.byte	0x01, 0x51
	.zero		2


	//----- nvinfo : EIATTR_MAXREG_COUNT
	.align		4
        /*002c*/ 	.byte	0x03, 0x1b
        /*002e*/ 	.short	0x00a8


	//----- nvinfo : EIATTR_NUM_BARRIERS
	.align		4
        /*0030*/ 	.byte	0x02, 0x4c
        /*0032*/ 	.byte	0x07
	.zero		1


	//----- nvinfo : EIATTR_EXTERNS
	.align		4
        /*0034*/ 	.byte	0x04, 0x0f
        /*0036*/ 	.short	(.L_204 - .L_203)


	//   ....[0]....
	.align		4
.L_203:
        /*0038*/ 	.word	index@(__assertfail)


	//----- nvinfo : EIATTR_MERCURY_ISA_VERSION
	.align		4
.L_204:
        /*003c*/ 	.byte	0x03, 0x5f
        /*003e*/ 	.short	0x0101


	//----- nvinfo : EIATTR_INT_WARP_WIDE_INSTR_OFFSETS
	.align		4
        /*0040*/ 	.byte	0x04, 0x31
        /*0042*/ 	.short	(.L_206 - .L_205)


	//   ....[0]....
.L_205:
        /*0044*/ 	.word	0x000021e0


	//   ....[1]....
        /*0048*/ 	.word	0x00002200


	//   ....[2]....
        /*004c*/ 	.word	0x00002270


	//   ....[3]....
        /*0050*/ 	.word	0x00013e80


	//   ....[4]....
        /*0054*/ 	.word	0x00013eb0


	//   ....[5]....
        /*0058*/ 	.word	0x00013f70


	//   ....[6]....
        /*005c*/ 	.word	0x00013f90


	//   ....[7]....
        /*0060*/ 	.word	0x00014070


	//   ....[8]....
        /*0064*/ 	.word	0x00014160


	//   ....[9]....
        /*0068*/ 	.word	0x00014480


	//   ....[10]....
        /*006c*/ 	.word	0x000148f0


	//   ....[11]....
        /*0070*/ 	.word	0x00014910


	//   ....[12]....
        /*0074*/ 	.word	0x00014940


	//   ....[13]....
        /*0078*/ 	.word	0x00018010


	//   ....[14]....
        /*007c*/ 	.word	0x00018080


	//   ....[15]....
        /*0080*/ 	.word	0x00018190


	//   ....[16]....
        /*0084*/ 	.word	0x00018210


	//----- nvinfo : EIATTR_COOP_GROUP_MASK_REGIDS
	.align		4
.L_206:
        /*0088*/ 	.byte	0x04, 0x29
        /*008a*/ 	.short	(.L_208 - .L_207)


	//   ....[0]....
.L_207:
        /*008c*/ 	.word	0xffffffff


	//   ....[1]....
        /*0090*/ 	.word	0xffffffff


	//   ....[2]....
        /*0094*/ 	.word	0xffffffff


	//   ....[3]....
        /*0098*/ 	.word	0xffffffff


	//   ....[4]....
        /*009c*/ 	.word	0xffffffff


	//   ....[5]....
        /*00a0*/ 	.word	0xffffffff


	//   ....[6]....
        /*00a4*/ 	.word	0xffffffff


	//   ....[7]....
        /*00a8*/ 	.word	0xffffffff


	//   ....[8]....
        /*00ac*/ 	.word	0xffffffff


	//   ....[9]....
        /*00b0*/ 	.word	0xffffffff


	//   ....[10]....
        /*00b4*/ 	.word	0xffffffff


	//   ....[11]....
        /*00b8*/ 	.word	0xffffffff


	//   ....[12]....
        /*00bc*/ 	.word	0xffffffff


	//   ....[13]....
        /*00c0*/ 	.word	0xffffffff


	//   ....[14]....
        /*00c4*/ 	.word	0xffffffff


	//   ....[15]....
        /*00c8*/ 	.word	0xffffffff


	//   ....[16]....
        /*00cc*/ 	.word	0xffffffff


	//   ....[17]....
        /*00d0*/ 	.word	0xffffffff


	//   ....[18]....
        /*00d4*/ 	.word	0xffffffff


	//   ....[19]....
        /*00d8*/ 	.word	0xffffffff


	//   ....[20]....
        /*00dc*/ 	.word	0xffffffff


	//   ....[21]....
        /*00e0*/ 	.word	0xffffffff


	//   ....[22]....
        /*00e4*/ 	.word	0xffffffff


	//   ....[23]....
        /*00e8*/ 	.word	0xffffffff


	//   ....[24]....
        /*00ec*/ 	.word	0xffffffff


	//   ....[25]....
        /*00f0*/ 	.word	0xffffffff


	//   ....[26]....
        /*00f4*/ 	.word	0xffffffff


	//   ....[27]....
        /*00f8*/ 	.word	0xffffffff


	//   ....[28]....
        /*00fc*/ 	.word	0xffffffff


	//   ....[29]....
        /*0100*/ 	.word	0xffffffff


	//   ....[30]....
        /*0104*/ 	.word	0xffffffff


	//   ....[31]....
        /*0108*/ 	.word	0xffffffff


	//   ....[32]....
        /*010c*/ 	.word	0xffffffff


	//   ....[33]....
        /*0110*/ 	.word	0xffffffff


	//   ....[34]....
        /*0114*/ 	.word	0xffffffff


	//   ....[35]....
        /*0118*/ 	.word	0xffffffff


	//   ....[36]....
        /*011c*/ 	.word	0xffffffff


	//   ....[37]....
        /*0120*/ 	.word	0xffffffff


	//   ....[38]....
        /*0124*/ 	.word	0xffffffff


	//   ....[39]....
        /*0128*/ 	.word	0xffffffff


	//   ....[40]....
        /*012c*/ 	.word	0xffffffff


	//   ....[41]....
        /*0130*/ 	.word	0xffffffff


	//   ....[42]....
        /*0134*/ 	.word	0xffffffff


	//   ....[43]....
        /*0138*/ 	.word	0xffffffff


	//   ....[44]....
        /*013c*/ 	.word	0xffffffff


	//   ....[45]....
        /*0140*/ 	.word	0xffffffff


	//   ....[46]....
        /*0144*/ 	.word	0xffffffff


	//   ....[47]....
        /*0148*/ 	.word	0xffffffff


	//   ....[48]....
        /*014c*/ 	.word	0xffffffff


	//   ....[49]....
        /*0150*/ 	.word	0xffffffff


	//   ....[50]....
        /*0154*/ 	.word	0xffffffff


	//   ....[51]....
        /*0158*/ 	.word	0xffffffff


	//   ....[52]....
        /*015c*/ 	.word	0xffffffff


	//   ....[53]....
        /*0160*/ 	.word	0xffffffff


	//   ....[54]....
        /*0164*/ 	.word	0xffffffff


	//   ....[55]....
        /*0168*/ 	.word	0xffffffff


	//   ....[56]....
        /*016c*/ 	.word	0xffffffff


	//   ....[57]....
        /*0170*/ 	.word	0xffffffff


	//   ....[58]....
        /*0174*/ 	.word	0xffffffff


	//   ....[59]....
        /*0178*/ 	.word	0xffffffff


	//   ....[60]....
        /*017c*/ 	.word	0xffffffff


	//   ....[61]....
        /*0180*/ 	.word	0xffffffff


	//   ....[62]....
        /*0184*/ 	.word	0xffffffff


	//   ....[63]....
        /*0188*/ 	.word	0xffffffff


	//   ....[64]....
        /*018c*/ 	.word	0xffffffff


	//   ....[65]....
        /*0190*/ 	.word	0xffffffff


	//   ....[66]....
        /*0194*/ 	.word	0xffffffff


	//   ....[67]....
        /*0198*/ 	.word	0xffffffff


	//   ....[68]....
        /*019c*/ 	.word	0xffffffff


	//   ....[69]....
        /*01a0*/ 	.word	0xffffffff


	//   ....[70]....
        /*01a4*/ 	.word	0xffffffff


	//   ....[71]....
        /*01a8*/ 	.word	0xffffffff


	//   ....[72]....
        /*01ac*/ 	.word	0xffffffff


	//   ....[73]....
        /*01b0*/ 	.word	0xffffffff


	//   ....[74]....
        /*01b4*/ 	.word	0xffffffff


	//   ....[75]....
        /*01b8*/ 	.word	0xffffffff


	//   ....[76]....
        /*01bc*/ 	.word	0xffffffff


	//   ....[77]....
        /*01c0*/ 	.word	0xffffffff


	//   ....[78]....
        /*01c4*/ 	.word	0xffffffff


	//   ....[79]....
        /*01c8*/ 	.word	0xffffffff


	//   ....[80]....
        /*01cc*/ 	.word	0xffffffff


	//   ....[81]....
        /*01d0*/ 	.word	0xffffffff


	//   ....[82]....
        /*01d4*/ 	.word	0xffffffff


	//   ....[83]....
        /*01d8*/ 	.word	0xffffffff


	//   ....[84]....
        /*01dc*/ 	.word	0xffffffff


	//   ....[85]....
        /*01e0*/ 	.word	0xffffffff


	//   ....[86]....
        /*01e4*/ 	.word	0xffffffff


	//   ....[87]....
        /*01e8*/ 	.word	0xffffffff


	//   ....[88]....
        /*01ec*/ 	.word	0x0500000f


	//   ....[89]....
        /*01f0*/ 	.word	0x0500000f


	//   ....[90]....
        /*01f4*/ 	.word	0x0500000f


	//   ....[91]....
        /*01f8*/ 	.word	0x0500000f


	//   ....[92]....
        /*01fc*/ 	.word	0x0500000f


	//   ....[93]....
        /*0200*/ 	.word	0x0500000f


	//   ....[94]....
        /*0204*/ 	.word	0x0500000f


	//   ....[95]....
        /*0208*/ 	.word	0x0500000f


	//   ....[96]....
        /*020c*/ 	.word	0x0500000f


	//   ....[97]....
        /*0210*/ 	.word	0x0500000f


	//   ....[98]....
        /*0214*/ 	.word	0x0500000f


	//   ....[99]....
        /*0218*/ 	.word	0x0500000f


	//   ....[100]....
        /*021c*/ 	.word	0x0500000f


	//   ....[101]....
        /*0220*/ 	.word	0x0500000f


	//   ....[102]....
        /*0224*/ 	.word	0x0500000f


	//   ....[103]....
        /*0228*/ 	.word	0x0500000f


	//   ....[104]....
        /*022c*/ 	.word	0x0500000f


	//   ....[105]....
        /*0230*/ 	.word	0x0500000f


	//   ....[106]....
        /*0234*/ 	.word	0x0500000f


	//   ....[107]....
        /*0238*/ 	.word	0x0500000f


	//   ....[108]....
        /*023c*/ 	.word	0x0500000f


	//   ....[109]....
        /*0240*/ 	.word	0x0500000f


	//   ....[110]....
        /*0244*/ 	.word	0x0500000f


	//   ....[111]....
        /*0248*/ 	.word	0x0500000f


	//   ....[112]....
        /*024c*/ 	.word	0x0500000f


	//   ....[113]....
        /*0250*/ 	.word	0x0500000f


	//   ....[114]....
        /*0254*/ 	.word	0x0500000f


	//   ....[115]....
        /*0258*/ 	.word	0x0500000f


	//   ....[116]....
        /*025c*/ 	.word	0x0500000f


	//   ....[117]....
        /*0260*/ 	.word	0x0500000f


	//   ....[118]....
        /*0264*/ 	.word	0x0500000f


	//   ....[119]....
        /*0268*/ 	.word	0x0500000f


	//   ....[120]....
        /*026c*/ 	.word	0x0500000f


	//   ....[121]....
        /*0270*/ 	.word	0x0500000f


	//   ....[122]....
        /*0274*/ 	.word	0x0500000f


	//   ....[123]....
        /*0278*/ 	.word	0x0500000f


	//   ....[124]....
        /*027c*/ 	.word	0x0500000f


	//   ....[125]....
        /*0280*/ 	.word	0x0500000f


	//   ....[126]....
        /*0284*/ 	.word	0x0500000f


	//   ....[127]....
        /*0288*/ 	.word	0x0500000f


	//   ....[128]....
        /*028c*/ 	.word	0x0500000f


	//   ....[129]....
        /*0290*/ 	.word	0x0500000f


	//   ....[130]....
        /*0294*/ 	.word	0x0500000f


	//   ....[131]....
        /*0298*/ 	.word	0x0500000f


	//   ....[132]....
        /*029c*/ 	.word	0x0500000f


	//   ....[133]....
        /*02a0*/ 	.word	0x0500000f


	//   ....[134]....
        /*02a4*/ 	.word	0x0500000f


	//   ....[135]....
        /*02a8*/ 	.word	0x0500000f


	//   ....[136]....
        /*02ac*/ 	.word	0x0500000f


	//   ....[137]....
        /*02b0*/ 	.word	0x0500000f


	//   ....[138]....
        /*02b4*/ 	.word	0x0500000f


	//   ....[139]....
        /*02b8*/ 	.word	0x0500000f


	//   ....[140]....
        /*02bc*/ 	.word	0x0500000f


	//   ....[141]....
        /*02c0*/ 	.word	0x0500000f


	//   ....[142]....
        /*02c4*/ 	.word	0x0500000f


	//   ....[143]....
        /*02c8*/ 	.word	0x0500000f


	//   ....[144]....
        /*02cc*/ 	.word	0x0500000f


	//   ....[145]....
        /*02d0*/ 	.word	0x0500000f


	//   ....[146]....
        /*02d4*/ 	.word	0x0500000f


	//   ....[147]....
        /*02d8*/ 	.word	0x0500000f


	//   ....[148]....
        /*02dc*/ 	.word	0x0500000f


	//   ....[149]....
        /*02e0*/ 	.word	0x0500000f


	//   ....[150]....
        /*02e4*/ 	.word	0x0500000f


	//   ....[151]....
        /*02e8*/ 	.word	0x0500000f


	//   ....[152]....
        /*02ec*/ 	.word	0x0500000f


	//   ....[153]....
        /*02f0*/ 	.word	0x0500000f


	//   ....[154]....
        /*02f4*/ 	.word	0x0500000f


	//   ....[155]....
        /*02f8*/ 	.word	0x0500000f


	//   ....[156]....
        /*02fc*/ 	.word	0x0500000f


	//   ....[157]....
        /*0300*/ 	.word	0x0500000f


	//   ....[158]....
        /*0304*/ 	.word	0x0500000f


	//   ....[159]....
        /*0308*/ 	.word	0x0500000f


	//   ....[160]....
        /*030c*/ 	.word	0x0500000f


	//----- nvinfo : EIATTR_COOP_GROUP_INSTR_OFFSETS
	.align		4
.L_208:
        /*0310*/ 	.byte	0x04, 0x28
        /*0312*/ 	.short	(.L_210 - .L_209)


	//   ....[0]....
.L_209:
        /*0314*/ 	.word	0x00000190


	//   ....[1]....
        /*0318*/ 	.word	0x00000640


	//   ....[2]....
        /*031c*/ 	.word	0x00000860


	//   ....[3]....
        /*0320*/ 	.word	0x00000870


	//   ....[4]....
        /*0324*/ 	.word	0x00001f70


	//   ....[5]....
        /*0328*/ 	.word	0x00002180


	//   ....[6]....
        /*032c*/ 	.word	0x000022f0


	//   ....[7]....
        /*0330*/ 	.word	0x00002580


	//   ....[8]....
        /*0334*/ 	.word	0x00002810


	//   ....[9]....
        /*0338*/ 	.word	0x00002a80


	//   ....[10]....
        /*033c*/ 	.word	0x00004670


	//   ....[11]....
        /*0340*/ 	.word	0x00004680


	//   ....[12]....
        /*0344*/ 	.word	0x000046d0


	//   ....[13]....
        /*0348*/ 	.word	0x000046e0


	//   ....[14]....
        /*034c*/ 	.word	0x00004720


	//   ....[15]....
        /*0350*/ 	.word	0x00004740


	//   ....[16]....
        /*0354*/ 	.word	0x00004780


	//   ....[17]....
        /*0358*/ 	.word	0x000047a0


	//   ....[18]....
        /*035c*/ 	.word	0x000047e0


	//   ....[19]....
        /*0360*/ 	.word	0x00004800


	//   ....[20]....
        /*0364*/ 	.word	0x00004890


	//   ....[21]....
        /*0368*/ 	.word	0x000048e0


	//   ....[22]....
        /*036c*/ 	.word	0x000048f0


	//   ....[23]....
        /*0370*/ 	.word	0x000049a0


	//   ....[24]....
        /*0374*/ 	.word	0x000049b0


	//   ....[25]....
        /*0378*/ 	.word	0x000049c0


	//   ....[26]....
        /*037c*/ 	.word	0x000049d0


	//   ....[27]....
        /*0380*/ 	.word	0x000049e0


	//   ....[28]....
        /*0384*/ 	.word	0x000049f0


	//   ....[29]....
        /*0388*/ 	.word	0x00004a00


	//   ....[30]....
        /*038c*/ 	.word	0x000062a0


	//   ....[31]....
        /*0390*/ 	.word	0x00006ee0


	//   ....[32]....
        /*0394*/ 	.word	0x00008430


	//   ....[33]....
        /*0398*/ 	.word	0x00008440


	//   ....[34]....
        /*039c*/ 	.word	0x00008490


	//   ....[35]....
        /*03a0*/ 	.word	0x000084a0


	//   ....[36]....
        /*03a4*/ 	.word	0x000084e0


	//   ....[37]....
        /*03a8*/ 	.word	0x00008500


	//   ....[38]....
        /*03ac*/ 	.word	0x00008540


	//   ....[39]....
        /*03b0*/ 	.word	0x00008560


	//   ....[40]....
        /*03b4*/ 	.word	0x000085a0


	//   ....[41]....
        /*03b8*/ 	.word	0x000085c0


	//   ....[42]....
        /*03bc*/ 	.word	0x00008650


	//   ....[43]....
        /*03c0*/ 	.word	0x000086a0


	//   ....[44]....
        /*03c4*/ 	.word	0x000086b0


	//   ....[45]....
        /*03c8*/ 	.word	0x00008760


	//   ....[46]....
        /*03cc*/ 	.word	0x00008770


	//   ....[47]....
        /*03d0*/ 	.word	0x00008780


	//   ....[48]....
        /*03d4*/ 	.word	0x00008790


	//   ....[49]....
        /*03d8*/ 	.word	0x000087a0


	//   ....[50]....
        /*03dc*/ 	.word	0x000087b0


	//   ....[51]....
        /*03e0*/ 	.word	0x000087c0


	//   ....[52]....
        /*03e4*/ 	.word	0x00009b20


	//   ....[53]....
        /*03e8*/ 	.word	0x00009b30


	//   ....[54]....
        /*03ec*/ 	.word	0x00009b80


	//   ....[55]....
        /*03f0*/ 	.word	0x00009b90


	//   ....[56]....
        /*03f4*/ 	.word	0x00009bd0


	//   ....[57]....
        /*03f8*/ 	.word	0x00009bf0


	//   ....[58]....
        /*03fc*/ 	.word	0x00009c30


	//   ....[59]....
        /*0400*/ 	.word	0x00009c50


	//   ....[60]....
        /*0404*/ 	.word	0x00009c90


	//   ....[61]....
        /*0408*/ 	.word	0x00009cb0


	//   ....[62]....
        /*040c*/ 	.word	0x00009d40


	//   ....[63]....
        /*0410*/ 	.word	0x00009d90


	//   ....[64]....
        /*0414*/ 	.word	0x00009da0


	//   ....[65]....
        /*0418*/ 	.word	0x00009e50


	//   ....[66]....
        /*041c*/ 	.word	0x00009e60


	//   ....[67]....
        /*0420*/ 	.word	0x00009e70


	//   ....[68]....
        /*0424*/ 	.word	0x00009e80


	//   ....[69]....
        /*0428*/ 	.word	0x00009e90


	//   ....[70]....
        /*042c*/ 	.word	0x00009ea0


	//   ....[71]....
        /*0430*/ 	.word	0x00009eb0


	//   ....[72]....
        /*0434*/ 	.word	0x0000af90


	//   ....[73]....
        /*0438*/ 	.word	0x0000c230


	//   ....[74]....
        /*043c*/ 	.word	0x0000c530


	//   ....[75]....
        /*0440*/ 	.word	0x0000cc90


	//   ....[76]....
        /*0444*/ 	.word	0x000115b0


	//   ....[77]....
        /*0448*/ 	.word	0x00011a80


	//   ....[78]....
        /*044c*/ 	.word	0x00011c70


	//   ....[79]....
        /*0450*/ 	.word	0x00011e30


	//   ....[80]....
        /*0454*/ 	.word	0x00012600


	//   ....[81]....
        /*0458*/ 	.word	0x00012c30


	//   ....[82]....
        /*045c*/ 	.word	0x00013190


	//   ....[83]....
        /*0460*/ 	.word	0x000135a0


	//   ....[84]....
        /*0464*/ 	.word	0x000137c0


	//   ....[85]....
        /*0468*/ 	.word	0x000137f0


	//   ....[86]....
        /*046c*/ 	.word	0x000147c0


	//   ....[87]....
        /*0470*/ 	.word	0x00014a00


	//   ....[88]....
        /*0474*/ 	.word	0x00014ae0


	//   ....[89]....
        /*0478*/ 	.word	0x00014c00


	//   ....[90]....
        /*047c*/ 	.word	0x00014d20


	//   ....[91]....
        /*0480*/ 	.word	0x00014e40


	//   ....[92]....
        /*0484*/ 	.word	0x00014f60


	//   ....[93]....
        /*0488*/ 	.word	0x00015080


	//   ....[94]....
        /*048c*/ 	.word	0x000151a0


	//   ....[95]....
        /*0490*/ 	.word	0x00015230


	//   ....[96]....
        /*0494*/ 	.word	0x000152c0


	//   ....[97]....
        /*0498*/ 	.word	0x00015310


	//   ....[98]....
        /*049c*/ 	.word	0x000153a0


	//   ....[99]....
        /*04a0*/ 	.word	0x000153f0


	//   ....[100]....
        /*04a4*/ 	.word	0x00015480


	//   ....[101]....
        /*04a8*/ 	.word	0x000154d0


	//   ....[102]....
        /*04ac*/ 	.word	0x00015560


	//   ....[103]....
        /*04b0*/ 	.word	0x000155b0


	//   ....[104]....
        /*04b4*/ 	.word	0x00015670


	//   ....[105]....
        /*04b8*/ 	.word	0x00015700


	//   ....[106]....
        /*04bc*/ 	.word	0x00015790


	//   ....[107]....
        /*04c0*/ 	.word	0x00015820


	//   ....[108]....
        /*04c4*/ 	.word	0x000158a0


	//   ....[109]....
        /*04c8*/ 	.word	0x000158f0


	//   ....[110]....
        /*04cc*/ 	.word	0x00015940


	//   ....[111]....
        /*04d0*/ 	.word	0x00015990


	//   ....[112]....
        /*04d4*/ 	.word	0x00015a00


	//   ....[113]....
        /*04d8*/ 	.word	0x00015a60


	//   ....[114]....
        /*04dc*/ 	.word	0x00015b50


	//   ....[115]....
        /*04e0*/ 	.word	0x00015db0


	//   ....[116]....
        /*04e4*/ 	.word	0x000161c0


	//   ....[117]....
        /*04e8*/ 	.word	0x00016250


	//   ....[118]....
        /*04ec*/ 	.word	0x000162e0


	//   ....[119]....
        /*04f0*/ 	.word	0x00016330


	//   ....[120]....
        /*04f4*/ 	.word	0x000163c0


	//   ....[121]....
        /*04f8*/ 	.word	0x00016410


	//   ....[122]....
        /*04fc*/ 	.word	0x000164a0


	//   ....[123]....
        /*0500*/ 	.word	0x000164f0


	//   ....[124]....
        /*0504*/ 	.word	0x00016580


	//   ....[125]....
        /*0508*/ 	.word	0x000165d0


	//   ....[126]....
        /*050c*/ 	.word	0x00016690


	//   ....[127]....
        /*0510*/ 	.word	0x00016720


	//   ....[128]....
        /*0514*/ 	.word	0x000167b0


	//   ....[129]....
        /*0518*/ 	.word	0x00016840


	//   ....[130]....
        /*051c*/ 	.word	0x000168c0


	//   ....[131]....
        /*0520*/ 	.word	0x00016910


	//   ....[132]....
        /*0524*/ 	.word	0x00016960


	//   ....[133]....
        /*0528*/ 	.word	0x000169b0


	//   ....[134]....
        /*052c*/ 	.word	0x00016a10


	//   ....[135]....
        /*0530*/ 	.word	0x00016a70


	//   ....[136]....
        /*0534*/ 	.word	0x00016be0


	//   ....[137]....
        /*0538*/ 	.word	0x00016c70


	//   ....[138]....
        /*053c*/ 	.word	0x00016d00


	//   ....[139]....
        /*0540*/ 	.word	0x00016d50


	//   ....[140]....
        /*0544*/ 	.word	0x00016de0


	//   ....[141]....
        /*0548*/ 	.word	0x00016e30


	//   ....[142]....
        /*054c*/ 	.word	0x00016ec0


	//   ....[143]....
        /*0550*/ 	.word	0x00016f10


	//   ....[144]....
        /*0554*/ 	.word	0x00016fa0


	//   ....[145]....
        /*0558*/ 	.word	0x00016ff0


	//   ....[146]....
        /*055c*/ 	.word	0x000170b0


	//   ....[147]....
        /*0560*/ 	.word	0x00017140


	//   ....[148]....
        /*0564*/ 	.word	0x000171d0


	//   ....[149]....
        /*0568*/ 	.word	0x00017260


	//   ....[150]....
        /*056c*/ 	.word	0x000172e0


	//   ....[151]....
        /*0570*/ 	.word	0x00017330


	//   ....[152]....
        /*0574*/ 	.word	0x00017380


	//   ....[153]....
        /*0578*/ 	.word	0x000173d0


	//   ....[154]....
        /*057c*/ 	.word	0x00017430


	//   ....[155]....
        /*0580*/ 	.word	0x00017490


	//   ....[156]....
        /*0584*/ 	.word	0x00017650


	//   ....[157]....
        /*0588*/ 	.word	0x00017a00


	//   ....[158]....
        /*058c*/ 	.word	0x00017da0


	//   ....[159]....
        /*0590*/ 	.word	0x00017df0


	//   ....[160]....
        /*0594*/ 	.word	0x00017e40


	//----- nvinfo : EIATTR_REG_RECONFIG
	.align		4
.L_210:
        /*0598*/ 	.byte	0x01, 0x54
	.zero		2


	//----- nvinfo : EIATTR_VRC_CTA_INIT_COUNT
	.align		4
        /*059c*/ 	.byte	0x02, 0x4a
        /*059e*/ 	.byte	0x80
	.zero		1


	//----- nvinfo : EIATTR_SYSCALL_OFFSETS
	.align		4
        /*05a0*/ 	.byte	0x04, 0x46
        /*05a2*/ 	.short	(.L_212 - .L_211)


	//   ....[0]....
.L_211:
        /*05a4*/ 	.word	0x00000a40


	//   ....[1]....
        /*05a8*/ 	.word	0x00000c50


	//   ....[2]....
        /*05ac*/ 	.word	0x00000e20


	//   ....[3]....
        /*05b0*/ 	.word	0x00000ff0


	//   ....[4]....
        /*05b4*/ 	.word	0x000011c0


	//   ....[5]....
        /*05b8*/ 	.word	0x00001390


	//   ....[6]....
        /*05bc*/ 	.word	0x00001560


	//   ....[7]....
        /*05c0*/ 	.word	0x00001730


	//   ....[8]....
        /*05c4*/ 	.word	0x00001900


	//   ....[9]....
        /*05c8*/ 	.word	0x00001ad0


	//   ....[10]....
        /*05cc*/ 	.word	0x00001ca0


	//   ....[11]....
        /*05d0*/ 	.word	0x00001e70


	//   ....[12]....
        /*05d4*/ 	.word	0x000033a0


	//   ....[13]....
        /*05d8*/ 	.word	0x00003590


	//   ....[14]....
        /*05dc*/ 	.word	0x00003fd0


	//   ....[15]....
        /*05e0*/ 	.word	0x00004bb0


	//   ....[16]....
        /*05e4*/ 	.word	0x000052c0


	//   ....[17]....
        /*05e8*/ 	.word	0x00005cd0


	//   ....[18]....
        /*05ec*/ 	.word	0x00006040


	//   ....[19]....
        /*05f0*/ 	.word	0x00007d80


	//   ....[20]....
        /*05f4*/ 	.word	0x00008950


	//   ....[21]....
        /*05f8*/ 	.word	0x00009440


	//   ....[22]....
        /*05fc*/ 	.word	0x0000a040


	//   ....[23]....
        /*0600*/ 	.word	0x0000ac70


	//   ....[24]....
        /*0604*/ 	.word	0x0000b1b0


	//   ....[25]....
        /*0608*/ 	.word	0x0000c9c0


	//   ....[26]....
        /*060c*/ 	.word	0x0000cfe0


	//   ....[27]....
        /*0610*/ 	.word	0x0000d200


	//   ....[28]....
        /*0614*/ 	.word	0x0000d2f0


	//   ....[29]....
        /*0618*/ 	.word	0x0000da60


	//   ....[30]....
        /*061c*/ 	.word	0x0000dbd0


	//   ....[31]....
        /*0620*/ 	.word	0x0000e9a0


	//   ....[32]....
        /*0624*/ 	.word	0x0000eb10


	//   ....[33]....
        /*0628*/ 	.word	0x0000f860


	//   ....[34]....
        /*062c*/ 	.word	0x0000f9d0


	//   ....[35]....
        /*0630*/ 	.word	0x00010760


	//   ....[36]....
        /*0634*/ 	.word	0x000108d0


	//   ....[37]....
        /*0638*/ 	.word	0x00012250


	//   ....[38]....
        /*063c*/ 	.word	0x000128f0


	//   ....[39]....
        /*0640*/ 	.word	0x00012e90


	//   ....[40]....
        /*0644*/ 	.word	0x00013ae0


	//----- nvinfo : EIATTR_MBARRIER_INSTR_OFFSETS
	.align		4
.L_212:
        /*0648*/ 	.byte	0x04, 0x39
        /*064a*/ 	.short	(.L_214 - .L_213)


	//   ....[0]....
.L_213:
        /*064c*/ 	.word	0x00000b40
        /*0650*/ 	.word	0x000000ff
        /*0654*/ 	.word	0x00000000
        /*0658*/ 	.short	0x0100
        /*065a*/ 	.byte	0x05
	.zero		1


	//   ....[1]....
        /*065c*/ 	.word	0x00000d00
        /*0660*/ 	.word	0x000000ff
        /*0664*/ 	.word	0x00000058
        /*0668*/ 	.short	0x0100
        /*066a*/ 	.byte	0x05
	.zero		1


	//   ....[2]....
        /*066c*/ 	.word	0x00000d10
        /*0670*/ 	.word	0x000000ff
        /*0674*/ 	.word	0x00000008
        /*0678*/ 	.short	0x0100
        /*067a*/ 	.byte	0x05
	.zero		1


	//   ....[3]....
        /*067c*/ 	.word	0x00000ed0
        /*0680*/ 	.word	0x000000ff
        /*0684*/ 	.word	0x00000060
        /*0688*/ 	.short	0x0100
        /*068a*/ 	.byte	0x05
	.zero		1


	//   ....[4]....
        /*068c*/ 	.word	0x00000ee0
        /*0690*/ 	.word	0x000000ff
        /*0694*/ 	.word	0x00000010
        /*0698*/ 	.short	0x0100
        /*069a*/ 	.byte	0x05
	.zero		1


	//   ....[5]....
        /*069c*/ 	.word	0x000010a0
        /*06a0*/ 	.word	0x000000ff
        /*06a4*/ 	.word	0x00000068
        /*06a8*/ 	.short	0x0100
        /*06aa*/ 	.byte	0x05
	.zero		1


	//   ....[6]....
        /*06ac*/ 	.word	0x000010b0
        /*06b0*/ 	.word	0x000000ff
        /*06b4*/ 	.word	0x00000018
        /*06b8*/ 	.short	0x0100
        /*06ba*/ 	.byte	0x05
	.zero		1


	//   ....[7]....
        /*06bc*/ 	.word	0x00001270
        /*06c0*/ 	.word	0x000000ff
        /*06c4*/ 	.word	0x00000070
        /*06c8*/ 	.short	0x0100
        /*06ca*/ 	.byte	0x05
	.zero		1


	//   ....[8]....
        /*06cc*/ 	.word	0x00001280
        /*06d0*/ 	.word	0x000000ff
        /*06d4*/ 	.word	0x00000020
        /*06d8*/ 	.short	0x0100
        /*06da*/ 	.byte	0x05
	.zero		1


	//   ....[9]....
        /*06dc*/ 	.word	0x00001440
        /*06e0*/ 	.word	0x000000ff
        /*06e4*/ 	.word	0x00000078
        /*06e8*/ 	.short	0x0100
        /*06ea*/ 	.byte	0x05
	.zero		1


	//   ....[10]....
        /*06ec*/ 	.word	0x00001450
        /*06f0*/ 	.word	0x000000ff
        /*06f4*/ 	.word	0x00000028
        /*06f8*/ 	.short	0x0100
        /*06fa*/ 	.byte	0x05
	.zero		1


	//   ....[11]....
        /*06fc*/ 	.word	0x00001610
        /*0700*/ 	.word	0x000000ff
        /*0704*/ 	.word	0x00000080
        /*0708*/ 	.short	0x0100
        /*070a*/ 	.byte	0x05
	.zero		1


	//   ....[12]....
        /*070c*/ 	.word	0x00001620
        /*0710*/ 	.word	0x000000ff
        /*0714*/ 	.word	0x00000030
        /*0718*/ 	.short	0x0100
        /*071a*/ 	.byte	0x05
	.zero		1


	//   ....[13]....
        /*071c*/ 	.word	0x000017e0
        /*0720*/ 	.word	0x000000ff
        /*0724*/ 	.word	0x00000088
        /*0728*/ 	.short	0x0100
        /*072a*/ 	.byte	0x05
	.zero		1


	//   ....[14]....
        /*072c*/ 	.word	0x000017f0
        /*0730*/ 	.word	0x000000ff
        /*0734*/ 	.word	0x00000038
        /*0738*/ 	.short	0x0100
        /*073a*/ 	.byte	0x05
	.zero		1


	//   ....[15]....
        /*073c*/ 	.word	0x000019b0
        /*0740*/ 	.word	0x000000ff
        /*0744*/ 	.word	0x00000090
        /*0748*/ 	.short	0x0100
        /*074a*/ 	.byte	0x05
	.zero		1


	//   ....[16]....
        /*074c*/ 	.word	0x000019c0
        /*0750*/ 	.word	0x000000ff
        /*0754*/ 	.word	0x00000040
        /*0758*/ 	.short	0x0100
        /*075a*/ 	.byte	0x05
	.zero		1


	//   ....[17]....
        /*075c*/ 	.word	0x00001b80
        /*0760*/ 	.word	0x000000ff
        /*0764*/ 	.word	0x00000098
        /*0768*/ 	.short	0x0100
        /*076a*/ 	.byte	0x05
	.zero		1


	//   ....[18]....
        /*076c*/ 	.word	0x00001b90
        /*0770*/ 	.word	0x000000ff
        /*0774*/ 	.word	0x00000048
        /*0778*/ 	.short	0x0100
        /*077a*/ 	.byte	0x05
	.zero		1


	//   ....[19]....
        /*077c*/ 	.word	0x00001d50
        /*0780*/ 	.word	0x000000ff
        /*0784*/ 	.word	0x000000a0
        /*0788*/ 	.short	0x0100
        /*078a*/ 	.byte	0x05
	.zero		1


	//   ....[20]....
        /*078c*/ 	.word	0x00001d60
        /*0790*/ 	.word	0x000000ff
        /*0794*/ 	.word	0x00000050
        /*0798*/ 	.short	0x0100
        /*079a*/ 	.byte	0x05
	.zero		1


	//   ....[21]....
        /*079c*/ 	.word	0x00001ed0
        /*07a0*/ 	.word	0x000000ff
        /*07a4*/ 	.word	0x000000a8
        /*07a8*/ 	.short	0x0100
        /*07aa*/ 	.byte	0x04
	.zero		1


	//   ....[22]....
        /*07ac*/ 	.word	0x000020b0
        /*07b0*/ 	.word	0x000000ff
        /*07b4*/ 	.word	0x000000b0
        /*07b8*/ 	.short	0x0100
        /*07ba*/ 	.byte	0x06
	.zero		1


	//   ....[23]....
        /*07bc*/ 	.word	0x000020c0
        /*07c0*/ 	.word	0x000000ff
        /*07c4*/ 	.word	0x000000d0
        /*07c8*/ 	.short	0x0100
        /*07ca*/ 	.byte	0x06
	.zero		1


	//   ....[24]....
        /*07cc*/ 	.word	0x000020d0
        /*07d0*/ 	.word	0x000000ff
        /*07d4*/ 	.word	0x000000b8
        /*07d8*/ 	.short	0x0100
        /*07da*/ 	.byte	0x06
	.zero		1


	//   ....[25]....
        /*07dc*/ 	.word	0x000020e0
        /*07e0*/ 	.word	0x000000ff
        /*07e4*/ 	.word	0x000000d8
        /*07e8*/ 	.short	0x0100
        /*07ea*/ 	.byte	0x06
	.zero		1


	//   ....[26]....
        /*07ec*/ 	.word	0x000020f0
        /*07f0*/ 	.word	0x000000ff
        /*07f4*/ 	.word	0x000000c0
        /*07f8*/ 	.short	0x0100
        /*07fa*/ 	.byte	0x06
	.zero		1


	//   ....[27]....
        /*07fc*/ 	.word	0x00002100
        /*0800*/ 	.word	0x000000ff
        /*0804*/ 	.word	0x000000e0
        /*0808*/ 	.short	0x0100
        /*080a*/ 	.byte	0x06
	.zero		1


	//   ....[28]....
        /*080c*/ 	.word	0x00002110
        /*0810*/ 	.word	0x000000ff
        /*0814*/ 	.word	0x000000c8
        /*0818*/ 	.short	0x0100
        /*081a*/ 	.byte	0x06
	.zero		1


	//   ....[29]....
        /*081c*/ 	.word	0x00002120
        /*0820*/ 	.word	0x000000ff
        /*0824*/ 	.word	0x000000e8
        /*0828*/ 	.short	0x0100
        /*082a*/ 	.byte	0x06
	.zero		1


	//   ....[30]....
        /*082c*/ 	.word	0x00002290
        /*0830*/ 	.word	0x000000ff
        /*0834*/ 	.word	0x000000f0
        /*0838*/ 	.short	0x0100
        /*083a*/ 	.byte	0x05
	.zero		1


	//   ....[31]....
        /*083c*/ 	.word	0x000022a0
        /*0840*/ 	.word	0x000000ff
        /*0844*/ 	.word	0x000000f8
        /*0848*/ 	.short	0x0100
        /*084a*/ 	.byte	0x05
	.zero		1


	//   ....[32]....
        /*084c*/ 	.word	0x00002430
        /*0850*/ 	.word	0x000000ff
        /*0854*/ 	.word	0x00000100
        /*0858*/ 	.short	0x0100
        /*085a*/ 	.byte	0x06
	.zero		1


	//   ....[33]....
        /*085c*/ 	.word	0x00002440
        /*0860*/ 	.word	0x000000ff
        /*0864*/ 	.word	0x00000140
        /*0868*/ 	.short	0x0100
        /*086a*/ 	.byte	0x06
	.zero		1


	//   ....[34]....
        /*086c*/ 	.word	0x00002450
        /*0870*/ 	.word	0x000000ff
        /*0874*/ 	.word	0x00000108
        /*0878*/ 	.short	0x0100
        /*087a*/ 	.byte	0x06
	.zero		1


	//   ....[35]....
        /*087c*/ 	.word	0x00002460
        /*0880*/ 	.word	0x000000ff
        /*0884*/ 	.word	0x00000148
        /*0888*/ 	.short	0x0100
        /*088a*/ 	.byte	0x06
	.zero		1


	//   ....[36]....
        /*088c*/ 	.word	0x00002470
        /*0890*/ 	.word	0x000000ff
        /*0894*/ 	.word	0x00000110
        /*0898*/ 	.short	0x0100
        /*089a*/ 	.byte	0x06
	.zero		1


	//   ....[37]....
        /*089c*/ 	.word	0x00002480
        /*08a0*/ 	.word	0x000000ff
        /*08a4*/ 	.word	0x00000150
        /*08a8*/ 	.short	0x0100
        /*08aa*/ 	.byte	0x06
	.zero		1


	//   ....[38]....
        /*08ac*/ 	.word	0x00002490
        /*08b0*/ 	.word	0x000000ff
        /*08b4*/ 	.word	0x00000118
        /*08b8*/ 	.short	0x0100
        /*08ba*/ 	.byte	0x06
	.zero		1


	//   ....[39]....
        /*08bc*/ 	.word	0x000024a0
        /*08c0*/ 	.word	0x000000ff
        /*08c4*/ 	.word	0x00000158
        /*08c8*/ 	.short	0x0100
        /*08ca*/ 	.byte	0x06
	.zero		1


	//   ....[40]....
        /*08cc*/ 	.word	0x000024b0
        /*08d0*/ 	.word	0x000000ff
        /*08d4*/ 	.word	0x00000120
        /*08d8*/ 	.short	0x0100
        /*08da*/ 	.byte	0x06
	.zero		1


	//   ....[41]....
        /*08dc*/ 	.word	0x000024c0
        /*08e0*/ 	.word	0x000000ff
        /*08e4*/ 	.word	0x00000160
        /*08e8*/ 	.short	0x0100
        /*08ea*/ 	.byte	0x06
	.zero		1


	//   ....[42]....
        /*08ec*/ 	.word	0x000024d0
        /*08f0*/ 	.word	0x000000ff
        /*08f4*/ 	.word	0x00000128
        /*08f8*/ 	.short	0x0100
        /*08fa*/ 	.byte	0x06
	.zero		1


	//   ....[43]....
        /*08fc*/ 	.word	0x000024e0
        /*0900*/ 	.word	0x000000ff
        /*0904*/ 	.word	0x00000168
        /*0908*/ 	.short	0x0100
        /*090a*/ 	.byte	0x06
	.zero		1


	//   ....[44]....
        /*090c*/ 	.word	0x000024f0
        /*0910*/ 	.word	0x000000ff
        /*0914*/ 	.word	0x00000130
        /*0918*/ 	.short	0x0100
        /*091a*/ 	.byte	0x06
	.zero		1


	//   ....[45]....
        /*091c*/ 	.word	0x00002500
        /*0920*/ 	.word	0x000000ff
        /*0924*/ 	.word	0x00000170
        /*0928*/ 	.short	0x0100
        /*092a*/ 	.byte	0x06
	.zero		1


	//   ....[46]....
        /*092c*/ 	.word	0x00002510
        /*0930*/ 	.word	0x000000ff
        /*0934*/ 	.word	0x00000138
        /*0938*/ 	.short	0x0100
        /*093a*/ 	.byte	0x06
	.zero		1


	//   ....[47]....
        /*093c*/ 	.word	0x00002520
        /*0940*/ 	.word	0x000000ff
        /*0944*/ 	.word	0x00000178
        /*0948*/ 	.short	0x0100
        /*094a*/ 	.byte	0x06
	.zero		1


	//   ....[48]....
        /*094c*/ 	.word	0x000026c0
        /*0950*/ 	.word	0x000000ff
        /*0954*/ 	.word	0x000001e0
        /*0958*/ 	.short	0x0100
        /*095a*/ 	.byte	0x06
	.zero		1


	//   ....[49]....
        /*095c*/ 	.word	0x000026d0
        /*0960*/ 	.word	0x000000ff
        /*0964*/ 	.word	0x00000220
        /*0968*/ 	.short	0x0100
        /*096a*/ 	.byte	0x06
	.zero		1


	//   ....[50]....
        /*096c*/ 	.word	0x000026e0
        /*0970*/ 	.word	0x000000ff
        /*0974*/ 	.word	0x000001e8
        /*0978*/ 	.short	0x0100
        /*097a*/ 	.byte	0x06
	.zero		1


	//   ....[51]....
        /*097c*/ 	.word	0x000026f0
        /*0980*/ 	.word	0x000000ff
        /*0984*/ 	.word	0x00000228
        /*0988*/ 	.short	0x0100
        /*098a*/ 	.byte	0x06
	.zero		1


	//   ....[52]....
        /*098c*/ 	.word	0x00002700
        /*0990*/ 	.word	0x000000ff
        /*0994*/ 	.word	0x000001f0
        /*0998*/ 	.short	0x0100
        /*099a*/ 	.byte	0x06
	.zero		1


	//   ....[53]....
        /*099c*/ 	.word	0x00002710
        /*09a0*/ 	.word	0x000000ff
        /*09a4*/ 	.word	0x00000230
        /*09a8*/ 	.short	0x0100
        /*09aa*/ 	.byte	0x06
	.zero		1


	//   ....[54]....
        /*09ac*/ 	.word	0x00002720
        /*09b0*/ 	.word	0x000000ff
        /*09b4*/ 	.word	0x000001f8
        /*09b8*/ 	.short	0x0100
        /*09ba*/ 	.byte	0x06
	.zero		1


	//   ....[55]....
        /*09bc*/ 	.word	0x00002730
        /*09c0*/ 	.word	0x000000ff
        /*09c4*/ 	.word	0x00000238
        /*09c8*/ 	.short	0x0100
        /*09ca*/ 	.byte	0x06
	.zero		1


	//   ....[56]....
        /*09cc*/ 	.word	0x00002740
        /*09d0*/ 	.word	0x000000ff
        /*09d4*/ 	.word	0x00000200
        /*09d8*/ 	.short	0x0100
        /*09da*/ 	.byte	0x06
	.zero		1


	//   ....[57]....
        /*09dc*/ 	.word	0x00002750
        /*09e0*/ 	.word	0x000000ff
        /*09e4*/ 	.word	0x00000240
        /*09e8*/ 	.short	0x0100
        /*09ea*/ 	.byte	0x06
	.zero		1


	//   ....[58]....
        /*09ec*/ 	.word	0x00002760
        /*09f0*/ 	.word	0x000000ff
        /*09f4*/ 	.word	0x00000208
        /*09f8*/ 	.short	0x0100
        /*09fa*/ 	.byte	0x06
	.zero		1


	//   ....[59]....
        /*09fc*/ 	.word	0x00002770
        /*0a00*/ 	.word	0x000000ff
        /*0a04*/ 	.word	0x00000248
        /*0a08*/ 	.short	0x0100
        /*0a0a*/ 	.byte	0x06
	.zero		1


	//   ....[60]....
        /*0a0c*/ 	.word	0x00002780
        /*0a10*/ 	.word	0x000000ff
        /*0a14*/ 	.word	0x00000210
        /*0a18*/ 	.short	0x0100
        /*0a1a*/ 	.byte	0x06
	.zero		1


	//   ....[61]....
        /*0a1c*/ 	.word	0x00002790
        /*0a20*/ 	.word	0x000000ff
        /*0a24*/ 	.word	0x00000250
        /*0a28*/ 	.short	0x0100
        /*0a2a*/ 	.byte	0x06
	.zero		1


	//   ....[62]....
        /*0a2c*/ 	.word	0x000027a0
        /*0a30*/ 	.word	0x000000ff
        /*0a34*/ 	.word	0x00000218
        /*0a38*/ 	.short	0x0100
        /*0a3a*/ 	.byte	0x06
	.zero		1


	//   ....[63]....
        /*0a3c*/ 	.word	0x000027b0
        /*0a40*/ 	.word	0x000000ff
        /*0a44*/ 	.word	0x00000258
        /*0a48*/ 	.short	0x0100
        /*0a4a*/ 	.byte	0x06
	.zero		1


	//   ....[64]....
        /*0a4c*/ 	.word	0x00002950
        /*0a50*/ 	.word	0x000000ff
        /*0a54*/ 	.word	0x00000180
        /*0a58*/ 	.short	0x0100
        /*0a5a*/ 	.byte	0x06
	.zero		1


	//   ....[65]....
        /*0a5c*/ 	.word	0x00002960
        /*0a60*/ 	.word	0x000000ff
        /*0a64*/ 	.word	0x000001a0
        /*0a68*/ 	.short	0x0100
        /*0a6a*/ 	.byte	0x06
	.zero		1


	//   ....[66]....
        /*0a6c*/ 	.word	0x00002970
        /*0a70*/ 	.word	0x000000ff
        /*0a74*/ 	.word	0x00000188
        /*0a78*/ 	.short	0x0100
        /*0a7a*/ 	.byte	0x06
	.zero		1


	//   ....[67]....
        /*0a7c*/ 	.word	0x00002980
        /*0a80*/ 	.word	0x000000ff
        /*0a84*/ 	.word	0x000001a8
        /*0a88*/ 	.short	0x0100
        /*0a8a*/ 	.byte	0x06
	.zero		1


	//   ....[68]....
        /*0a8c*/ 	.word	0x00002990
        /*0a90*/ 	.word	0x000000ff
        /*0a94*/ 	.word	0x00000190
        /*0a98*/ 	.short	0x0100
        /*0a9a*/ 	.byte	0x06
	.zero		1


	//   ....[69]....
        /*0a9c*/ 	.word	0x000029a0
        /*0aa0*/ 	.word	0x000000ff
        /*0aa4*/ 	.word	0x000001b0
        /*0aa8*/ 	.short	0x0100
        /*0aaa*/ 	.byte	0x06
	.zero		1


	//   ....[70]....
        /*0aac*/ 	.word	0x000029b0
        /*0ab0*/ 	.word	0x000000ff
        /*0ab4*/ 	.word	0x00000198
        /*0ab8*/ 	.short	0x0100
        /*0aba*/ 	.byte	0x06
	.zero		1


	//   ....[71]....
        /*0abc*/ 	.word	0x000029c0
        /*0ac0*/ 	.word	0x000000ff
        /*0ac4*/ 	.word	0x000001b8
        /*0ac8*/ 	.short	0x0100
        /*0aca*/ 	.byte	0x06
	.zero		1


	//   ....[72]....
        /*0acc*/ 	.word	0x000064d0
        /*0ad0*/ 	.word	0x00000007
        /*0ad4*/ 	.word	0x00000058
        /*0ad8*/ 	.short	0x010a
        /*0ada*/ 	.byte	0xff
	.zero		1


	//   ....[73]....
        /*0adc*/ 	.word	0x000065d0
        /*0ae0*/ 	.word	0x00000002
        /*0ae4*/ 	.word	0x00000058
        /*0ae8*/ 	.short	0x010a
        /*0aea*/ 	.byte	0xff
	.zero		1


	//   ....[74]....
        /*0aec*/ 	.word	0x00006730
        /*0af0*/ 	.word	0x00000008
        /*0af4*/ 	.word	0x00000058
        /*0af8*/ 	.short	0x010a
        /*0afa*/ 	.byte	0xff
	.zero		1


	//   ....[75]....
        /*0afc*/ 	.word	0x00006a00
        /*0b00*/ 	.word	0x00000003
        /*0b04*/ 	.word	0x000000f8
        /*0b08*/ 	.short	0x0101
        /*0b0a*/ 	.byte	0xff
	.zero		1


	//   ....[76]....
        /*0b0c*/ 	.word	0x00006a20
        /*0b10*/ 	.word	0x00000007
        /*0b14*/ 	.word	0x00000058
        /*0b18*/ 	.short	0x010a
        /*0b1a*/ 	.byte	0xff
	.zero		1


	//   ....[77]....
        /*0b1c*/ 	.word	0x00006ad0
        /*0b20*/ 	.word	0x00000004
        /*0b24*/ 	.word	0x00000058
        /*0b28*/ 	.short	0x010a
        /*0b2a*/ 	.byte	0xff
	.zero		1


	//   ....[78]....
        /*0b2c*/ 	.word	0x00006c30
        /*0b30*/ 	.word	0x00000008
        /*0b34*/ 	.word	0x00000058
        /*0b38*/ 	.short	0x010a
        /*0b3a*/ 	.byte	0xff
	.zero		1


	//   ....[79]....
        /*0b3c*/ 	.word	0x00006f50
        /*0b40*/ 	.word	0x00000005
        /*0b44*/ 	.word	0x000001e0
        /*0b48*/ 	.short	0x010a
        /*0b4a*/ 	.byte	0xff
	.zero		1


	//   ....[80]....
        /*0b4c*/ 	.word	0x000070e0
        /*0b50*/ 	.word	0x00000005
        /*0b54*/ 	.word	0x00000000
        /*0b58*/ 	.short	0x0101
        /*0b5a*/ 	.byte	0xff
	.zero		1


	//   ....[81]....
        /*0b5c*/ 	.word	0x000071a0
        /*0b60*/ 	.word	0x00000003
        /*0b64*/ 	.word	0x00000000
        /*0b68*/ 	.short	0x010a
        /*0b6a*/ 	.byte	0xff
	.zero		1


	//   ....[82]....
        /*0b6c*/ 	.word	0x00007220
        /*0b70*/ 	.word	0x00000004
        /*0b74*/ 	.word	0x00000000
        /*0b78*/ 	.short	0x010a
        /*0b7a*/ 	.byte	0xff
	.zero		1


	//   ....[83]....
        /*0b7c*/ 	.word	0x000072d0
        /*0b80*/ 	.word	0x00000002
        /*0b84*/ 	.word	0x00000000
        /*0b88*/ 	.short	0x010a
        /*0b8a*/ 	.byte	0xff
	.zero		1


	//   ....[84]....
        /*0b8c*/ 	.word	0x00007380
        /*0b90*/ 	.word	0x00000004
        /*0b94*/ 	.word	0x00000000
        /*0b98*/ 	.short	0x010a
        /*0b9a*/ 	.byte	0xff
	.zero		1


	//   ....[85]....
        /*0b9c*/ 	.word	0x00007430
        /*0ba0*/ 	.word	0x00000002
        /*0ba4*/ 	.word	0x00000000
        /*0ba8*/ 	.short	0x010a
        /*0baa*/ 	.byte	0xff
	.zero		1


	//   ....[86]....
        /*0bac*/ 	.word	0x000074e0
        /*0bb0*/ 	.word	0x00000004
        /*0bb4*/ 	.word	0x00000000
        /*0bb8*/ 	.short	0x010a
        /*0bba*/ 	.byte	0xff
	.zero		1


	//   ....[87]....
        /*0bbc*/ 	.word	0x00007590
        /*0bc0*/ 	.word	0x00000002
        /*0bc4*/ 	.word	0x00000000
        /*0bc8*/ 	.short	0x010a
        /*0bca*/ 	.byte	0xff
	.zero		1


	//   ....[88]....
        /*0bcc*/ 	.word	0x00007640
        /*0bd0*/ 	.word	0x00000004
        /*0bd4*/ 	.word	0x00000000
        /*0bd8*/ 	.short	0x010a
        /*0bda*/ 	.byte	0xff
	.zero		1


	//   ....[89]....
        /*0bdc*/ 	.word	0x000076f0
        /*0be0*/ 	.word	0x00000002
        /*0be4*/ 	.word	0x00000000
        /*0be8*/ 	.short	0x010a
        /*0bea*/ 	.byte	0xff
	.zero		1


	//   ....[90]....
        /*0bec*/ 	.word	0x000077a0
        /*0bf0*/ 	.word	0x00000004
        /*0bf4*/ 	.word	0x00000000
        /*0bf8*/ 	.short	0x010a
        /*0bfa*/ 	.byte	0xff
	.zero		1


	//   ....[91]....
        /*0bfc*/ 	.word	0x00007850
        /*0c00*/ 	.word	0x00000002
        /*0c04*/ 	.word	0x00000000
        /*0c08*/ 	.short	0x010a
        /*0c0a*/ 	.byte	0xff
	.zero		1


	//   ....[92]....
        /*0c0c*/ 	.word	0x00008e90
        /*0c10*/ 	.word	0x00000000
        /*0c14*/ 	.word	0x00000140
        /*0c18*/ 	.short	0x010a
        /*0c1a*/ 	.byte	0xff
	.zero		1


	//   ....[93]....
        /*0c1c*/ 	.word	0x00009070
        /*0c20*/ 	.word	0x00000000
        /*0c24*/ 	.word	0x00000100
        /*0c28*/ 	.short	0x0101
        /*0c2a*/ 	.byte	0xff
	.zero		1


	//   ....[94]....
        /*0c2c*/ 	.word	0x0000a5b0
        /*0c30*/ 	.word	0x00000000
        /*0c34*/ 	.word	0x00000140
        /*0c38*/ 	.short	0x010a
        /*0c3a*/ 	.byte	0xff
	.zero		1


	//   ....[95]....
        /*0c3c*/ 	.word	0x0000a770
        /*0c40*/ 	.word	0x00000000
        /*0c44*/ 	.word	0x00000100
        /*0c48*/ 	.short	0x0101
        /*0c4a*/ 	.byte	0xff
	.zero		1


	//   ....[96]....
        /*0c4c*/ 	.word	0x0000b070
        /*0c50*/ 	.word	0x00000000
        /*0c54*/ 	.word	0x000000f8
        /*0c58*/ 	.short	0x010a
        /*0c5a*/ 	.byte	0xff
	.zero		1


	//   ....[97]....
        /*0c5c*/ 	.word	0x0000b510
        /*0c60*/ 	.word	0x00000002
        /*0c64*/ 	.word	0x000000d0
        /*0c68*/ 	.short	0x010a
        /*0c6a*/ 	.byte	0xff
	.zero		1


	//   ....[98]....
        /*0c6c*/ 	.word	0x0000b680
        /*0c70*/ 	.word	0x00000002
        /*0c74*/ 	.word	0x000000b0
        /*0c78*/ 	.short	0x010b
        /*0c7a*/ 	.byte	0xff
	.zero		1


	//   ....[99]....
        /*0c7c*/ 	.word	0x0000b6e0
        /*0c80*/ 	.word	0x00000000
        /*0c84*/ 	.word	0x00000000
        /*0c88*/ 	.short	0x0101
        /*0c8a*/ 	.byte	0xff
	.zero		1


	//   ....[100]....
        /*0c8c*/ 	.word	0x0000b710
        /*0c90*/ 	.word	0x00000002
        /*0c94*/ 	.word	0x000000d8
        /*0c98*/ 	.short	0x010a
        /*0c9a*/ 	.byte	0xff
	.zero		1


	//   ....[101]....
        /*0c9c*/ 	.word	0x0000b8a0
        /*0ca0*/ 	.word	0x00000002
        /*0ca4*/ 	.word	0x000000b8
        /*0ca8*/ 	.short	0x010b
        /*0caa*/ 	.byte	0xff
	.zero		1


	//   ....[102]....
        /*0cac*/ 	.word	0x0000b900
        /*0cb0*/ 	.word	0x00000000
        /*0cb4*/ 	.word	0x00000000
        /*0cb8*/ 	.short	0x0101
        /*0cba*/ 	.byte	0xff
	.zero		1


	//   ....[103]....
        /*0cbc*/ 	.word	0x0000b930
        /*0cc0*/ 	.word	0x00000002
        /*0cc4*/ 	.word	0x000000e0
        /*0cc8*/ 	.short	0x010a
        /*0cca*/ 	.byte	0xff
	.zero		1


	//   ....[104]....
        /*0ccc*/ 	.word	0x0000bac0
        /*0cd0*/ 	.word	0x00000002
        /*0cd4*/ 	.word	0x000000c0
        /*0cd8*/ 	.short	0x010b
        /*0cda*/ 	.byte	0xff
	.zero		1


	//   ....[105]....
        /*0cdc*/ 	.word	0x0000bb20
        /*0ce0*/ 	.word	0x00000000
        /*0ce4*/ 	.word	0x00000000
        /*0ce8*/ 	.short	0x0101
        /*0cea*/ 	.byte	0xff
	.zero		1


	//   ....[106]....
        /*0cec*/ 	.word	0x0000bb50
        /*0cf0*/ 	.word	0x00000002
        /*0cf4*/ 	.word	0x000000e8
        /*0cf8*/ 	.short	0x010a
        /*0cfa*/ 	.byte	0xff
	.zero		1


	//   ....[107]....
        /*0cfc*/ 	.word	0x0000bce0
        /*0d00*/ 	.word	0x00000002
        /*0d04*/ 	.word	0x000000c8
        /*0d08*/ 	.short	0x010b
        /*0d0a*/ 	.byte	0xff
	.zero		1


	//   ....[108]....
        /*0d0c*/ 	.word	0x0000bd60
        /*0d10*/ 	.word	0x00000000
        /*0d14*/ 	.word	0x00000000
        /*0d18*/ 	.short	0x0101
        /*0d1a*/ 	.byte	0xff
	.zero		1


	//   ....[109]....
        /*0d1c*/ 	.word	0x0000bdd0
        /*0d20*/ 	.word	0x00000004
        /*0d24*/ 	.word	0x000001e0
        /*0d28*/ 	.short	0x010a
        /*0d2a*/ 	.byte	0xff
	.zero		1


	//   ....[110]....
        /*0d2c*/ 	.word	0x0000bf40
        /*0d30*/ 	.word	0x00000004
        /*0d34*/ 	.word	0x00000000
        /*0d38*/ 	.short	0x0101
        /*0d3a*/ 	.byte	0xff
	.zero		1


	//   ....[111]....
        /*0d3c*/ 	.word	0x0000bff0
        /*0d40*/ 	.word	0x00000002
        /*0d44*/ 	.word	0x000000d0
        /*0d48*/ 	.short	0x010a
        /*0d4a*/ 	.byte	0xff
	.zero		1


	//   ....[112]....
        /*0d4c*/ 	.word	0x0000c040
        /*0d50*/ 	.word	0x00000002
        /*0d54*/ 	.word	0x000000d8
        /*0d58*/ 	.short	0x010a
        /*0d5a*/ 	.byte	0xff
	.zero		1


	//   ....[113]....
        /*0d5c*/ 	.word	0x0000c0a0
        /*0d60*/ 	.word	0x00000002
        /*0d64*/ 	.word	0x000000e0
        /*0d68*/ 	.short	0x010a
        /*0d6a*/ 	.byte	0xff
	.zero		1


	//   ....[114]....
        /*0d6c*/ 	.word	0x0000c110
        /*0d70*/ 	.word	0x00000002
        /*0d74*/ 	.word	0x000000e8
        /*0d78*/ 	.short	0x010a
        /*0d7a*/ 	.byte	0xff
	.zero		1


	//   ....[115]....
        /*0d7c*/ 	.word	0x0000cd80
        /*0d80*/ 	.word	0x000000ff
        /*0d84*/ 	.word	0x000001e0
        /*0d88*/ 	.short	0x010a
        /*0d8a*/ 	.byte	0x05
	.zero		1


	//   ....[116]....
        /*0d8c*/ 	.word	0x0000ced0
        /*0d90*/ 	.word	0x000000ff
        /*0d94*/ 	.word	0x00000000
        /*0d98*/ 	.short	0x0101
        /*0d9a*/ 	.byte	0x04
	.zero		1


	//   ....[117]....
        /*0d9c*/ 	.word	0x0000d600
        /*0da0*/ 	.word	0x000000ff
        /*0da4*/ 	.word	0x000000b0
        /*0da8*/ 	.short	0x010a
        /*0daa*/ 	.byte	0x38
	.zero		1


	//   ....[118]....
        /*0dac*/ 	.word	0x0000d660
        /*0db0*/ 	.word	0x00000074
        /*0db4*/ 	.word	0x00000180
        /*0db8*/ 	.short	0x010a
        /*0dba*/ 	.byte	0xff
	.zero		1


	//   ....[119]....
        /*0dbc*/ 	.word	0x0000d680
        /*0dc0*/ 	.word	0x000000ff
        /*0dc4*/ 	.word	0x000000b0
        /*0dc8*/ 	.short	0x010a
        /*0dca*/ 	.byte	0x38
	.zero		1


	//   ....[120]....
        /*0dcc*/ 	.word	0x0000d930
        /*0dd0*/ 	.word	0x00000074
        /*0dd4*/ 	.word	0x00000180
        /*0dd8*/ 	.short	0x010a
        /*0dda*/ 	.byte	0xff
	.zero		1


	//   ....[121]....
        /*0ddc*/ 	.word	0x0000e640
        /*0de0*/ 	.word	0x000000ff
        /*0de4*/ 	.word	0x00000000
        /*0de8*/ 	.short	0x0101
        /*0dea*/ 	.byte	0x04
	.zero		1


	//   ....[122]....
        /*0dec*/ 	.word	0x0000e690
        /*0df0*/ 	.word	0x000000ff
        /*0df4*/ 	.word	0x000000b8
        /*0df8*/ 	.short	0x010a
        /*0dfa*/ 	.byte	0x38
	.zero		1


	//   ....[123]....
        /*0dfc*/ 	.word	0x0000e6c0
        /*0e00*/ 	.word	0x000000ff
        /*0e04*/ 	.word	0x000000b8
        /*0e08*/ 	.short	0x010a
        /*0e0a*/ 	.byte	0x38
	.zero		1


	//   ....[124]....
        /*0e0c*/ 	.word	0x0000f540
        /*0e10*/ 	.word	0x000000ff
        /*0e14*/ 	.word	0x00000000
        /*0e18*/ 	.short	0x0101
        /*0e1a*/ 	.byte	0x04
	.zero		1


	//   ....[125]....
        /*0e1c*/ 	.word	0x0000f560
        /*0e20*/ 	.word	0x000000ff
        /*0e24*/ 	.word	0x000000c0
        /*0e28*/ 	.short	0x010a
        /*0e2a*/ 	.byte	0x38
	.zero		1


	//   ....[126]....
        /*0e2c*/ 	.word	0x0000f580
        /*0e30*/ 	.word	0x000000ff
        /*0e34*/ 	.word	0x000000c0
        /*0e38*/ 	.short	0x010a
        /*0e3a*/ 	.byte	0x38
	.zero		1


	//   ....[127]....
        /*0e3c*/ 	.word	0x00010440
        /*0e40*/ 	.word	0x000000ff
        /*0e44*/ 	.word	0x00000000
        /*0e48*/ 	.short	0x0101
        /*0e4a*/ 	.byte	0x04
	.zero		1


	//   ....[128]....
        /*0e4c*/ 	.word	0x00010460
        /*0e50*/ 	.word	0x000000ff
        /*0e54*/ 	.word	0x000000c8
        /*0e58*/ 	.short	0x010a
        /*0e5a*/ 	.byte	0x38
	.zero		1


	//   ....[129]....
        /*0e5c*/ 	.word	0x00010480
        /*0e60*/ 	.word	0x000000ff
        /*0e64*/ 	.word	0x000000c8
        /*0e68*/ 	.short	0x010a
        /*0e6a*/ 	.byte	0x38
	.zero		1


	//   ....[130]....
        /*0e6c*/ 	.word	0x00010b50
        /*0e70*/ 	.word	0x0000000d
        /*0e74*/ 	.word	0x00000000
        /*0e78*/ 	.short	0x0101
        /*0e7a*/ 	.byte	0xff
	.zero		1


	//   ....[131]....
        /*0e7c*/ 	.word	0x000114a0
        /*0e80*/ 	.word	0x000000ff
        /*0e84*/ 	.word	0x00000000
        /*0e88*/ 	.short	0x0101
        /*0e8a*/ 	.byte	0x04
	.zero		1


	//   ....[132]....
        /*0e8c*/ 	.word	0x00011540
        /*0e90*/ 	.word	0x000000ff
        /*0e94*/ 	.word	0x00000000
        /*0e98*/ 	.short	0x0101
        /*0e9a*/ 	.byte	0x04
	.zero		1


	//   ....[133]....
        /*0e9c*/ 	.word	0x00011e90
        /*0ea0*/ 	.word	0x000000ff
        /*0ea4*/ 	.word	0x00000100
        /*0ea8*/ 	.short	0x010a
        /*0eaa*/ 	.byte	0x05
	.zero		1


	//   ....[134]....
        /*0eac*/ 	.word	0x00011fe0
        /*0eb0*/ 	.word	0x000000ff
        /*0eb4*/ 	.word	0x00000000
        /*0eb8*/ 	.short	0x0101
        /*0eba*/ 	.byte	0x04
	.zero		1


	//   ....[135]....
        /*0ebc*/ 	.word	0x00012050
        /*0ec0*/ 	.word	0x000000ff
        /*0ec4*/ 	.word	0x00000220
        /*0ec8*/ 	.short	0x010a
        /*0eca*/ 	.byte	0x33
	.zero		1


	//   ....[136]....
        /*0ecc*/ 	.word	0x000134a0
        /*0ed0*/ 	.word	0x000000ff
        /*0ed4*/ 	.word	0x000001e0
        /*0ed8*/ 	.short	0x0101
        /*0eda*/ 	.byte	0x33
	.zero		1


	//   ....[137]....
        /*0edc*/ 	.word	0x00013b90
        /*0ee0*/ 	.word	0x00000003
        /*0ee4*/ 	.word	0x00000000
        /*0ee8*/ 	.short	0x010a
        /*0eea*/ 	.byte	0xff
	.zero		1


	//   ....[138]....
        /*0eec*/ 	.word	0x00013c00
        /*0ef0*/ 	.word	0x00000006
        /*0ef4*/ 	.word	0x000001a0
        /*0ef8*/ 	.short	0x010a
        /*0efa*/ 	.byte	0xff
	.zero		1


	//   ....[139]....
        /*0efc*/ 	.word	0x00013d20
        /*0f00*/ 	.word	0x00000004
        /*0f04*/ 	.word	0x00000000
        /*0f08*/ 	.short	0x010a
        /*0f0a*/ 	.byte	0xff
	.zero		1


	//   ....[140]....
        /*0f0c*/ 	.word	0x00013de0
        /*0f10*/ 	.word	0x0000000c
        /*0f14*/ 	.word	0x00000000
        /*0f18*/ 	.short	0x010a
        /*0f1a*/ 	.byte	0xff
	.zero		1


	//   ....[141]....
        /*0f1c*/ 	.word	0x00014280
        /*0f20*/ 	.word	0x00000000
        /*0f24*/ 	.word	0x000001e0
        /*0f28*/ 	.short	0x010a
        /*0f2a*/ 	.byte	0xff
	.zero		1


	//   ....[142]....
        /*0f2c*/ 	.word	0x000143c0
        /*0f30*/ 	.word	0x00000000
        /*0f34*/ 	.word	0x00000000
        /*0f38*/ 	.short	0x0101
        /*0f3a*/ 	.byte	0xff
	.zero		1


	//   ....[143]....
        /*0f3c*/ 	.word	0x00014510
        /*0f40*/ 	.word	0x00000003
        /*0f44*/ 	.word	0x000001a0
        /*0f48*/ 	.short	0x010a
        /*0f4a*/ 	.byte	0xff
	.zero		1


	//   ....[144]....
        /*0f4c*/ 	.word	0x000145f0
        /*0f50*/ 	.word	0x00000002
        /*0f54*/ 	.word	0x000001a0
        /*0f58*/ 	.short	0x010a
        /*0f5a*/ 	.byte	0xff
	.zero		1


	//   ....[145]....
        /*0f5c*/ 	.word	0x000146d0
        /*0f60*/ 	.word	0x00000002
        /*0f64*/ 	.word	0x000001a0
        /*0f68*/ 	.short	0x010a
        /*0f6a*/ 	.byte	0xff
	.zero		1


	//   ....[146]....
        /*0f6c*/ 	.word	0x000147a0
        /*0f70*/ 	.word	0x00000005
        /*0f74*/ 	.word	0x000001a0
        /*0f78*/ 	.short	0x010a
        /*0f7a*/ 	.byte	0xff
	.zero		1


	//   ....[147]....
        /*0f7c*/ 	.word	0x00015be0
        /*0f80*/ 	.word	0x00000002
        /*0f84*/ 	.word	0x00000058
        /*0f88*/ 	.short	0x010a
        /*0f8a*/ 	.byte	0xff
	.zero		1


	//   ....[148]....
        /*0f8c*/ 	.word	0x00015cb0
        /*0f90*/ 	.word	0x00000004
        /*0f94*/ 	.word	0x00000058
        /*0f98*/ 	.short	0x010a
        /*0f9a*/ 	.byte	0xff
	.zero		1


	//   ....[149]....
        /*0f9c*/ 	.word	0x00015df0
        /*0fa0*/ 	.word	0x00000005
        /*0fa4*/ 	.word	0x000001e0
        /*0fa8*/ 	.short	0x010a
        /*0faa*/ 	.byte	0xff
	.zero		1


	//   ....[150]....
        /*0fac*/ 	.word	0x00015e40
        /*0fb0*/ 	.word	0x00000003
        /*0fb4*/ 	.word	0x00000000
        /*0fb8*/ 	.short	0x010a
        /*0fba*/ 	.byte	0xff
	.zero		1


	//   ....[151]....
        /*0fbc*/ 	.word	0x00015e90
        /*0fc0*/ 	.word	0x00000004
        /*0fc4*/ 	.word	0x00000000
        /*0fc8*/ 	.short	0x010a
        /*0fca*/ 	.byte	0xff
	.zero		1


	//   ....[152]....
        /*0fcc*/ 	.word	0x00015ee0
        /*0fd0*/ 	.word	0x00000002
        /*0fd4*/ 	.word	0x00000000
        /*0fd8*/ 	.short	0x010a
        /*0fda*/ 	.byte	0xff
	.zero		1


	//   ....[153]....
        /*0fdc*/ 	.word	0x00015f30
        /*0fe0*/ 	.word	0x00000004
        /*0fe4*/ 	.word	0x00000000
        /*0fe8*/ 	.short	0x010a
        /*0fea*/ 	.byte	0xff
	.zero		1


	//   ....[154]....
        /*0fec*/ 	.word	0x00015f80
        /*0ff0*/ 	.word	0x00000002
        /*0ff4*/ 	.word	0x00000000
        /*0ff8*/ 	.short	0x010a
        /*0ffa*/ 	.byte	0xff
	.zero		1


	//   ....[155]....
        /*0ffc*/ 	.word	0x00015fd0
        /*1000*/ 	.word	0x00000004
        /*1004*/ 	.word	0x00000000
        /*1008*/ 	.short	0x010a
        /*100a*/ 	.byte	0xff
	.zero		1


	//   ....[156]....
        /*100c*/ 	.word	0x00016020
        /*1010*/ 	.word	0x00000002
        /*1014*/ 	.word	0x00000000
        /*1018*/ 	.short	0x010a
        /*101a*/ 	.byte	0xff
	.zero		1


	//   ....[157]....
        /*101c*/ 	.word	0x00016070
        /*1020*/ 	.word	0x00000004
        /*1024*/ 	.word	0x00000000
        /*1028*/ 	.short	0x010a
        /*102a*/ 	.byte	0xff
	.zero		1


	//   ....[158]....
        /*102c*/ 	.word	0x000160c0
        /*1030*/ 	.word	0x00000002
        /*1034*/ 	.word	0x00000000
        /*1038*/ 	.short	0x010a
        /*103a*/ 	.byte	0xff
	.zero		1


	//   ....[159]....
        /*103c*/ 	.word	0x00016110
        /*1040*/ 	.word	0x00000004
        /*1044*/ 	.word	0x00000000
        /*1048*/ 	.short	0x010a
        /*104a*/ 	.byte	0xff
	.zero		1


	//   ....[160]....
        /*104c*/ 	.word	0x00016ab0
        /*1050*/ 	.word	0x00000000
        /*1054*/ 	.word	0x00000140
        /*1058*/ 	.short	0x010a
        /*105a*/ 	.byte	0xff
	.zero		1


	//   ....[161]....
        /*105c*/ 	.word	0x000174d0
        /*1060*/ 	.word	0x00000000
        /*1064*/ 	.word	0x00000140
        /*1068*/ 	.short	0x010a
        /*106a*/ 	.byte	0xff
	.zero		1


	//   ....[162]....
        /*106c*/ 	.word	0x00017690
        /*1070*/ 	.word	0x00000000
        /*1074*/ 	.word	0x000000f8
        /*1078*/ 	.short	0x010a
        /*107a*/ 	.byte	0xff
	.zero		1


	//   ....[163]....
        /*107c*/ 	.word	0x00017760
        /*1080*/ 	.word	0x00000002
        /*1084*/ 	.word	0x000000d0
        /*1088*/ 	.short	0x010a
        /*108a*/ 	.byte	0xff
	.zero		1


	//   ....[164]....
        /*108c*/ 	.word	0x000177b0
        /*1090*/ 	.word	0x00000002
        /*1094*/ 	.word	0x000000d8
        /*1098*/ 	.short	0x010a
        /*109a*/ 	.byte	0xff
	.zero		1


	//   ....[165]....
        /*109c*/ 	.word	0x00017800
        /*10a0*/ 	.word	0x00000002
        /*10a4*/ 	.word	0x000000e0
        /*10a8*/ 	.short	0x010a
        /*10aa*/ 	.byte	0xff
	.zero		1


	//   ....[166]....
        /*10ac*/ 	.word	0x00017850
        /*10b0*/ 	.word	0x00000002
        /*10b4*/ 	.word	0x000000e8
        /*10b8*/ 	.short	0x010a
        /*10ba*/ 	.byte	0xff
	.zero		1


	//   ....[167]....
        /*10bc*/ 	.word	0x000178a0
        /*10c0*/ 	.word	0x00000004
        /*10c4*/ 	.word	0x000001e0
        /*10c8*/ 	.short	0x010a
        /*10ca*/ 	.byte	0xff
	.zero		1


	//   ....[168]....
        /*10cc*/ 	.word	0x000178f0
        /*10d0*/ 	.word	0x00000002
        /*10d4*/ 	.word	0x000000d0
        /*10d8*/ 	.short	0x010a
        /*10da*/ 	.byte	0xff
	.zero		1


	//   ....[169]....
        /*10dc*/ 	.word	0x00017940
        /*10e0*/ 	.word	0x00000002
        /*10e4*/ 	.word	0x000000d8
        /*10e8*/ 	.short	0x010a
        /*10ea*/ 	.byte	0xff
	.zero		1


	//   ....[170]....
        /*10ec*/ 	.word	0x00017990
        /*10f0*/ 	.word	0x00000002
        /*10f4*/ 	.word	0x000000e0
        /*10f8*/ 	.short	0x010a
        /*10fa*/ 	.byte	0xff
	.zero		1


	//   ....[171]....
        /*10fc*/ 	.word	0x00017a40
        /*1100*/ 	.word	0x00000000
        /*1104*/ 	.word	0x000001e0
        /*1108*/ 	.short	0x010a
        /*110a*/ 	.byte	0xff
	.zero		1


	//   ....[172]....
        /*110c*/ 	.word	0x00017b00
        /*1110*/ 	.word	0x00000005
        /*1114*/ 	.word	0x000000b0
        /*1118*/ 	.short	0x010a
        /*111a*/ 	.byte	0xff
	.zero		1


	//   ....[173]....
        /*111c*/ 	.word	0x00017b50
        /*1120*/ 	.word	0x00000074
        /*1124*/ 	.word	0x00000180
        /*1128*/ 	.short	0x010a
        /*112a*/ 	.byte	0xff
	.zero		1


	//   ....[174]....
        /*112c*/ 	.word	0x00017bb0
        /*1130*/ 	.word	0x00000000
        /*1134*/ 	.word	0x000000b8
        /*1138*/ 	.short	0x010a
        /*113a*/ 	.byte	0xff
	.zero		1


	//   ....[175]....
        /*113c*/ 	.word	0x00017c10
        /*1140*/ 	.word	0x00000000
        /*1144*/ 	.word	0x000000c0
        /*1148*/ 	.short	0x010a
        /*114a*/ 	.byte	0xff
	.zero		1


	//   ....[176]....
        /*114c*/ 	.word	0x00017c70
        /*1150*/ 	.word	0x00000000
        /*1154*/ 	.word	0x000000c8
        /*1158*/ 	.short	0x010a
        /*115a*/ 	.byte	0xff
	.zero		1


	//   ....[177]....
        /*115c*/ 	.word	0x00017cd0
        /*1160*/ 	.word	0x00000000
        /*1164*/ 	.word	0x00000100
        /*1168*/ 	.short	0x010a
        /*116a*/ 	.byte	0xff
	.zero		1


	//   ....[178]....
        /*116c*/ 	.word	0x00017d30
        /*1170*/ 	.word	0x00000000
        /*1174*/ 	.word	0x00000220
        /*1178*/ 	.short	0x010a
        /*117a*/ 	.byte	0xff
	.zero		1


	//   ....[179]....
        /*117c*/ 	.word	0x00017e70
        /*1180*/ 	.word	0x00000006
        /*1184*/ 	.word	0x000001a0
        /*1188*/ 	.short	0x010a
        /*118a*/ 	.byte	0xff
	.zero		1


	//   ....[180]....
        /*118c*/ 	.word	0x00017ec0
        /*1190*/ 	.word	0x00000004
        /*1194*/ 	.word	0x00000000
        /*1198*/ 	.short	0x010a
        /*119a*/ 	.byte	0xff
	.zero		1


	//   ....[181]....
        /*119c*/ 	.word	0x00018350
        /*11a0*/ 	.word	0x00000000
        /*11a4*/ 	.word	0x000001e0
        /*11a8*/ 	.short	0x010a
        /*11aa*/ 	.byte	0xff
	.zero		1


	//   ....[182]....
        /*11ac*/ 	.word	0x00018420
        /*11b0*/ 	.word	0x00000003
        /*11b4*/ 	.word	0x000001a0
        /*11b8*/ 	.short	0x010a
        /*11ba*/ 	.byte	0xff
	.zero		1


	//   ....[183]....
        /*11bc*/ 	.word	0x00018470
        /*11c0*/ 	.word	0x00000002
        /*11c4*/ 	.word	0x000001a0
        /*11c8*/ 	.short	0x010a
        /*11ca*/ 	.byte	0xff
	.zero		1


	//   ....[184]....
        /*11cc*/ 	.word	0x000184c0
        /*11d0*/ 	.word	0x00000002
        /*11d4*/ 	.word	0x000001a0
        /*11d8*/ 	.short	0x010a
        /*11da*/ 	.byte	0xff
	.zero		1


	//   ....[185]....
        /*11dc*/ 	.word	0x00018510
        /*11e0*/ 	.word	0x00000005
        /*11e4*/ 	.word	0x000001a0
        /*11e8*/ 	.short	0x010a
        /*11ea*/ 	.byte	0xff
	.zero		1


	//----- nvinfo : EIATTR_NUM_MBARRIERS
	.align		4
.L_214:
        /*11ec*/ 	.byte	0x03, 0x38
        /*11ee*/ 	.short	0x0048


	//----- nvinfo : EIATTR_EXIT_INSTR_OFFSETS
	.align		4
        /*11f0*/ 	.byte	0x04, 0x1c
        /*11f2*/ 	.short	(.L_216 - .L_215)


	//   ....[0]....
.L_215:
        /*11f4*/ 	.word	0x00005180


	//   ....[1]....
        /*11f8*/ 	.word	0x00007880


	//   ....[2]....
        /*11fc*/ 	.word	0x0000a810


	//   ....[3]....
        /*1200*/ 	.word	0x0000c140


	//   ....[4]....
        /*1204*/ 	.word	0x00011550


	//   ....[5]....
        /*1208*/ 	.word	0x00011580


	//   ....[6]....
        /*120c*/ 	.word	0x00013570


	//   ....[7]....
        /*1210*/ 	.word	0x00014a10


	//----- nvinfo : EIATTR_INDIRECT_BRANCH_TARGETS
	.align		4
.L_216:
        /*1214*/ 	.byte	0x04, 0x34
        /*1216*/ 	.short	(.L_218 - .L_217)


	//   ....[0]....
.L_217:
        /* <DEDUP_REMOVED lines=14> */


	//----- nvinfo : EIATTR_MAX_THREADS
	.align		4
.L_218:
        /*124c*/ 	.byte	0x04, 0x05
        /*124e*/ 	.short	(.L_220 - .L_219)
.L_219:
        /*1250*/ 	.word	0x00000180
        /*1254*/ 	.word	0x00000001
        /*1258*/ 	.word	0x00000001


	//----- nvinfo : EIATTR_CRS_STACK_SIZE
	.align		4
.L_220:
        /*125c*/ 	.byte	0x04, 0x1e
        /*125e*/ 	.short	(.L_222 - .L_221)
.L_221:
        /*1260*/ 	.word	0x00000000


	//----- nvinfo : EIATTR_CBANK_PARAM_SIZE
	.align		4
.L_222:
        /*1264*/ 	.byte	0x03, 0x19
        /*1266*/ 	.short	0x0900


	//----- nvinfo : EIATTR_PARAM_CBANK
	.align		4
        /*1268*/ 	.byte	0x04, 0x0a
        /*126a*/ 	.short	(.L_224 - .L_223)
	.align		4
.L_223:
        /*126c*/ 	.word	index@(.nv.constant0._ZN7cutlass13device_kernelINS_4gemm6kernel13GemmUniversalINS1_15MoEProblemShapeIN4cute5tupleIJiiiEEEEENS1_10collective13CollectiveMmaINS1_46MainloopSm100RCGroupGemmTmaUmmaWarpSpecializedILi11ELi8ELi4ENS6_IJiiNS5_1CILi1EEEEEEEENS6_IJNSC_ILi128EEESG_NSC_ILi64EEEEEENS_12float_e4m3_tENS6_IJlSD_lEEESJ_PNS6_IJlSD_NSC_ILi0EEEEEENS5_8TiledMMAINS5_8MMA_AtomIJNS5_10MMA_TraitsINS5_19SM100_MMA_F8F6F4_SSEJSJ_SJ_fSG_SG_NS5_17integral_constantINS5_4UMMA5MajorELSU_0EEESV_NSS_INST_7ScaleInELSW_0EEESX_EEEEEENS5_6LayoutINS6_IJSD_SD_SD_EEENS6_IJSL_SL_SL_EEEEENS6_IJNS5_10UnderscoreES14_S14_EEEEENS5_23SM90_TMA_LOAD_MULTICASTENS5_14ComposedLayoutINS5_7SwizzleILi2ELi4ELi3EEENS5_18smem_ptr_flag_bitsILi8EEENS10_INS6_IJNSC_ILi8EEESH_EEENS6_IJSH_SD_EEEEEEEvNS5_8identityES17_S1H_vS1I_EENS_8epilogue10collective18CollectiveEpilogueINS1K_31Sm100PtrArrayTmaWarpSpecializedILi4ELi2ELi32ELb1ELb0EEEJSI_NS6_IJNS10_ISG_SD_EENS10_INSC_ILi32EEESD_EEEEENS_6half_tEPNS6_IJSD_lSL_EEES1T_S1V_NS1K_6fusion15FusionCallbacksIS1O_NS1W_17LinearCombinationIS1T_fS1T_fLNS_15FloatRoundStyleE2EEESI_S1S_JEEENS5_5SM1004TMEM4LOAD26SM100_TMEM_LOAD_16dp256b4xENS5_13SM90_TMA_LOADENS18_INS19_ILi3ELi4ELi3EEENS1B_ILi16EEENS10_INS6_IJSH_S1D_EEENS6_IJSD_SH_EEEEEEENS5_17SM75_U16x8_LDSM_TENS5_14SM90_TMA_STOREES2C_NS5_17SM90_U16x8_STSM_TENS5_39AutoVectorizingCopyWithAssumedAlignmentILi128EEEEEEvvEEEEvNT_6ParamsE)
        /*1270*/ 	.short	0x0380
        /*1272*/ 	.short	0x0900


	//----- nvinfo : EIATTR_SW_WAR
	.align		4
.L_224:
        /*1274*/ 	.byte	0x04, 0x36
        /*1276*/ 	.short	(.L_226 - .L_225)
.L_225:
        /*1278*/ 	.word	0x00000008
.L_226:


//--------------------- .nv.callgraph             --------------------------
	.section	.nv.callgraph,"",@"SHT_CUDA_CALLGRAPH"
	.align	4
	.sectionentsize	8
	.align		4
        /*0000*/ 	.word	0x00000000
	.align		4
        /*0004*/ 	.word	0xffffffff
	.align		4
        /*0008*/ 	.word	index@(_ZN7cutlass13device_kernelINS_4gemm6kernel13GemmUniversalINS1_15MoEProblemShapeIN4cute5tupleIJiiiEEEEENS1_10collective13CollectiveMmaINS1_46MainloopSm100RCGroupGemmTmaUmmaWarpSpecializedILi9ELi8ELi2ENS6_IJiiNS5_1CILi1EEEEEEEENS6_IJNSC_ILi256EEESG_NSC_ILi64EEEEEENS_12float_e4m3_tENS6_IJlSD_lEEESJ_PNS6_IJlSD_NSC_ILi0EEEEEENS5_8TiledMMAINS5_8MMA_AtomIJNS5_10MMA_TraitsINS5_25SM100_MMA_F8F6F4_2x1SM_SSEJSJ_SJ_fSG_SG_NS5_17integral_constantINS5_4UMMA5MajorELSU_0EEESV_NSS_INST_7ScaleInELSW_0EEESX_EEEEEENS5_6LayoutINS6_IJSD_SD_SD_EEENS6_IJSL_SL_SL_EEEEENS6_IJNS5_10UnderscoreES14_S14_EEEEENS5_28SM100_TMA_2SM_LOAD_MULTICASTENS5_14ComposedLayoutINS5_7SwizzleILi2ELi4ELi3EEENS5_18smem_ptr_flag_bitsILi8EEENS10_INS6_IJNSC_ILi8EEESH_EEENS6_IJSH_SD_EEEEEEEvNS5_8identityES17_S1H_vS1I_EENS_8epilogue10collective18CollectiveEpilogueINS1K_31Sm100PtrArrayTmaWarpSpecializedILi4ELi2ELi64ELb1ELb0EEEJNS6_IJNSC_ILi128EEESG_SH_EEENS6_IJNS10_IS1P_SD_EENS10_ISH_SD_EEEEENS_6half_tEPNS6_IJSD_lSL_EEES1U_S1W_NS1K_6fusion15FusionCallbacksIS1O_NS1X_17LinearCombinationIS1U_fS1U_fLNS_15FloatRoundStyleE2EEES1Q_S1T_JEEENS5_5SM1004TMEM4LOAD26SM100_TMEM_LOAD_16dp256b8xENS5_13SM90_TMA_LOADENS18_INS19_ILi3ELi4ELi3EEENS1B_ILi16EEENS10_INS6_IJSH_S1D_EEENS6_IJSD_SH_EEEEEEENS5_17SM75_U16x8_LDSM_TENS5_14SM90_TMA_STOREES2D_NS5_17SM90_U16x8_STSM_TENS5_39AutoVectorizingCopyWithAssumedAlignmentILi128EEEEEEvvEEEEvNT_6ParamsE)
	.align		4
        /*000c*/ 	.word	index@(__assertfail)
	.align		4
        /*0010*/ 	.word	index@(_ZN7cutlass13device_kernelINS_4gemm6kernel13GemmUniversalINS1_15MoEProblemShapeIN4cute5tupleIJiiiEEEEENS1_10collective13CollectiveMmaINS1_46MainloopSm100RCGroupGemmTmaUmmaWarpSpecializedILi11ELi8ELi4ENS6_IJiiNS5_1CILi1EEEEEEEENS6_IJNSC_ILi128EEESG_NSC_ILi64EEEEEENS_12float_e4m3_tENS6_IJlSD_lEEESJ_PNS6_IJlSD_NSC_ILi0EEEEEENS5_8TiledMMAINS5_8MMA_AtomIJNS5_10MMA_TraitsINS5_19SM100_MMA_F8F6F4_SSEJSJ_SJ_fSG_SG_NS5_17integral_constantINS5_4UMMA5MajorELSU_0EEESV_NSS_INST_7ScaleInELSW_0EEESX_EEEEEENS5_6LayoutINS6_IJSD_SD_SD_EEENS6_IJSL_SL_SL_EEEEENS6_IJNS5_10UnderscoreES14_S14_EEEEENS5_23SM90_TMA_LOAD_MULTICASTENS5_14ComposedLayoutINS5_7SwizzleILi2ELi4ELi3EEENS5_18smem_ptr_flag_bitsILi8EEENS10_INS6_IJNSC_ILi8EEESH_EEENS6_IJSH_SD_EEEEEEEvNS5_8identityES17_S1H_vS1I_EENS_8epilogue10collective18CollectiveEpilogueINS1K_31Sm100PtrArrayTmaWarpSpecializedILi4ELi2ELi32ELb1ELb0EEEJSI_NS6_IJNS10_ISG_SD_EENS10_INSC_ILi32EEESD_EEEEENS_6half_tEPNS6_IJSD_lSL_EEES1T_S1V_NS1K_6fusion15FusionCallbacksIS1O_NS1W_17LinearCombinationIS1T_fS1T_fLNS_15FloatRoundStyleE2EEESI_S1S_JEEENS5_5SM1004TMEM4LOAD26SM100_TMEM_LOAD_16dp256b4xENS5_13SM90_TMA_LOADENS18_INS19_ILi3ELi4ELi3EEENS1B_ILi16EEENS10_INS6_IJSH_S1D_EEENS6_IJSD_SH_EEEEEEENS5_17SM75_U16x8_LDSM_TENS5_14SM90_TMA_STOREES2C_NS5_17SM90_U16x8_STSM_TENS5_39AutoVectorizingCopyWithAssumedAlignmentILi128EEEEEEvvEEEEvNT_6ParamsE)
	.align		4
        /*0014*/ 	.word	index@(__assertfail)
	.align		4
        /*0018*/ 	.word	0x00000000
	.align		4
        /*001c*/ 	.word	0xfffffffe
	.align		4
        /*0020*/ 	.word	0x00000000
	.align		4
        /*0024*/ 	.word	0xfffffffd
	.align		4
        /*0028*/ 	.word	0x00000000
	.align		4
        /*002c*/ 	.word	0xfffffffc


//--------------------- .nv.constant4             --------------------------
	.section	.nv.constant4,"a",@progbits
	.align	8
	.align		8
.nv.constant4:
        /*0000*/ 	.dword	__unnamed_1
	.align		8
        /*0008*/ 	.dword	precalc_xorwow_matrix
	.align		8
        /*0010*/ 	.dword	precalc_xorwow_offset_matrix
	.align		8
        /*0018*/ 	.dword	mrg32k3aM1
	.align		8
        /*0020*/ 	.dword	mrg32k3aM2
	.align		8
        /*0028*/ 	.dword	mrg32k3aM1SubSeq
	.align		8
        /*0030*/ 	.dword	mrg32k3aM2SubSeq
	.align		8
        /*0038*/ 	.dword	mrg32k3aM1Seq
	.align		8
        /*0040*/ 	.dword	mrg32k3aM2Seq
	.align		8
        /*0048*/ 	.dword	__unnamed_2
	.align		8
        /*0050*/ 	.dword	__unnamed_3
	.align		8
        /*0058*/ 	.dword	__unnamed_4
	.align		8
        /*0060*/ 	.dword	__unnamed_5
	.align		8
        /*0068*/ 	.dword	__unnamed_6
	.align		8
        /*0070*/ 	.dword	__unnamed_7
	.align		8
        /*0078*/ 	.dword	__unnamed_8
	.align		8
        /*0080*/ 	.dword	_ZN34_INTERNAL_ced484bb_4_k_cu_offset_B4cuda3std3__45__cpo5beginE
	.align		8
        /*0088*/ 	.dword	_ZN34_INTERNAL_ced484bb_4_k_cu_offset_B4cuda3std3__45__cpo3endE
	.align		8
        /*0090*/ 	.dword	_ZN34_INTERNAL_ced484bb_4_k_cu_offset_B4cuda3std3__45__cpo6cbeginE
	.align		8
        /*0098*/ 	.dword	_ZN34_INTERNAL_ced484bb_4_k_cu_offset_B4cuda3std3__45__cpo4cendE
	.align		8
        /*00a0*/ 	.dword	_ZN34_INTERNAL_ced484bb_4_k_cu_offset_B4cuda3std3__436_GLOBAL__N__ced484bb_4_k_cu_offset_B6ignoreE
	.align		8
        /*00a8*/ 	.dword	_ZN34_INTERNAL_ced484bb_4_k_cu_offset_B4cuda3std3__419piecewise_constructE
	.align		8
        /*00b0*/ 	.dword	_ZN34_INTERNAL_ced484bb_4_k_cu_offset_B4cuda3std3__48in_placeE
	.align		8
        /*00b8*/ 	.dword	_ZN34_INTERNAL_ced484bb_4_k_cu_offset_B4cuda3std6ranges3__45__cpo4swapE
	.align		8
        /*00c0*/ 	.dword	_ZN34_INTERNAL_ced484bb_4_k_cu_offset_B4cuda3std6ranges3__45__cpo9iter_moveE
	.align		8
        /*00c8*/ 	.dword	_ZN34_INTERNAL_ced484bb_4_k_cu_offset_B4cute7productE
	.align		8
        /*00d0*/ 	.dword	_ZN34_INTERNAL_ced484bb_4_k_cu_offset_B4cute1_E
	.align		8
        /*00d8*/ 	.dword	$str$20
	.align		8
        /*00e0*/ 	.dword	$str$21
	.align		8
        /*00e8*/ 	.dword	$str$22
	.align		8
        /*00f0*/ 	.dword	$str$23
	.align		8
        /*00f8*/ 	.dword	$str$24
	.align		8
        /*0100*/ 	.dword	$str$25
	.align		8
        /*0108*/ 	.dword	$str$41
	.align		8
        /*0110*/ 	.dword	$str$42
	.align		8
        /*0118*/ 	.dword	$str$43
	.align		8
        /*0120*/ 	.dword	$str$44
	.align		8
        /*0128*/ 	.dword	__assertfail


//--------------------- .nv.constant3             --------------------------
	.section	.nv.constant3,"a",@progbits
	.align	8
.nv.constant3:
	.type		__cr_lgamma_table,@object
	.size		__cr_lgamma_table,(.L_10 - __cr_lgamma_table)
__cr_lgamma_table:
        /*0000*/ 	.byte	0x00, 0x00, 0x00, 0x00, 0x00, 0x00, 0x00, 0x00, 0x00, 0x00, 0x00, 0x00, 0x00, 0x00, 0x00, 0x00
        /*0010*/ 	.byte	0xef, 0x39, 0xfa, 0xfe, 0x42, 0x2e, 0xe6, 0x3f, 0x02, 0x20, 0x2a, 0xfa, 0x0b, 0xab, 0xfc, 0x3f
        /*0020*/ 	.byte	0xf9, 0x2c, 0x92, 0x7c, 0xa7, 0x6c, 0x09, 0x40, 0xc9, 0x79, 0x44, 0x3c, 0x64, 0x26, 0x13, 0x40
        /*0030*/ 	.byte	0xca, 0x01, 0xcf, 0x3a, 0x27, 0x51, 0x1a, 0x40, 0x30, 0xcc, 0x2d, 0xf3, 0xe1, 0x0c, 0x21, 0x40
        /*0040*/ 	.byte	0x0d, 0xb7, 0xfc, 0x82, 0x8e, 0x35, 0x25, 0x40
.L_10:


//--------------------- .nv.constant2._ZN7cutlass13device_kernelINS_4gemm6kernel13GemmUniversalINS1_15MoEProblemShapeIN4cute5tupleIJiiiEEEEENS1_10collective13CollectiveMmaINS1_46MainloopSm100RCGroupGemmTmaUmmaWarpSpecializedILi9ELi8ELi2ENS6_IJiiNS5_1CILi1EEEEEEEENS6_IJNSC_ILi256EEESG_NSC_ILi64EEEEEENS_12float_e4m3_tENS6_IJlSD_lEEESJ_PNS6_IJlSD_NSC_ILi0EEEEEENS5_8TiledMMAINS5_8MMA_AtomIJNS5_10MMA_TraitsINS5_25SM100_MMA_F8F6F4_2x1SM_SSEJSJ_SJ_fSG_SG_NS5_17integral_constantINS5_4UMMA5MajorELSU_0EEESV_NSS_INST_7ScaleInELSW_0EEESX_EEEEEENS5_6LayoutINS6_IJSD_SD_SD_EEENS6_IJSL_SL_SL_EEEEENS6_IJNS5_10UnderscoreES14_S14_EEEEENS5_28SM100_TMA_2SM_LOAD_MULTICASTENS5_14ComposedLayoutINS5_7SwizzleILi2ELi4ELi3EEENS5_18smem_ptr_flag_bitsILi8EEENS10_INS6_IJNSC_ILi8EEESH_EEENS6_IJSH_SD_EEEEEEEvNS5_8identityES17_S1H_vS1I_EENS_8epilogue10collective18CollectiveEpilogueINS1K_31Sm100PtrArrayTmaWarpSpecializedILi4ELi2ELi64ELb1ELb0EEEJNS6_IJNSC_ILi128EEESG_SH_EEENS6_IJNS10_IS1P_SD_EENS10_ISH_SD_EEEEENS_6half_tEPNS6_IJSD_lSL_EEES1U_S1W_NS1K_6fusion15FusionCallbacksIS1O_NS1X_17LinearCombinationIS1U_fS1U_fLNS_15FloatRoundStyleE2EEES1Q_S1T_JEEENS5_5SM1004TMEM4LOAD26SM100_TMEM_LOAD_16dp256b8xENS5_13SM90_TMA_LOADENS18_INS19_ILi3ELi4ELi3EEENS1B_ILi16EEENS10_INS6_IJSH_S1D_EEENS6_IJSD_SH_EEEEEEENS5_17SM75_U16x8_LDSM_TENS5_14SM90_TMA_STOREES2D_NS5_17SM90_U16x8_STSM_TENS5_39AutoVectorizingCopyWithAssumedAlignmentILi128EEEEEEvvEEEEvNT_6ParamsE --------------------------
	.section	.nv.constant2._ZN7cutlass13device_kernelINS_4gemm6kernel13GemmUniversalINS1_15MoEProblemShapeIN4cute5tupleIJiiiEEEEENS1_10collective13CollectiveMmaINS1_46MainloopSm100RCGroupGemmTmaUmmaWarpSpecializedILi9ELi8ELi2ENS6_IJiiNS5_1CILi1EEEEEEEENS6_IJNSC_ILi256EEESG_NSC_ILi64EEEEEENS_12float_e4m3_tENS6_IJlSD_lEEESJ_PNS6_IJlSD_NSC_ILi0EEEEEENS5_8TiledMMAINS5_8MMA_AtomIJNS5_10MMA_TraitsINS5_25SM100_MMA_F8F6F4_2x1SM_SSEJSJ_SJ_fSG_SG_NS5_17integral_constantINS5_4UMMA5MajorELSU_0EEESV_NSS_INST_7ScaleInELSW_0EEESX_EEEEEENS5_6LayoutINS6_IJSD_SD_SD_EEENS6_IJSL_SL_SL_EEEEENS6_IJNS5_10UnderscoreES14_S14_EEEEENS5_28SM100_TMA_2SM_LOAD_MULTICASTENS5_14ComposedLayoutINS5_7SwizzleILi2ELi4ELi3EEENS5_18smem_ptr_flag_bitsILi8EEENS10_INS6_IJNSC_ILi8EEESH_EEENS6_IJSH_SD_EEEEEEEvNS5_8identityES17_S1H_vS1I_EENS_8epilogue10collective18CollectiveEpilogueINS1K_31Sm100PtrArrayTmaWarpSpecializedILi4ELi2ELi64ELb1ELb0EEEJNS6_IJNSC_ILi128EEESG_SH_EEENS6_IJNS10_IS1P_SD_EENS10_ISH_SD_EEEEENS_6half_tEPNS6_IJSD_lSL_EEES1U_S1W_NS1K_6fusion15FusionCallbacksIS1O_NS1X_17LinearCombinationIS1U_fS1U_fLNS_15FloatRoundStyleE2EEES1Q_S1T_JEEENS5_5SM1004TMEM4LOAD26SM100_TMEM_LOAD_16dp256b8xENS5_13SM90_TMA_LOADENS18_INS19_ILi3ELi4ELi3EEENS1B_ILi16EEENS10_INS6_IJSH_S1D_EEENS6_IJSD_SH_EEEEEEENS5_17SM75_U16x8_LDSM_TENS5_14SM90_TMA_STOREES2D_NS5_17SM90_U16x8_STSM_TENS5_39AutoVectorizingCopyWithAssumedAlignmentILi128EEEEEEvvEEEEvNT_6ParamsE,"a",@progbits
	.sectionflags	@""
	.align	4
.nv.constant2._ZN7cutlass13device_kernelINS_4gemm6kernel13GemmUniversalINS1_15MoEProblemShapeIN4cute5tupleIJiiiEEEEENS1_10collective13CollectiveMmaINS1_46MainloopSm100RCGroupGemmTmaUmmaWarpSpecializedILi9ELi8ELi2ENS6_IJiiNS5_1CILi1EEEEEEEENS6_IJNSC_ILi256EEESG_NSC_ILi64EEEEEENS_12float_e4m3_tENS6_IJlSD_lEEESJ_PNS6_IJlSD_NSC_ILi0EEEEEENS5_8TiledMMAINS5_8MMA_AtomIJNS5_10MMA_TraitsINS5_25SM100_MMA_F8F6F4_2x1SM_SSEJSJ_SJ_fSG_SG_NS5_17integral_constantINS5_4UMMA5MajorELSU_0EEESV_NSS_INST_7ScaleInELSW_0EEESX_EEEEEENS5_6LayoutINS6_IJSD_SD_SD_EEENS6_IJSL_SL_SL_EEEEENS6_IJNS5_10UnderscoreES14_S14_EEEEENS5_28SM100_TMA_2SM_LOAD_MULTICASTENS5_14ComposedLayoutINS5_7SwizzleILi2ELi4ELi3EEENS5_18smem_ptr_flag_bitsILi8EEENS10_INS6_IJNSC_ILi8EEESH_EEENS6_IJSH_SD_EEEEEEEvNS5_8identityES17_S1H_vS1I_EENS_8epilogue10collective18CollectiveEpilogueINS1K_31Sm100PtrArrayTmaWarpSpecializedILi4ELi2ELi64ELb1ELb0EEEJNS6_IJNSC_ILi128EEESG_SH_EEENS6_IJNS10_IS1P_SD_EENS10_ISH_SD_EEEEENS_6half_tEPNS6_IJSD_lSL_EEES1U_S1W_NS1K_6fusion15FusionCallbacksIS1O_NS1X_17LinearCombinationIS1U_fS1U_fLNS_15FloatRoundStyleE2EEES1Q_S1T_JEEENS5_5SM1004TMEM4LOAD26SM100_TMEM_LOAD_16dp256b8xENS5_13SM90_TMA_LOADENS18_INS19_ILi3ELi4ELi3EEENS1B_ILi16EEENS10_INS6_IJSH_S1D_EEENS6_IJSD_SH_EEEEEEENS5_17SM75_U16x8_LDSM_TENS5_14SM90_TMA_STOREES2D_NS5_17SM90_U16x8_STSM_TENS5_39AutoVectorizingCopyWithAssumedAlignmentILi128EEEEEEvvEEEEvNT_6ParamsE:
        /*0000*/ 	.byte	0xf0, 0x57, 0x01, 0x00, 0x00, 0x79, 0x00, 0x00, 0x00, 0x79, 0x00, 0x00, 0x00, 0x79, 0x00, 0x00
        /*0010*/ 	.byte	0x00, 0x79, 0x00, 0x00, 0x00, 0x79, 0x00, 0x00, 0x00, 0x79, 0x00, 0x00, 0x00, 0x79, 0x00, 0x00
        /*0020*/ 	.byte	0x60, 0x38, 0x01, 0x00, 0x00, 0x79, 0x00, 0x00


//--------------------- .nv.constant2._ZN7cutlass13device_kernelINS_4gemm6kernel13GemmUniversalINS1_15MoEProblemShapeIN4cute5tupleIJiiiEEEEENS1_10collective13CollectiveMmaINS1_46MainloopSm100RCGroupGemmTmaUmmaWarpSpecializedILi11ELi8ELi4ENS6_IJiiNS5_1CILi1EEEEEEEENS6_IJNSC_ILi128EEESG_NSC_ILi64EEEEEENS_12float_e4m3_tENS6_IJlSD_lEEESJ_PNS6_IJlSD_NSC_ILi0EEEEEENS5_8TiledMMAINS5_8MMA_AtomIJNS5_10MMA_TraitsINS5_19SM100_MMA_F8F6F4_SSEJSJ_SJ_fSG_SG_NS5_17integral_constantINS5_4UMMA5MajorELSU_0EEESV_NSS_INST_7ScaleInELSW_0EEESX_EEEEEENS5_6LayoutINS6_IJSD_SD_SD_EEENS6_IJSL_SL_SL_EEEEENS6_IJNS5_10UnderscoreES14_S14_EEEEENS5_23SM90_TMA_LOAD_MULTICASTENS5_14ComposedLayoutINS5_7SwizzleILi2ELi4ELi3EEENS5_18smem_ptr_flag_bitsILi8EEENS10_INS6_IJNSC_ILi8EEESH_EEENS6_IJSH_SD_EEEEEEEvNS5_8identityES17_S1H_vS1I_EENS_8epilogue10collective18CollectiveEpilogueINS1K_31Sm100PtrArrayTmaWarpSpecializedILi4ELi2ELi32ELb1ELb0EEEJSI_NS6_IJNS10_ISG_SD_EENS10_INSC_ILi32EEESD_EEEEENS_6half_tEPNS6_IJSD_lSL_EEES1T_S1V_NS1K_6fusion15FusionCallbacksIS1O_NS1W_17LinearCombinationIS1T_fS1T_fLNS_15FloatRoundStyleE2EEESI_S1S_JEEENS5_5SM1004TMEM4LOAD26SM100_TMEM_LOAD_16dp256b4xENS5_13SM90_TMA_LOADENS18_INS19_ILi3ELi4ELi3EEENS1B_ILi16EEENS10_INS6_IJSH_S1D_EEENS6_IJSD_SH_EEEEEEENS5_17SM75_U16x8_LDSM_TENS5_14SM90_TMA_STOREES2C_NS5_17SM90_U16x8_STSM_TENS5_39AutoVectorizingCopyWithAssumedAlignmentILi128EEEEEEvvEEEEvNT_6ParamsE --------------------------
	.section	.nv.constant2._ZN7cutlass13device_kernelINS_4gemm6kernel13GemmUniversalINS1_15MoEProblemShapeIN4cute5tupleIJiiiEEEEENS1_10collective13CollectiveMmaINS1_46MainloopSm100RCGroupGemmTmaUmmaWarpSpecializedILi11ELi8ELi4ENS6_IJiiNS5_1CILi1EEEEEEEENS6_IJNSC_ILi128EEESG_NSC_ILi64EEEEEENS_12float_e4m3_tENS6_IJlSD_lEEESJ_PNS6_IJlSD_NSC_ILi0EEEEEENS5_8TiledMMAINS5_8MMA_AtomIJNS5_10MMA_TraitsINS5_19SM100_MMA_F8F6F4_SSEJSJ_SJ_fSG_SG_NS5_17integral_constantINS5_4UMMA5MajorELSU_0EEESV_NSS_INST_7ScaleInELSW_0EEESX_EEEEEENS5_6LayoutINS6_IJSD_SD_SD_EEENS6_IJSL_SL_SL_EEEEENS6_IJNS5_10UnderscoreES14_S14_EEEEENS5_23SM90_TMA_LOAD_MULTICASTENS5_14ComposedLayoutINS5_7SwizzleILi2ELi4ELi3EEENS5_18smem_ptr_flag_bitsILi8EEENS10_INS6_IJNSC_ILi8EEESH_EEENS6_IJSH_SD_EEEEEEEvNS5_8identityES17_S1H_vS1I_EENS_8epilogue10collective18CollectiveEpilogueINS1K_31Sm100PtrArrayTmaWarpSpecializedILi4ELi2ELi32ELb1ELb0EEEJSI_NS6_IJNS10_ISG_SD_EENS10_INSC_ILi32EEESD_EEEEENS_6half_tEPNS6_IJSD_lSL_EEES1T_S1V_NS1K_6fusion15FusionCallbacksIS1O_NS1W_17LinearCombinationIS1T_fS1T_fLNS_15FloatRoundStyleE2EEESI_S1S_JEEENS5_5SM1004TMEM4LOAD26SM100_TMEM_LOAD_16dp256b4xENS5_13SM90_TMA_LOADENS18_INS19_ILi3ELi4ELi3EEENS1B_ILi16EEENS10_INS6_IJSH_S1D_EEENS6_IJSD_SH_EEEEEEENS5_17SM75_U16x8_LDSM_TENS5_14SM90_TMA_STOREES2C_NS5_17SM90_U16x8_STSM_TENS5_39AutoVectorizingCopyWithAssumedAlignmentILi128EEEEEEvvEEEEvNT_6ParamsE,"a",@progbits
	.sectionflags	@""
	.align	4
.nv.constant2._ZN7cutlass13device_kernelINS_4gemm6kernel13GemmUniversalINS1_15MoEProblemShapeIN4cute5tupleIJiiiEEEEENS1_10collective13CollectiveMmaINS1_46MainloopSm100RCGroupGemmTmaUmmaWarpSpecializedILi11ELi8ELi4ENS6_IJiiNS5_1CILi1EEEEEEEENS6_IJNSC_ILi128EEESG_NSC_ILi64EEEEEENS_12float_e4m3_tENS6_IJlSD_lEEESJ_PNS6_IJlSD_NSC_ILi0EEEEEENS5_8TiledMMAINS5_8MMA_AtomIJNS5_10MMA_TraitsINS5_19SM100_MMA_F8F6F4_SSEJSJ_SJ_fSG_SG_NS5_17integral_constantINS5_4UMMA5MajorELSU_0EEESV_NSS_INST_7ScaleInELSW_0EEESX_EEEEEENS5_6LayoutINS6_IJSD_SD_SD_EEENS6_IJSL_SL_SL_EEEEENS6_IJNS5_10UnderscoreES14_S14_EEEEENS5_23SM90_TMA_LOAD_MULTICASTENS5_14ComposedLayoutINS5_7SwizzleILi2ELi4ELi3EEENS5_18smem_ptr_flag_bitsILi8EEENS10_INS6_IJNSC_ILi8EEESH_EEENS6_IJSH_SD_EEEEEEEvNS5_8identityES17_S1H_vS1I_EENS_8epilogue10collective18CollectiveEpilogueINS1K_31Sm100PtrArrayTmaWarpSpecializedILi4ELi2ELi32ELb1ELb0EEEJSI_NS6_IJNS10_ISG_SD_EENS10_INSC_ILi32EEESD_EEEEENS_6half_tEPNS6_IJSD_lSL_EEES1T_S1V_NS1K_6fusion15FusionCallbacksIS1O_NS1W_17LinearCombinationIS1T_fS1T_fLNS_15FloatRoundStyleE2EEESI_S1S_JEEENS5_5SM1004TMEM4LOAD26SM100_TMEM_LOAD_16dp256b4xENS5_13SM90_TMA_LOADENS18_INS19_ILi3ELi4ELi3EEENS1B_ILi16EEENS10_INS6_IJSH_S1D_EEENS6_IJSD_SH_EEEEEEENS5_17SM75_U16x8_LDSM_TENS5_14SM90_TMA_STOREES2C_NS5_17SM90_U16x8_STSM_TENS5_39AutoVectorizingCopyWithAssumedAlignmentILi128EEEEEEvvEEEEvNT_6ParamsE:
        /*0000*/ 	.byte	0x90, 0x35, 0x01, 0x00, 0x00, 0x79, 0x00, 0x00, 0x00, 0x79, 0x00, 0x00, 0x00, 0x79, 0x00, 0x00
        /*0010*/ 	.byte	0x00, 0x79, 0x00, 0x00, 0x00, 0x79, 0x00, 0x00, 0x00, 0x79, 0x00, 0x00, 0x00, 0x79, 0x00, 0x00
        /*0020*/ 	.byte	0x90, 0x15, 0x01, 0x00, 0x00, 0x79, 0x00, 0x00


//--------------------- .text._ZN7cutlass9reference6device6kernel17BlockCompareEqualINS_6half_tEEEvPiPKT_S8_m --------------------------
	.section	.text._ZN7cutlass9reference6device6kernel17BlockCompareEqualINS_6half_tEEEvPiPKT_S8_m,"ax",@progbits
	.align	128
        .global         _ZN7cutlass9reference6device6kernel17BlockCompareEqualINS_6half_tEEEvPiPKT_S8_m
        .type           _ZN7cutlass9reference6device6kernel17BlockCompareEqualINS_6half_tEEEvPiPKT_S8_m,@function
        .size           _ZN7cutlass9reference6device6kernel17BlockCompareEqualINS_6half_tEEEvPiPKT_S8_m,(.L_x_1287 - _ZN7cutlass9reference6device6kernel17BlockCompareEqualINS_6half_tEEEvPiPKT_S8_m)
        .other          _ZN7cutlass9reference6device6kernel17BlockCompareEqualINS_6half_tEEEvPiPKT_S8_m,@"STO_CUDA_ENTRY STV_DEFAULT"
_ZN7cutlass9reference6device6kernel17BlockCompareEqualINS_6half_tEEEvPiPKT_S8_m:
.text._ZN7cutlass9reference6device6kernel17BlockCompareEqualINS_6half_tEEEvPiPKT_S8_m:
[----:B------:R-:W-:Y:S01]  /*0000*/  LDC R1, c[0x0][0x37c] ;  /* 0x0000df00ff017b82 */ /* 0x000fe20000000800 */
[----:B------:R-:W0:Y:S01]  /*0010*/  S2R R0, SR_TID.X ;  /* 0x0000000000007919 */ /* 0x000e220000002100 */
[----:B------:R-:W0:Y:S01]  /*0020*/  LDCU UR4, c[0x0][0x360] ;  /* 0x00006c00ff0477ac */ /* 0x000e220008000800 */
[----:B------:R-:W0:Y:S01]  /*0030*/  S2R R3, SR_CTAID.X ;  /* 0x0000000000037919 */ /* 0x000e220000002500 */
[----:B------:R-:W1:Y:S01]  /*0040*/  LDCU.64 UR6, c[0x0][0x398] ;  /* 0x00007300ff0677ac */ /* 0x000e620008000a00 */
[----:B0-----:R-:W-:-:S05]  /*0050*/  IMAD R0, R3, UR4, R0 ;  /* 0x0000000403007c24 */ /* 0x001fca000f8e0200 */
[----:B-1----:R-:W-:-:S04]  /*0060*/  ISETP.GE.U32.AND P0, PT, R0, UR6, PT ;  /* 0x0000000600007c0c */ /* 0x002fc8000bf06070 */
[----:B------:R-:W-:-:S13]  /*0070*/  ISETP.GE.U32.AND.EX P0, PT, RZ, UR7, PT, P0 ;  /* 0x00000007ff007c0c */ /* 0x000fda000bf06100 */
[----:B------:R-:W-:Y:S05]  /*0080*/  @P0 EXIT ;  /* 0x000000000000094d */ /* 0x000fea0003800000 */
[----:B------:R-:W0:Y:S01]  /*0090*/  LDCU UR5, c[0x0][0x370] ;  /* 0x00006e00ff0577ac */ /* 0x000e220008000800 */
[----:B------:R-:W-:Y:S01]  /*00a0*/  BSSY.RECONVERGENT B0, `(.L_x_0) ;  /* 0x0000017000007945 */ /* 0x000fe20003800200 */
[----:B------:R-:W-:Y:S01]  /*00b0*/  IMAD.MOV.U32 R7, RZ, RZ, RZ ;  /* 0x000000ffff077224 */ /* 0x000fe200078e00ff */
[----:B------:R-:W1:Y:S01]  /*00c0*/  LDCU.64 UR6, c[0x0][0x358] ;  /* 0x00006b00ff0677ac */ /* 0x000e620008000a00 */
[----:B------:R-:W2:Y:S01]  /*00d0*/  LDCU.64 UR12, c[0x0][0x398] ;  /* 0x00007300ff0c77ac */ /* 0x000ea20008000a00 */
[----:B------:R-:W3:Y:S01]  /*00e0*/  LDCU.64 UR8, c[0x0][0x388] ;  /* 0x00007100ff0877ac */ /* 0x000ee20008000a00 */
[----:B------:R-:W4:Y:S01]  /*00f0*/  LDCU.64 UR10, c[0x0][0x390] ;  /* 0x00007200ff0a77ac */ /* 0x000f220008000a00 */
[----:B0-----:R-:W-:-:S12]  /*0100*/  UIMAD UR4, UR4, UR5, URZ ;  /* 0x00000005040472a4 */ /* 0x001fd8000f8e02ff */
.L_x_2:
[C---:B------:R-:W-:Y:S01]  /*0110*/  IMAD.SHL.U32 R4, R0.reuse, 0x2, RZ ;  /* 0x0000000200047824 */ /* 0x040fe200078e00ff */
[----:B------:R-:W-:-:S04]  /*0120*/  SHF.L.U64.HI R5, R0, 0x1, R7 ;  /* 0x0000000100057819 */ /* 0x000fc80000010207 */
[C---:B---3--:R-:W-:Y:S02]  /*0130*/  IADD3 R2, P0, PT, R4.reuse, UR8, RZ ;  /* 0x0000000804027c10 */ /* 0x048fe4000ff1e0ff */
[----:B----4-:R-:W-:Y:S02]  /*0140*/  IADD3 R4, P1, PT, R4, UR10, RZ ;  /* 0x0000000a04047c10 */ /* 0x010fe4000ff3e0ff */
[C---:B------:R-:W-:Y:S02]  /*0150*/  IADD3.X R3, PT, PT, R5.reuse, UR9, RZ, P0, !PT ;  /* 0x0000000905037c10 */ /* 0x040fe400087fe4ff */
[----:B------:R-:W-:-:S03]  /*0160*/  IADD3.X R5, PT, PT, R5, UR11, RZ, P1, !PT ;  /* 0x0000000b05057c10 */ /* 0x000fc60008ffe4ff */
[----:B-1----:R-:W3:Y:S04]  /*0170*/  LDG.E.U16 R2, desc[UR6][R2.64] ;  /* 0x0000000602027981 */ /* 0x002ee8000c1e1500 */
[----:B------:R-:W3:Y:S02]  /*0180*/  LDG.E.U16 R5, desc[UR6][R4.64] ;  /* 0x0000000604057981 */ /* 0x000ee4000c1e1500 */
[----:B---3--:R-:W-:-:S13]  /*0190*/  HSETP2.NE.AND P0, PT, R2.H0_H0, R5.H0_H0, PT ;  /* 0x2000000502007234 */ /* 0x008fda0003f05800 */
[----:B------:R-:W-:Y:S05]  /*01a0*/  @P0 BRA `(.L_x_1) ;  /* 0x0000000000180947 */ /* 0x000fea0003800000 */
[----:B------:R-:W-:-:S05]  /*01b0*/  IADD3 R0, P0, PT, R0, UR4, RZ ;  /* 0x0000000400007c10 */ /* 0x000fca000ff1e0ff */
[----:B------:R-:W-:Y:S01]  /*01c0*/  IMAD.X R7, RZ, RZ, R7, P0 ;  /* 0x000000ffff077224 */ /* 0x000fe200000e0607 */
[----:B--2---:R-:W-:-:S04]  /*01d0*/  ISETP.GE.U32.AND P0, PT, R0, UR12, PT ;  /* 0x0000000c00007c0c */ /* 0x004fc8000bf06070 */
[----:B------:R-:W-:-:S13]  /*01e0*/  ISETP.GE.U32.AND.EX P0, PT, R7, UR13, PT, P0 ;  /* 0x0000000d07007c0c */ /* 0x000fda000bf06100 */
[----:B------:R-:W-:Y:S05]  /*01f0*/  @!P0 BRA `(.L_x_2) ;  /* 0xfffffffc00c48947 */ /* 0x000fea000383ffff */
[----:B------:R-:W-:Y:S05]  /*0200*/  EXIT ;  /* 0x000000000000794d */ /* 0x000fea0003800000 */
.L_x_1:
[----:B--2---:R-:W-:Y:S05]  /*0210*/  BSYNC.RECONVERGENT B0 ;  /* 0x0000000000007941 */ /* 0x004fea0003800200 */
.L_x_0:
[----:B------:R-:W0:Y:S02]  /*0220*/  LDC.64 R2, c[0x0][0x380] ;  /* 0x0000e000ff027b82 */ /* 0x000e240000000a00 */
[----:B0-----:R-:W-:Y:S01]  /*0230*/  STG.E desc[UR6][R2.64], RZ ;  /* 0x000000ff02007986 */ /* 0x001fe2000c101906 */
[----:B------:R-:W-:Y:S05]  /*0240*/  EXIT ;  /* 0x000000000000794d */ /* 0x000fea0003800000 */
.L_x_3:
[----:B------:R-:W-:-:S00]  /*0250*/  BRA `(.L_x_3) ;  /* 0xfffffffc00fc7947 */ /* 0x000fc0000383ffff */
[----:B------:R-:W-:-:S00]  /*0260*/  NOP ;  /* 0x0000000000007918 */ /* 0x000fc00000000000 */
        /* <DEDUP_REMOVED lines=9> */
.L_x_1287:


//--------------------- .text._ZN7cutlass9reference6device6kernel4GemmINS_9TensorRefINS_12float_e4m3_tENS_6layout8RowMajorEEENS4_IS5_NS6_11ColumnMajorEEENS4_INS_6half_tES9_EEffNS_11MatrixShapeILi4ELi4EEENS_12multiply_addIfffEENS_16NumericConverterISB_fLNS_15FloatRoundStyleE2EEEEEvNS_4gemm9GemmCoordET2_T_T0_SM_T1_SP_T3_ --------------------------
	.section	.text._ZN7cutlass9reference6device6kernel4GemmINS_9TensorRefINS_12float_e4m3_tENS_6layout8RowMajorEEENS4_IS5_NS6_11ColumnMajorEEENS4_INS_6half_tES9_EEffNS_11MatrixShapeILi4ELi4EEENS_12multiply_addIfffEENS_16NumericConverterISB_fLNS_15FloatRoundStyleE2EEEEEvNS_4gemm9GemmCoordET2_T_T0_SM_T1_SP_T3_,"ax",@progbits
	.align	128
        .global         _ZN7cutlass9reference6device6kernel4GemmINS_9TensorRefINS_12float_e4m3_tENS_6layout8RowMajorEEENS4_IS5_NS6_11ColumnMajorEEENS4_INS_6half_tES9_EEffNS_11MatrixShapeILi4ELi4EEENS_12multiply_addIfffEENS_16NumericConverterISB_fLNS_15FloatRoundStyleE2EEEEEvNS_4gemm9GemmCoordET2_T_T0_SM_T1_SP_T3_
        .type           _ZN7cutlass9reference6device6kernel4GemmINS_9TensorRefINS_12float_e4m3_tENS_6layout8RowMajorEEENS4_IS5_NS6_11ColumnMajorEEENS4_INS_6half_tES9_EEffNS_11MatrixShapeILi4ELi4EEENS_12multiply_addIfffEENS_16NumericConverterISB_fLNS_15FloatRoundStyleE2EEEEEvNS_4gemm9GemmCoordET2_T_T0_SM_T1_SP_T3_,@function
        .size           _ZN7cutlass9reference6device6kernel4GemmINS_9TensorRefINS_12float_e4m3_tENS_6layout8RowMajorEEENS4_IS5_NS6_11ColumnMajorEEENS4_INS_6half_tES9_EEffNS_11MatrixShapeILi4ELi4EEENS_12multiply_addIfffEENS_16NumericConverterISB_fLNS_15FloatRoundStyleE2EEEEEvNS_4gemm9GemmCoordET2_T_T0_SM_T1_SP_T3_,(.L_x_1288 - _ZN7cutlass9reference6device6kernel4GemmINS_9TensorRefINS_12float_e4m3_tENS_6layout8RowMajorEEENS4_IS5_NS6_11ColumnMajorEEENS4_INS_6half_tES9_EEffNS_11MatrixShapeILi4ELi4EEENS_12multiply_addIfffEENS_16NumericConverterISB_fLNS_15FloatRoundStyleE2EEEEEvNS_4gemm9GemmCoordET2_T_T0_SM_T1_SP_T3_)
        .other          _ZN7cutlass9reference6device6kernel4GemmINS_9TensorRefINS_12float_e4m3_tENS_6layout8RowMajorEEENS4_IS5_NS6_11ColumnMajorEEENS4_INS_6half_tES9_EEffNS_11MatrixShapeILi4ELi4EEENS_12multiply_addIfffEENS_16NumericConverterISB_fLNS_15FloatRoundStyleE2EEEEEvNS_4gemm9GemmCoordET2_T_T0_SM_T1_SP_T3_,@"STO_CUDA_ENTRY STV_DEFAULT"
_ZN7cutlass9reference6device6kernel4GemmINS_9TensorRefINS_12float_e4m3_tENS_6layout8RowMajorEEENS4_IS5_NS6_11ColumnMajorEEENS4_INS_6half_tES9_EEffNS_11MatrixShapeILi4ELi4EEENS_12multiply_addIfffEENS_16NumericConverterISB_fLNS_15FloatRoundStyleE2EEEEEvNS_4gemm9GemmCoordET2_T_T0_SM_T1_SP_T3_:
.text._ZN7cutlass9reference6device6kernel4GemmINS_9TensorRefINS_12float_e4m3_tENS_6layout8RowMajorEEENS4_IS5_NS6_11ColumnMajorEEENS4_INS_6half_tES9_EEffNS_11MatrixShapeILi4ELi4EEENS_12multiply_addIfffEENS_16NumericConverterISB_fLNS_15FloatRoundStyleE2EEEEEvNS_4gemm9GemmCoordET2_T_T0_SM_T1_SP_T3_:
[----:B------:R-:W-:Y:S01]  /*0000*/  LDC R1, c[0x0][0x37c] ;  /* 0x0000df00ff017b82 */ /* 0x000fe20000000800 */
[----:B------:R-:W0:Y:S07]  /*0010*/  S2R R2, SR_TID.X ;  /* 0x0000000000027919 */ /* 0x000e2e0000002100 */
[----:B------:R-:W0:Y:S01]  /*0020*/  LDC R52, c[0x0][0x360] ;  /* 0x0000d800ff347b82 */ /* 0x000e220000000800 */
[----:B------:R-:W1:Y:S01]  /*0030*/  LDCU UR9, c[0x0][0x388] ;  /* 0x00007100ff0977ac */ /* 0x000e620008000800 */
[----:B------:R-:W-:Y:S01]  /*0040*/  F2FP.SATFINITE.E4M3.F32.PACK_AB_MERGE_C R32, RZ, RZ, RZ ;  /* 0x000000ffff20723e */ /* 0x000fe200048070ff */
[----:B------:R-:W2:Y:S01]  /*0050*/  S2R R0, SR_TID.Y ;  /* 0x0000000000007919 */ /* 0x000ea20000002200 */
[----:B------:R-:W3:Y:S04]  /*0060*/  LDCU UR8, c[0x0][0x3d8] ;  /* 0x00007b00ff0877ac */ /* 0x000ee80008000800 */
[----:B------:R-:W0:Y:S01]  /*0070*/  S2UR UR5, SR_CTAID.X ;  /* 0x00000000000579c3 */ /* 0x000e220000002500 */
[----:B------:R-:W4:Y:S07]  /*0080*/  LDCU.64 UR10, c[0x0][0x358] ;  /* 0x00006b00ff0a77ac */ /* 0x000f2e0008000a00 */
[----:B------:R-:W2:Y:S01]  /*0090*/  S2UR UR4, SR_CTAID.Y ;  /* 0x00000000000479c3 */ /* 0x000ea20000002600 */
[----:B-1----:R-:W-:Y:S01]  /*00a0*/  UISETP.GE.AND UP0, UPT, UR9, 0x1, UPT ;  /* 0x000000010900788c */ /* 0x002fe2000bf06270 */
[----:B---3--:R-:W-:-:S06]  /*00b0*/  MOV R23, UR8 ;  /* 0x0000000800177c02 */ /* 0x008fcc0008000f00 */
[----:B------:R-:W2:Y:S01]  /*00c0*/  LDC R24, c[0x0][0x364] ;  /* 0x0000d900ff187b82 */ /* 0x000ea20000000800 */
[----:B------:R-:W-:Y:S01]  /*00d0*/  IMAD.U32 R22, RZ, RZ, UR8 ;  /* 0x00000008ff167e24 */ /* 0x000fe2000f8e00ff */
[----:B------:R-:W-:Y:S01]  /*00e0*/  MOV R21, UR8 ;  /* 0x0000000800157c02 */ /* 0x000fe20008000f00 */
[----:B------:R-:W-:Y:S01]  /*00f0*/  IMAD.U32 R20, RZ, RZ, UR8 ;  /* 0x00000008ff147e24 */ /* 0x000fe2000f8e00ff */
[----:B------:R-:W-:Y:S01]  /*0100*/  MOV R19, UR8 ;  /* 0x0000000800137c02 */ /* 0x000fe20008000f00 */
[----:B------:R-:W-:Y:S01]  /*0110*/  IMAD.U32 R18, RZ, RZ, UR8 ;  /* 0x00000008ff127e24 */ /* 0x000fe2000f8e00ff */
[----:B------:R-:W-:Y:S01]  /*0120*/  MOV R17, UR8 ;  /* 0x0000000800117c02 */ /* 0x000fe20008000f00 */
[----:B------:R-:W-:Y:S01]  /*0130*/  IMAD.U32 R16, RZ, RZ, UR8 ;  /* 0x00000008ff107e24 */ /* 0x000fe2000f8e00ff */
[----:B------:R-:W-:Y:S01]  /*0140*/  MOV R15, UR8 ;  /* 0x00000008000f7c02 */ /* 0x000fe20008000f00 */
[----:B0-----:R-:W-:Y:S01]  /*0150*/  IMAD R52, R52, UR5, R2 ;  /* 0x0000000534347c24 */ /* 0x001fe2000f8e0202 */
[----:B------:R-:W-:Y:S01]  /*0160*/  MOV R13, UR8 ;  /* 0x00000008000d7c02 */ /* 0x000fe20008000f00 */
[----:B------:R-:W-:Y:S01]  /*0170*/  IMAD.U32 R14, RZ, RZ, UR8 ;  /* 0x00000008ff0e7e24 */ /* 0x000fe2000f8e00ff */
[----:B------:R-:W-:Y:S01]  /*0180*/  MOV R11, UR8 ;  /* 0x00000008000b7c02 */ /* 0x000fe20008000f00 */
[----:B------:R-:W-:Y:S01]  /*0190*/  IMAD.U32 R12, RZ, RZ, UR8 ;  /* 0x00000008ff0c7e24 */ /* 0x000fe2000f8e00ff */
[----:B------:R-:W-:Y:S01]  /*01a0*/  MOV R9, UR8 ;  /* 0x0000000800097c02 */ /* 0x000fe20008000f00 */
[----:B------:R-:W-:Y:S01]  /*01b0*/  IMAD.U32 R10, RZ, RZ, UR8 ;  /* 0x00000008ff0a7e24 */ /* 0x000fe2000f8e00ff */
[----:B------:R-:W-:Y:S01]  /*01c0*/  SHF.L.U32 R52, R52, 0x2, RZ ;  /* 0x0000000234347819 */ /* 0x000fe200000006ff */
[----:B------:R-:W-:-:S02]  /*01d0*/  IMAD.U32 R8, RZ, RZ, UR8 ;  /* 0x00000008ff087e24 */ /* 0x000fc4000f8e00ff */
[----:B--2---:R-:W-:-:S05]  /*01e0*/  IMAD R24, R24, UR4, R0 ;  /* 0x0000000418187c24 */ /* 0x004fca000f8e0200 */
[----:B------:R-:W-:Y:S01]  /*01f0*/  SHF.L.U32 R24, R24, 0x2, RZ ;  /* 0x0000000218187819 */ /* 0x000fe200000006ff */
[----:B----4-:R-:W-:Y:S06]  /*0200*/  BRA.U !UP0, `(.L_x_4) ;  /* 0x0000000908787547 */ /* 0x010fec000b800000 */
[----:B------:R-:W0:Y:S01]  /*0210*/  LDC.64 R10, c[0x0][0x390] ;  /* 0x0000e400ff0a7b82 */ /* 0x000e220000000a00 */
[----:B------:R-:W1:Y:S01]  /*0220*/  LDCU.64 UR4, c[0x0][0x398] ;  /* 0x00007300ff0477ac */ /* 0x000e620008000a00 */
[C---:B------:R-:W-:Y:S01]  /*0230*/  VIADD R6, R52.reuse, 0x3 ;  /* 0x0000000334067836 */ /* 0x040fe20000000000 */
[C---:B------:R-:W-:Y:S01]  /*0240*/  IADD3 R2, PT, PT, R52.reuse, 0x1, RZ ;  /* 0x0000000134027810 */ /* 0x040fe20007ffe0ff */
[----:B------:R-:W-:Y:S01]  /*0250*/  VIADD R4, R52, 0x2 ;  /* 0x0000000234047836 */ /* 0x000fe20000000000 */
[----:B------:R-:W2:Y:S01]  /*0260*/  LDCU UR12, c[0x0][0x380] ;  /* 0x00007000ff0c77ac */ /* 0x000ea20008000800 */
[----:B------:R-:W-:Y:S01]  /*0270*/  SHF.R.S32.HI R50, RZ, 0x1f, R52 ;  /* 0x0000001fff327819 */ /* 0x000fe20000011434 */
[----:B------:R-:W-:Y:S01]  /*0280*/  IMAD.U32 R22, RZ, RZ, UR8 ;  /* 0x00000008ff167e24 */ /* 0x000fe2000f8e00ff */
[----:B------:R-:W-:Y:S01]  /*0290*/  SHF.R.S32.HI R43, RZ, 0x1f, R6 ;  /* 0x0000001fff2b7819 */ /* 0x000fe20000011406 */
[----:B------:R-:W-:Y:S01]  /*02a0*/  IMAD.U32 R20, RZ, RZ, UR8 ;  /* 0x00000008ff147e24 */ /* 0x000fe2000f8e00ff */
[----:B------:R-:W-:Y:S01]  /*02b0*/  SHF.R.S32.HI R46, RZ, 0x1f, R4 ;  /* 0x0000001fff2e7819 */ /* 0x000fe20000011404 */
[----:B------:R-:W-:Y:S01]  /*02c0*/  IMAD.U32 R18, RZ, RZ, UR8 ;  /* 0x00000008ff127e24 */ /* 0x000fe2000f8e00ff */
[----:B------:R-:W-:Y:S01]  /*02d0*/  SHF.R.S32.HI R48, RZ, 0x1f, R2 ;  /* 0x0000001fff307819 */ /* 0x000fe20000011402 */
[----:B------:R-:W-:Y:S01]  /*02e0*/  IMAD.U32 R16, RZ, RZ, UR8 ;  /* 0x00000008ff107e24 */ /* 0x000fe2000f8e00ff */
[C---:B------:R-:W-:Y:S01]  /*02f0*/  PRMT R39, R32.reuse, 0x7610, R39 ;  /* 0x0000761020277816 */ /* 0x040fe20000000027 */
[----:B------:R-:W-:Y:S01]  /*0300*/  IMAD.U32 R14, RZ, RZ, UR8 ;  /* 0x00000008ff0e7e24 */ /* 0x000fe2000f8e00ff */
[C---:B------:R-:W-:Y:S01]  /*0310*/  PRMT R38, R32.reuse, 0x7610, R38 ;  /* 0x0000761020267816 */ /* 0x040fe20000000026 */
[----:B------:R-:W-:Y:S01]  /*0320*/  IMAD.U32 R12, RZ, RZ, UR8 ;  /* 0x00000008ff0c7e24 */ /* 0x000fe2000f8e00ff */
[C---:B------:R-:W-:Y:S01]  /*0330*/  PRMT R37, R32.reuse, 0x7610, R37 ;  /* 0x0000761020257816 */ /* 0x040fe20000000025 */
[----:B-1----:R-:W-:Y:S01]  /*0340*/  IMAD R43, R43, UR4, RZ ;  /* 0x000000042b2b7c24 */ /* 0x002fe2000f8e02ff */
[----:B------:R-:W-:Y:S01]  /*0350*/  PRMT R36, R32, 0x7610, R36 ;  /* 0x0000761020247816 */ /* 0x000fe20000000024 */
[----:B------:R-:W-:Y:S01]  /*0360*/  IMAD R50, R50, UR4, RZ ;  /* 0x0000000432327c24 */ /* 0x000fe2000f8e02ff */
[----:B------:R-:W-:Y:S01]  /*0370*/  PRMT R35, R32, 0x7610, R35 ;  /* 0x0000761020237816 */ /* 0x000fe20000000023 */
[----:B------:R-:W-:Y:S01]  /*0380*/  IMAD R46, R46, UR4, RZ ;  /* 0x000000042e2e7c24 */ /* 0x000fe2000f8e02ff */
[----:B------:R-:W-:Y:S01]  /*0390*/  PRMT R34, R32, 0x7610, R34 ;  /* 0x0000761020227816 */ /* 0x000fe20000000022 */
[----:B------:R-:W-:Y:S01]  /*03a0*/  IMAD R48, R48, UR4, RZ ;  /* 0x0000000430307c24 */ /* 0x000fe2000f8e02ff */
[----:B------:R-:W-:Y:S01]  /*03b0*/  PRMT R33, R32, 0x7610, R33 ;  /* 0x0000761020217816 */ /* 0x000fe20000000021 */
[C---:B------:R-:W-:Y:S01]  /*03c0*/  IMAD R43, R6.reuse, UR5, R43 ;  /* 0x00000005062b7c24 */ /* 0x040fe2000f8e022b */
[----:B------:R-:W-:Y:S01]  /*03d0*/  MOV R21, UR8 ;  /* 0x0000000800157c02 */ /* 0x000fe20008000f00 */
[----:B0-----:R-:W-:Y:S01]  /*03e0*/  IMAD.WIDE.U32 R6, R6, UR4, R10 ;  /* 0x0000000406067c25 */ /* 0x001fe2000f8e000a */
[----:B------:R-:W-:Y:S01]  /*03f0*/  MOV R19, UR8 ;  /* 0x0000000800137c02 */ /* 0x000fe20008000f00 */
[----:B------:R-:W-:Y:S01]  /*0400*/  UIADD3 UR9, UPT, UPT, -UR9, URZ, URZ ;  /* 0x000000ff09097290 */ /* 0x000fe2000fffe1ff */
[----:B------:R-:W-:Y:S01]  /*0410*/  MOV R17, UR8 ;  /* 0x0000000800117c02 */ /* 0x000fe20008000f00 */
[----:B------:R-:W-:Y:S01]  /*0420*/  IMAD R46, R4, UR5, R46 ;  /* 0x00000005042e7c24 */ /* 0x000fe2000f8e022e */
[----:B------:R-:W-:Y:S01]  /*0430*/  IADD3 R43, PT, PT, R7, R43, RZ ;  /* 0x0000002b072b7210 */ /* 0x000fe20007ffe0ff */
[C---:B------:R-:W-:Y:S01]  /*0440*/  IMAD.WIDE.U32 R8, R52.reuse, UR4, R10 ;  /* 0x0000000434087c25 */ /* 0x040fe2000f8e000a */
[----:B------:R-:W-:Y:S01]  /*0450*/  MOV R15, UR8 ;  /* 0x00000008000f7c02 */ /* 0x000fe20008000f00 */
[----:B------:R-:W0:Y:S01]  /*0460*/  LDCU.64 UR6, c[0x0][0x3a0] ;  /* 0x00007400ff0677ac */ /* 0x000e220008000a00 */
[----:B------:R-:W-:Y:S01]  /*0470*/  MOV R13, UR8 ;  /* 0x00000008000d7c02 */ /* 0x000fe20008000f00 */
[C---:B------:R-:W-:Y:S01]  /*0480*/  IMAD R50, R52.reuse, UR5, R50 ;  /* 0x0000000534327c24 */ /* 0x040fe2000f8e0232 */
[----:B------:R-:W-:Y:S01]  /*0490*/  IADD3 R42, PT, PT, R52, 0x1, RZ ;  /* 0x00000001342a7810 */ /* 0x000fe20007ffe0ff */
[----:B------:R-:W-:Y:S01]  /*04a0*/  IMAD R48, R2, UR5, R48 ;  /* 0x0000000502307c24 */ /* 0x000fe2000f8e0230 */
[----:B--2---:R-:W-:Y:S01]  /*04b0*/  ISETP.GE.AND P4, PT, R52, UR12, PT ;  /* 0x0000000c34007c0c */ /* 0x004fe2000bf86270 */
[--C-:B------:R-:W-:Y:S01]  /*04c0*/  IMAD.WIDE.U32 R4, R4, UR4, R10.reuse ;  /* 0x0000000404047c25 */ /* 0x100fe2000f8e000a */
[----:B------:R-:W-:Y:S01]  /*04d0*/  IADD3 R50, PT, PT, R9, R50, RZ ;  /* 0x0000003209327210 */ /* 0x000fe20007ffe0ff */
[----:B------:R-:W1:Y:S01]  /*04e0*/  LDCU UR5, c[0x0][0x380] ;  /* 0x00007000ff0577ac */ /* 0x000e620008000800 */
[----:B------:R-:W-:Y:S01]  /*04f0*/  MOV R9, UR8 ;  /* 0x0000000800097c02 */ /* 0x000fe20008000f00 */
[----:B------:R-:W-:Y:S01]  /*0500*/  IMAD.WIDE.U32 R2, R2, UR4, R10 ;  /* 0x0000000402027c25 */ /* 0x000fe2000f8e000a */
[----:B------:R-:W-:Y:S01]  /*0510*/  IADD3 R46, PT, PT, R5, R46, RZ ;  /* 0x0000002e052e7210 */ /* 0x000fe20007ffe0ff */
[----:B------:R-:W2:Y:S01]  /*0520*/  LDCU UR4, c[0x0][0x384] ;  /* 0x00007080ff0477ac */ /* 0x000ea20008000800 */
[----:B------:R-:W-:Y:S01]  /*0530*/  MOV R11, UR8 ;  /* 0x00000008000b7c02 */ /* 0x000fe20008000f00 */
[----:B------:R-:W-:Y:S01]  /*0540*/  IMAD.MOV.U32 R51, RZ, RZ, R8 ;  /* 0x000000ffff337224 */ /* 0x000fe200078e0008 */
[----:B------:R-:W-:Y:S01]  /*0550*/  IADD3 R48, PT, PT, R3, R48, RZ ;  /* 0x0000003003307210 */ /* 0x000fe20007ffe0ff */
[----:B------:R-:W-:Y:S01]  /*0560*/  IMAD.MOV.U32 R44, RZ, RZ, R6 ;  /* 0x000000ffff2c7224 */ /* 0x000fe200078e0006 */
[----:B------:R-:W-:Y:S01]  /*0570*/  IADD3 R40, PT, PT, R52, 0x3, RZ ;  /* 0x0000000334287810 */ /* 0x000fe20007ffe0ff */
[----:B------:R-:W-:Y:S01]  /*0580*/  IMAD.MOV.U32 R47, RZ, RZ, R4 ;  /* 0x000000ffff2f7224 */ /* 0x000fe200078e0004 */
[C---:B------:R-:W-:Y:S01]  /*0590*/  IADD3 R6, PT, PT, R24.reuse, 0x2, RZ ;  /* 0x0000000218067810 */ /* 0x040fe20007ffe0ff */
[----:B------:R-:W-:Y:S01]  /*05a0*/  IMAD.MOV.U32 R49, RZ, RZ, R2 ;  /* 0x000000ffff317224 */ /* 0x000fe200078e0002 */
[----:B------:R-:W-:Y:S01]  /*05b0*/  IADD3 R0, PT, PT, R24, 0x3, RZ ;  /* 0x0000000318007810 */ /* 0x000fe20007ffe0ff */
[----:B------:R-:W-:-:S02]  /*05c0*/  IMAD.U32 R10, RZ, RZ, UR8 ;  /* 0x00000008ff0a7e24 */ /* 0x000fc4000f8e00ff */
[----:B------:R-:W-:Y:S02]  /*05d0*/  IMAD.U32 R8, RZ, RZ, UR8 ;  /* 0x00000008ff087e24 */ /* 0x000fe4000f8e00ff */
[----:B------:R-:W-:Y:S02]  /*05e0*/  VIADD R41, R52, 0x2 ;  /* 0x0000000234297836 */ /* 0x000fe40000000000 */
[----:B01----:R-:W-:-:S07]  /*05f0*/  VIADD R7, R24, 0x1 ;  /* 0x0000000118077836 */ /* 0x003fce0000000000 */
.L_x_5:
[----:B--2---:R-:W-:Y:S01]  /*0600*/  ISETP.GE.AND P0, PT, R24, UR4, PT ;  /* 0x0000000418007c0c */ /* 0x004fe2000bf06270 */
[----:B------:R-:W-:Y:S01]  /*0610*/  IMAD.U32 R3, RZ, RZ, UR7 ;  /* 0x00000007ff037e24 */ /* 0x000fe2000f8e00ff */
[----:B------:R-:W-:Y:S01]  /*0620*/  MOV R2, UR6 ;  /* 0x0000000600027c02 */ /* 0x000fe20008000f00 */
[----:B------:R-:W-:Y:S01]  /*0630*/  UIADD3 UR9, UPT, UPT, UR9, 0x1, URZ ;  /* 0x0000000109097890 */ /* 0x000fe2000fffe0ff */
[C---:B------:R-:W-:Y:S02]  /*0640*/  ISETP.GE.AND P1, PT, R7.reuse, UR4, PT ;  /* 0x0000000407007c0c */ /* 0x040fe4000bf26270 */
[----:B------:R-:W-:Y:S02]  /*0650*/  ISETP.GE.AND P2, PT, R6, UR4, PT ;  /* 0x0000000406007c0c */ /* 0x000fe4000bf46270 */
[----:B------:R-:W-:Y:S02]  /*0660*/  ISETP.GE.AND P5, PT, R42, UR5, PT ;  /* 0x000000052a007c0c */ /* 0x000fe4000bfa6270 */
[----:B------:R-:W-:Y:S03]  /*0670*/  ISETP.GE.AND P3, PT, R0, UR4, PT ;  /* 0x0000000400007c0c */ /* 0x000fe6000bf66270 */
[----:B------:R-:W0:Y:S08]  /*0680*/  @!P0 LDC.64 R4, c[0x0][0x3a8] ;  /* 0x0000ea00ff048b82 */ /* 0x000e300000000a00 */
[----:B------:R-:W1:Y:S08]  /*0690*/  @!P1 LDC.64 R26, c[0x0][0x3a8] ;  /* 0x0000ea00ff1a9b82 */ /* 0x000e700000000a00 */
[----:B------:R-:W2:Y:S08]  /*06a0*/  @!P2 LDC.64 R28, c[0x0][0x3a8] ;  /* 0x0000ea00ff1cab82 */ /* 0x000eb00000000a00 */
[----:B------:R-:W3:Y:S01]  /*06b0*/  @!P3 LDC.64 R30, c[0x0][0x3a8] ;  /* 0x0000ea00ff1ebb82 */ /* 0x000ee20000000a00 */
[C---:B0-----:R-:W-:Y:S01]  /*06c0*/  @!P0 IMAD.WIDE.U32 R2, R24.reuse, R4, R2 ;  /* 0x0000000418028225 */ /* 0x041fe200078e0002 */
[----:B------:R-:W-:Y:S03]  /*06d0*/  MOV R4, UR6 ;  /* 0x0000000600047c02 */ /* 0x000fe60008000f00 */
[----:B------:R-:W-:Y:S02]  /*06e0*/  @!P0 IMAD R3, R24, R5, R3 ;  /* 0x0000000518038224 */ /* 0x000fe400078e0203 */
[----:B------:R-:W-:Y:S03]  /*06f0*/  IMAD.U32 R5, RZ, RZ, UR7 ;  /* 0x00000007ff057e24 */ /* 0x000fe6000f8e00ff */
[----:B------:R0:W4:Y:S01]  /*0700*/  @!P0 LDG.E.U8 R35, desc[UR10][R2.64] ;  /* 0x0000000a02238981 */ /* 0x000122000c1e1100 */
[----:B------:R-:W-:Y:S01]  /*0710*/  ISETP.GE.AND P0, PT, R40, UR5, PT ;  /* 0x0000000528007c0c */ /* 0x000fe2000bf06270 */
[C---:B-1----:R-:W-:Y:S04]  /*0720*/  @!P1 IMAD.WIDE.U32 R4, R7.reuse, R26, R4 ;  /* 0x0000001a07049225 */ /* 0x042fe800078e0004 */
[----:B------:R-:W-:Y:S05]  /*0730*/  @!P1 IMAD R5, R7, R27, R5 ;  /* 0x0000001b07059224 */ /* 0x000fea00078e0205 */
[----:B------:R1:W5:Y:S01]  /*0740*/  @!P1 LDG.E.U8 R34, desc[UR10][R4.64] ;  /* 0x0000000a04229981 */ /* 0x000362000c1e1100 */
[----:B------:R-:W-:Y:S02]  /*0750*/  ISETP.GE.AND P1, PT, R41, UR5, PT ;  /* 0x0000000529007c0c */ /* 0x000fe4000bf26270 */
[----:B------:R-:W-:Y:S05]  /*0760*/  @!P0 MOV R45, R43 ;  /* 0x0000002b002d8202 */ /* 0x000fea0000000f00 */
[----:B------:R3:W5:Y:S01]  /*0770*/  @!P0 LDG.E.U8 R36, desc[UR10][R44.64] ;  /* 0x0000000a2c248981 */ /* 0x000762000c1e1100 */
[----:B0-----:R-:W-:Y:S01]  /*0780*/  MOV R2, UR6 ;  /* 0x0000000600027c02 */ /* 0x001fe20008000f00 */
[----:B------:R-:W-:Y:S04]  /*0790*/  IMAD.U32 R3, RZ, RZ, UR7 ;  /* 0x00000007ff037e24 */ /* 0x000fe8000f8e00ff */
[C---:B--2---:R-:W-:Y:S04]  /*07a0*/  @!P2 IMAD.WIDE.U32 R2, R6.reuse, R28, R2 ;  /* 0x0000001c0602a225 */ /* 0x044fe800078e0002 */
[----:B------:R-:W-:Y:S01]  /*07b0*/  @!P2 IMAD R3, R6, R29, R3 ;  /* 0x0000001d0603a224 */ /* 0x000fe200078e0203 */
[----:B-1----:R-:W-:Y:S01]  /*07c0*/  MOV R4, UR6 ;  /* 0x0000000600047c02 */ /* 0x002fe20008000f00 */
[----:B------:R-:W-:Y:S01]  /*07d0*/  IMAD.U32 R5, RZ, RZ, UR7 ;  /* 0x00000007ff057e24 */ /* 0x000fe2000f8e00ff */
[----:B------:R-:W-:Y:S02]  /*07e0*/  UIADD3 UR6, UP0, UPT, UR6, 0x1, URZ ;  /* 0x0000000106067890 */ /* 0x000fe4000ff1e0ff */
[----:B------:R0:W2:Y:S01]  /*07f0*/  @!P2 LDG.E.U8 R33, desc[UR10][R2.64] ;  /* 0x0000000a0221a981 */ /* 0x0000a2000c1e1100 */
[C---:B---3--:R-:W-:Y:S01]  /*0800*/  @!P3 IMAD.WIDE.U32 R4, R0.reuse, R30, R4 ;  /* 0x0000001e0004b225 */ /* 0x048fe200078e0004 */
[----:B------:R-:W-:Y:S02]  /*0810*/  UIADD3.X UR7, UPT, UPT, URZ, UR7, URZ, UP0, !UPT ;  /* 0x00000007ff077290 */ /* 0x000fe400087fe4ff */
[----:B------:R-:W-:Y:S01]  /*0820*/  UISETP.NE.AND UP0, UPT, UR9, URZ, UPT ;  /* 0x000000ff0900728c */ /* 0x000fe2000bf05270 */
[----:B------:R-:W-:Y:S05]  /*0830*/  @!P3 IMAD R5, R0, R31, R5 ;  /* 0x0000001f0005b224 */ /* 0x000fea00078e0205 */
[----:B------:R-:W3:Y:S01]  /*0840*/  @!P3 LDG.E.U8 R32, desc[UR10][R4.64] ;  /* 0x0000000a0420b981 */ /* 0x000ee2000c1e1100 */
[----:B------:R-:W-:Y:S05]  /*0850*/  IADD3 R44, P3, PT, R44, 0x1, RZ ;  /* 0x000000012c2c7810 */ /* 0x000fea0007f7e0ff */
[----:B------:R-:W-:Y:S01]  /*0860*/  IMAD.X R43, RZ, RZ, R43, P3 ;  /* 0x000000ffff2b7224 */ /* 0x000fe200018e062b */
[----:B0-----:R-:W-:Y:S02]  /*0870*/  @!P4 MOV R2, R51 ;  /* 0x000000330002c202 */ /* 0x001fe40000000f00 */
[-C--:B------:R-:W-:Y:S02]  /*0880*/  @!P4 MOV R3, R50.reuse ;  /* 0x000000320003c202 */ /* 0x080fe40000000f00 */
[----:B------:R-:W-:Y:S03]  /*0890*/  IADD3 R51, P0, PT, R51, 0x1, RZ ;  /* 0x0000000133337810 */ /* 0x000fe60007f1e0ff */
[----:B------:R0:W3:Y:S01]  /*08a0*/  @!P4 LDG.E.U8 R39, desc[UR10][R2.64] ;  /* 0x0000000a0227c981 */ /* 0x0000e2000c1e1100 */
[----:B------:R-:W-:Y:S02]  /*08b0*/  IADD3.X R50, PT, PT, RZ, R50, RZ, P0, !PT ;  /* 0x00000032ff327210 */ /* 0x000fe400007fe4ff */
[----:B0-----:R-:W-:Y:S01]  /*08c0*/  @!P5 MOV R3, R48 ;  /* 0x000000300003d202 */ /* 0x001fe20000000f00 */
[----:B------:R-:W-:Y:S05]  /*08d0*/  @!P5 IMAD.MOV.U32 R2, RZ, RZ, R49 ;  /* 0x000000ffff02d224 */ /* 0x000fea00078e0031 */
[----:B------:R0:W3:Y:S02]  /*08e0*/  @!P5 LDG.E.U8 R38, desc[UR10][R2.64] ;  /* 0x0000000a0226d981 */ /* 0x0000e4000c1e1100 */
[----:B0-----:R-:W-:Y:S01]  /*08f0*/  @!P1 MOV R2, R47 ;  /* 0x0000002f00029202 */ /* 0x001fe20000000f00 */
[----:B------:R-:W-:Y:S01]  /*0900*/  @!P1 IMAD.MOV.U32 R3, RZ, RZ, R46 ;  /* 0x000000ffff039224 */ /* 0x000fe200078e002e */
[----:B------:R-:W-:Y:S04]  /*0910*/  IADD3 R47, P2, PT, R47, 0x1, RZ ;  /* 0x000000012f2f7810 */ /* 0x000fe80007f5e0ff */
[----:B------:R-:W-:Y:S01]  /*0920*/  IADD3.X R46, PT, PT, RZ, R46, RZ, P2, !PT ;  /* 0x0000002eff2e7210 */ /* 0x000fe200017fe4ff */
[----:B------:R4:W3:Y:S01]  /*0930*/  @!P1 LDG.E.U8 R37, desc[UR10][R2.64] ;  /* 0x0000000a02259981 */ /* 0x0008e2000c1e1100 */
[----:B------:R-:W-:Y:S04]  /*0940*/  IADD3 R49, P1, PT, R49, 0x1, RZ ;  /* 0x0000000131317810 */ /* 0x000fe80007f3e0ff */
[----:B------:R-:W-:Y:S02]  /*0950*/  IADD3.X R48, PT, PT, RZ, R48, RZ, P1, !PT ;  /* 0x00000030ff307210 */ /* 0x000fe40000ffe4ff */
[----:B----4-:R-:W-:Y:S04]  /*0960*/  LOP3.LUT R3, R35, 0xff, RZ, 0xc0, !PT ;  /* 0x000000ff23037812 */ /* 0x010fe800078ec0ff */
[----:B------:R-:W-:Y:S05]  /*0970*/  F2FP.F16.E4M3.UNPACK_B R3, R3 ;  /* 0x00000003ff03723e */ /* 0x000fea00020006ff */
[----:B------:R-:W-:Y:S01]  /*0980*/  HADD2.F32 R3, -RZ, R3.H0_H0 ;  /* 0x20000003ff037230 */ /* 0x000fe20000004100 */
[----:B-----5:R-:W-:Y:S04]  /*0990*/  LOP3.LUT R26, R34, 0xff, RZ, 0xc0, !PT ;  /* 0x000000ff221a7812 */ /* 0x020fe800078ec0ff */
[----:B------:R-:W-:Y:S02]  /*09a0*/  F2FP.F16.E4M3.UNPACK_B R26, R26 ;  /* 0x0000001aff1a723e */ /* 0x000fe400020006ff */
[----:B------:R-:W-:Y:S03]  /*09b0*/  LOP3.LUT R25, R36, 0xff, RZ, 0xc0, !PT ;  /* 0x000000ff24197812 */ /* 0x000fe600078ec0ff */
[----:B------:R-:W-:Y:S01]  /*09c0*/  HADD2.F32 R26, -RZ, R26.H0_H0 ;  /* 0x2000001aff1a7230 */ /* 0x000fe20000004100 */
[----:B------:R-:W-:Y:S05]  /*09d0*/  F2FP.F16.E4M3.UNPACK_B R25, R25 ;  /* 0x00000019ff19723e */ /* 0x000fea00020006ff */
[----:B------:R-:W-:Y:S01]  /*09e0*/  HADD2.F32 R25, -RZ, R25.H0_H0 ;  /* 0x20000019ff197230 */ /* 0x000fe20000004100 */
[----:B--2---:R-:W-:Y:S04]  /*09f0*/  LOP3.LUT R27, R33, 0xff, RZ, 0xc0, !PT ;  /* 0x000000ff211b7812 */ /* 0x004fe800078ec0ff */
[----:B------:R-:W-:Y:S05]  /*0a00*/  F2FP.F16.E4M3.UNPACK_B R27, R27 ;  /* 0x0000001bff1b723e */ /* 0x000fea00020006ff */
[----:B------:R-:W-:Y:S01]  /*0a10*/  HADD2.F32 R27, -RZ, R27.H0_H0 ;  /* 0x2000001bff1b7230 */ /* 0x000fe20000004100 */
[----:B---3--:R-:W-:Y:S04]  /*0a20*/  LOP3.LUT R28, R32, 0xff, RZ, 0xc0, !PT ;  /* 0x000000ff201c7812 */ /* 0x008fe800078ec0ff */
[----:B------:R-:W-:Y:S05]  /*0a30*/  F2FP.F16.E4M3.UNPACK_B R28, R28 ;  /* 0x0000001cff1c723e */ /* 0x000fea00020006ff */
[----:B------:R-:W-:Y:S01]  /*0a40*/  HADD2.F32 R28, -RZ, R28.H0_H0 ;  /* 0x2000001cff1c7230 */ /* 0x000fe20000004100 */
[----:B------:R-:W-:Y:S04]  /*0a50*/  LOP3.LUT R2, R39, 0xff, RZ, 0xc0, !PT ;  /* 0x000000ff27027812 */ /* 0x000fe800078ec0ff */
[----:B------:R-:W-:Y:S05]  /*0a60*/  F2FP.F16.E4M3.UNPACK_B R2, R2 ;  /* 0x00000002ff02723e */ /* 0x000fea00020006ff */
[----:B------:R-:W-:Y:S05]  /*0a70*/  HADD2.F32 R2, -RZ, R2.H0_H0 ;  /* 0x20000002ff027230 */ /* 0x000fea0000004100 */
[-C--:B------:R-:W-:Y:S01]  /*0a80*/  FFMA R8, R2, R3.reuse, R8 ;  /* 0x0000000302087223 */ /* 0x080fe20000000008 */
[----:B------:R-:W-:Y:S04]  /*0a90*/  LOP3.LUT R4, R38, 0xff, RZ, 0xc0, !PT ;  /* 0x000000ff26047812 */ /* 0x000fe800078ec0ff */
[----:B------:R-:W-:Y:S05]  /*0aa0*/  F2FP.F16.E4M3.UNPACK_B R4, R4 ;  /* 0x00000004ff04723e */ /* 0x000fea00020006ff */
[----:B------:R-:W-:Y:S05]  /*0ab0*/  HADD2.F32 R4, -RZ, R4.H0_H0 ;  /* 0x20000004ff047230 */ /* 0x000fea0000004100 */
[----:B------:R-:W-:Y:S01]  /*0ac0*/  FFMA R9, R4, R3, R9 ;  /* 0x0000000304097223 */ /* 0x000fe20000000009 */
[----:B------:R-:W-:Y:S04]  /*0ad0*/  LOP3.LUT R5, R37, 0xff, RZ, 0xc0, !PT ;  /* 0x000000ff25057812 */ /* 0x000fe800078ec0ff */
[----:B------:R-:W-:Y:S05]  /*0ae0*/  F2FP.F16.E4M3.UNPACK_B R5, R5 ;  /* 0x00000005ff05723e */ /* 0x000fea00020006ff */
[----:B------:R-:W-:Y:S05]  /*0af0*/  HADD2.F32 R5, -RZ, R5.H0_H0 ;  /* 0x20000005ff057230 */ /* 0x000fea0000004100 */
[-C--:B------:R-:W-:Y:S01]  /*0b00*/  FFMA R10, R5, R3.reuse, R10 ;  /* 0x00000003050a7223 */ /* 0x080fe2000000000a */
[----:B------:R-:W-:Y:S01]  /*0b10*/  FFMA R11, R25, R3, R11 ;  /* 0x00000003190b7223 */ /* 0x000fe2000000000b */
[-C--:B------:R-:W-:Y:S01]  /*0b20*/  FFMA R12, R2, R26.reuse, R12 ;  /* 0x0000001a020c7223 */ /* 0x080fe2000000000c */
[-C--:B------:R-:W-:Y:S01]  /*0b30*/  FFMA R13, R4, R26.reuse, R13 ;  /* 0x0000001a040d7223 */ /* 0x080fe2000000000d */
        /* <DEDUP_REMOVED lines=10> */
[----:B------:R-:W-:Y:S09]  /*0be0*/  BRA.U UP0, `(.L_x_5) ;  /* 0xfffffff900847547 */ /* 0x000ff2000b83ffff */
.L_x_4:
[----:B------:R-:W0:Y:S01]  /*0bf0*/  LDCU.64 UR8, c[0x0][0x380] ;  /* 0x00007000ff0877ac */ /* 0x000e220008000a00 */
[C---:B------:R-:W-:Y:S01]  /*0c00*/  VIADD R7, R52.reuse, 0x1 ;  /* 0x0000000134077836 */ /* 0x040fe20000000000 */
[----:B------:R-:W-:Y:S01]  /*0c10*/  BSSY.RECONVERGENT B0, `(.L_x_6) ;  /* 0x0000021000007945 */ /* 0x000fe20003800200 */
[----:B------:R-:W-:Y:S02]  /*0c20*/  VIADD R6, R52, 0x2 ;  /* 0x0000000234067836 */ /* 0x000fe40000000000 */
[----:B------:R-:W-:Y:S02]  /*0c30*/  VIADD R4, R24, 0x1 ;  /* 0x0000000118047836 */ /* 0x000fe40000000000 */
[----:B------:R-:W-:Y:S02]  /*0c40*/  VIADD R5, R52, 0x3 ;  /* 0x0000000334057836 */ /* 0x000fe40000000000 */
[C---:B------:R-:W-:Y:S02]  /*0c50*/  VIADD R3, R24.reuse, 0x2 ;  /* 0x0000000218037836 */ /* 0x040fe40000000000 */
[C---:B------:R-:W-:Y:S01]  /*0c60*/  VIADD R2, R24.reuse, 0x3 ;  /* 0x0000000318027836 */ /* 0x040fe20000000000 */
[----:B0-----:R-:W-:-:S02]  /*0c70*/  ISETP.GE.AND P0, PT, R24, UR9, PT ;  /* 0x0000000918007c0c */ /* 0x001fc4000bf06270 */
[----:B------:R-:W-:Y:S02]  /*0c80*/  ISETP.GE.AND P2, PT, R4, UR9, PT ;  /* 0x0000000904007c0c */ /* 0x000fe4000bf46270 */
[----:B------:R-:W-:Y:S02]  /*0c90*/  ISETP.GE.OR P4, PT, R52, UR8, P0 ;  /* 0x0000000834007c0c */ /* 0x000fe40008786670 */
[----:B------:R-:W-:Y:S02]  /*0ca0*/  ISETP.GE.OR P3, PT, R7, UR8, P0 ;  /* 0x0000000807007c0c */ /* 0x000fe40008766670 */
[----:B------:R-:W-:Y:S02]  /*0cb0*/  ISETP.GE.OR P1, PT, R6, UR8, P0 ;  /* 0x0000000806007c0c */ /* 0x000fe40008726670 */
[----:B------:R-:W-:-:S07]  /*0cc0*/  ISETP.GE.OR P0, PT, R5, UR8, P0 ;  /* 0x0000000805007c0c */ /* 0x000fce0008706670 */
[----:B------:R-:W-:Y:S06]  /*0cd0*/  @P4 BRA `(.L_x_7) ;  /* 0x0000000000504947 */ /* 0x000fec0003800000 */
[----:B------:R-:W0:Y:S01]  /*0ce0*/  LDCU.128 UR4, c[0x0][0x3c0] ;  /* 0x00007800ff0477ac */ /* 0x000e220008000c00 */
[--C-:B------:R-:W-:Y:S01]  /*0cf0*/  SHF.R.S32.HI R53, RZ, 0x1f, R52.reuse ;  /* 0x0000001fff357819 */ /* 0x100fe20000011434 */
[----:B------:R-:W1:Y:S02]  /*0d00*/  LDCU.64 UR12, c[0x0][0x3b8] ;  /* 0x00007700ff0c77ac */ /* 0x000e640008000a00 */
[----:B0-----:R-:W-:-:S04]  /*0d10*/  IMAD.WIDE.U32 R28, R24, UR4, R52 ;  /* 0x00000004181c7c25 */ /* 0x001fc8000f8e0034 */
[----:B------:R-:W-:Y:S01]  /*0d20*/  IMAD R0, R24, UR5, R29 ;  /* 0x0000000518007c24 */ /* 0x000fe2000f8e021d */
[C---:B-1----:R-:W-:Y:S01]  /*0d30*/  LEA R26, P4, R28.reuse, UR12, 0x1 ;  /* 0x0000000c1c1a7c11 */ /* 0x042fe2000f8808ff */
[----:B------:R-:W0:Y:S03]  /*0d40*/  LDCU.64 UR4, c[0x0][0x3d0] ;  /* 0x00007a00ff0477ac */ /* 0x000e260008000a00 */
[----:B------:R-:W-:Y:S01]  /*0d50*/  LEA.HI.X R27, R28, UR13, R0, 0x1, P4 ;  /* 0x0000000d1c1b7c11 */ /* 0x000fe2000a0f0c00 */
[----:B------:R-:W1:Y:S04]  /*0d60*/  LDCU UR13, c[0x0][0x3b0] ;  /* 0x00007600ff0d77ac */ /* 0x000e680008000800 */
[----:B------:R0:W2:Y:S01]  /*0d70*/  LDG.E.U16 R0, desc[UR10][R26.64] ;  /* 0x0000000a1a007981 */ /* 0x0000a2000c1e1500 */
[----:B------:R-:W3:Y:S01]  /*0d80*/  LDCU UR12, c[0x0][0x38c] ;  /* 0x00007180ff0c77ac */ /* 0x000ee20008000800 */
[----:B0-----:R-:W-:-:S03]  /*0d90*/  IMAD.WIDE.U32 R26, R24, UR4, R52 ;  /* 0x00000004181a7c25 */ /* 0x001fc6000f8e0034 */
[----:B------:R-:W-:Y:S01]  /*0da0*/  LEA R28, P4, R26, UR6, 0x1 ;  /* 0x000000061a1c7c11 */ /* 0x000fe2000f8808ff */
[----:B--2---:R-:W-:-:S05]  /*0db0*/  HADD2.F32 R0, -RZ, R0.H0_H0 ;  /* 0x20000000ff007230 */ /* 0x004fca0000004100 */
[----:B-1----:R-:W-:-:S04]  /*0dc0*/  FMUL R0, R0, UR13 ;  /* 0x0000000d00007c20 */ /* 0x002fc80008400000 */
[----:B---3--:R-:W-:Y:S01]  /*0dd0*/  FFMA R0, R8, UR12, R0 ;  /* 0x0000000c08007c23 */ /* 0x008fe20008000000 */
[----:B------:R-:W-:-:S04]  /*0de0*/  IMAD R8, R24, UR5, R27 ;  /* 0x0000000518087c24 */ /* 0x000fc8000f8e021b */
[----:B------:R-:W-:Y:S02]  /*0df0*/  F2FP.F16.F32.PACK_AB R0, RZ, R0 ;  /* 0x00000000ff00723e */ /* 0x000fe400000000ff */
[----:B------:R-:W-:-:S05]  /*0e00*/  LEA.HI.X R29, R26, UR7, R8, 0x1, P4 ;  /* 0x000000071a1d7c11 */ /* 0x000fca000a0f0c08 */
[----:B------:R0:W-:Y:S02]  /*0e10*/  STG.E.U16 desc[UR10][R28.64], R0 ;  /* 0x000000001c007986 */ /* 0x0001e4000c10150a */
.L_x_7:
[----:B------:R-:W-:Y:S05]  /*0e20*/  BSYNC.RECONVERGENT B0 ;  /* 0x0000000000007941 */ /* 0x000fea0003800200 */
.L_x_6:
[----:B------:R-:W-:Y:S04]  /*0e30*/  BSSY.RECONVERGENT B0, `(.L_x_8) ;  /* 0x0000017000007945 */ /* 0x000fe80003800200 */
[----:B------:R-:W-:Y:S05]  /*0e40*/  @P3 BRA `(.L_x_9) ;  /* 0x0000000000543947 */ /* 0x000fea0003800000 */
[----:B------:R-:W1:Y:S01]  /*0e50*/  LDCU.128 UR4, c[0x0][0x3c0] ;  /* 0x00007800ff0477ac */ /* 0x000e620008000c00 */
[----:B------:R-:W-:Y:S02]  /*0e60*/  SHF.R.S32.HI R27, RZ, 0x1f, R52 ;  /* 0x0000001fff1b7819 */ /* 0x000fe40000011434 */
[----:B------:R-:W-:Y:S01]  /*0e70*/  MOV R26, R52 ;  /* 0x00000034001a7202 */ /* 0x000fe20000000f00 */
[----:B------:R-:W2:Y:S04]  /*0e80*/  LDCU.64 UR12, c[0x0][0x3b8] ;  /* 0x00007700ff0c77ac */ /* 0x000ea80008000a00 */
[----:B-1----:R-:W-:-:S04]  /*0e90*/  IMAD.WIDE.U32 R30, R24, UR4, R26 ;  /* 0x00000004181e7c25 */ /* 0x002fc8000f8e001a */
[----:B0-----:R-:W-:Y:S01]  /*0ea0*/  IMAD R0, R24, UR5, R31 ;  /* 0x0000000518007c24 */ /* 0x001fe2000f8e021f */
[C---:B--2---:R-:W-:Y:S01]  /*0eb0*/  LEA R28, P3, R30.reuse, UR12, 0x1 ;  /* 0x0000000c1e1c7c11 */ /* 0x044fe2000f8608ff */
[----:B------:R-:W0:Y:S03]  /*0ec0*/  LDCU.64 UR4, c[0x0][0x3d0] ;  /* 0x00007a00ff0477ac */ /* 0x000e260008000a00 */
[----:B------:R-:W-:Y:S01]  /*0ed0*/  LEA.HI.X R29, R30, UR13, R0, 0x1, P3 ;  /* 0x0000000d1e1d7c11 */ /* 0x000fe200098f0c00 */
[----:B------:R-:W1:Y:S04]  /*0ee0*/  LDCU UR13, c[0x0][0x3b0] ;  /* 0x00007600ff0d77ac */ /* 0x000e680008000800 */
[----:B------:R2:W3:Y:S01]  /*0ef0*/  LDG.E.U16 R0, desc[UR10][R28.64+0x2] ;  /* 0x0000020a1c007981 */ /* 0x0004e2000c1e1500 */
[----:B------:R-:W4:Y:S01]  /*0f00*/  LDCU UR12, c[0x0][0x38c] ;  /* 0x00007180ff0c77ac */ /* 0x000f220008000800 */
[----:B0-----:R-:W-:-:S04]  /*0f10*/  IMAD.WIDE.U32 R26, R24, UR4, R26 ;  /* 0x00000004181a7c25 */ /* 0x001fc8000f8e001a */
[----:B------:R-:W-:Y:S01]  /*0f20*/  IMAD R8, R24, UR5, R27 ;  /* 0x0000000518087c24 */ /* 0x000fe2000f8e021b */
[----:B--2---:R-:W-:-:S04]  /*0f30*/  LEA R28, P3, R26, UR6, 0x1 ;  /* 0x000000061a1c7c11 */ /* 0x004fc8000f8608ff */
[----:B------:R-:W-:Y:S01]  /*0f40*/  LEA.HI.X R29, R26, UR7, R8, 0x1, P3 ;  /* 0x000000071a1d7c11 */ /* 0x000fe200098f0c08 */
[----:B---3--:R-:W-:-:S05]  /*0f50*/  HADD2.F32 R0, -RZ, R0.H0_H0 ;  /* 0x20000000ff007230 */ /* 0x008fca0000004100 */
[----:B-1----:R-:W-:-:S04]  /*0f60*/  FMUL R0, R0, UR13 ;  /* 0x0000000d00007c20 */ /* 0x002fc80008400000 */
[----:B----4-:R-:W-:-:S05]  /*0f70*/  FFMA R0, R9, UR12, R0 ;  /* 0x0000000c09007c23 */ /* 0x010fca0008000000 */
[----:B------:R-:W-:-:S05]  /*0f80*/  F2FP.F16.F32.PACK_AB R0, RZ, R0 ;  /* 0x00000000ff00723e */ /* 0x000fca00000000ff */
[----:B------:R1:W-:Y:S02]  /*0f90*/  STG.E.U16 desc[UR10][R28.64+0x2], R0 ;  /* 0x000002001c007986 */ /* 0x0003e4000c10150a */
.L_x_9:
[----:B------:R-:W-:Y:S05]  /*0fa0*/  BSYNC.RECONVERGENT B0 ;  /* 0x0000000000007941 */ /* 0x000fea0003800200 */
.L_x_8:
[----:B------:R-:W-:Y:S04]  /*0fb0*/  BSSY.RECONVERGENT B0, `(.L_x_10) ;  /* 0x0000017000007945 */ /* 0x000fe80003800200 */
[----:B------:R-:W-:Y:S05]  /*0fc0*/  @P1 BRA `(.L_x_11) ;  /* 0x0000000000541947 */ /* 0x000fea0003800000 */
[----:B------:R-:W0:Y:S01]  /*0fd0*/  LDCU.128 UR4, c[0x0][0x3c0] ;  /* 0x00007800ff0477ac */ /* 0x000e220008000c00 */
[----:B------:R-:W-:Y:S02]  /*0fe0*/  SHF.R.S32.HI R27, RZ, 0x1f, R52 ;  /* 0x0000001fff1b7819 */ /* 0x000fe40000011434 */
[----:B------:R-:W-:Y:S01]  /*0ff0*/  MOV R26, R52 ;  /* 0x00000034001a7202 */ /* 0x000fe20000000f00 */
[----:B------:R-:W2:Y:S04]  /*1000*/  LDCU.64 UR12, c[0x0][0x3b8] ;  /* 0x00007700ff0c77ac */ /* 0x000ea80008000a00 */
[----:B01----:R-:W-:-:S04]  /*1010*/  IMAD.WIDE.U32 R28, R24, UR4, R26 ;  /* 0x00000004181c7c25 */ /* 0x003fc8000f8e001a */
[----:B------:R-:W-:Y:S01]  /*1020*/  IMAD R0, R24, UR5, R29 ;  /* 0x0000000518007c24 */ /* 0x000fe2000f8e021d */
[C---:B--2---:R-:W-:Y:S01]  /*1030*/  LEA R8, P1, R28.reuse, UR12, 0x1 ;  /* 0x0000000c1c087c11 */ /* 0x044fe2000f8208ff */
[----:B------:R-:W0:Y:S03]  /*1040*/  LDCU.64 UR4, c[0x0][0x3d0] ;  /* 0x00007a00ff0477ac */ /* 0x000e260008000a00 */
[----:B------:R-:W-:Y:S01]  /*1050*/  LEA.HI.X R9, R28, UR13, R0, 0x1, P1 ;  /* 0x0000000d1c097c11 */ /* 0x000fe200088f0c00 */
[----:B------:R-:W1:Y:S04]  /*1060*/  LDCU UR13, c[0x0][0x3b0] ;  /* 0x00007600ff0d77ac */ /* 0x000e680008000800 */
[----:B------:R2:W3:Y:S01]  /*1070*/  LDG.E.U16 R0, desc[UR10][R8.64+0x4] ;  /* 0x0000040a08007981 */ /* 0x0004e2000c1e1500 */
[----:B------:R-:W4:Y:S01]  /*1080*/  LDCU UR12, c[0x0][0x38c] ;  /* 0x00007180ff0c77ac */ /* 0x000f220008000800 */
[----:B0-----:R-:W-:-:S03]  /*1090*/  IMAD.WIDE.U32 R26, R24, UR4, R26 ;  /* 0x00000004181a7c25 */ /* 0x001fc6000f8e001a */
[----:B------:R-:W-:Y:S01]  /*10a0*/  LEA R28, P1, R26, UR6, 0x1 ;  /* 0x000000061a1c7c11 */ /* 0x000fe2000f8208ff */
[----:B--2---:R-:W-:-:S05]  /*10b0*/  IMAD R8, R24, UR5, R27 ;  /* 0x0000000518087c24 */ /* 0x004fca000f8e021b */
[----:B------:R-:W-:Y:S01]  /*10c0*/  LEA.HI.X R29, R26, UR7, R8, 0x1, P1 ;  /* 0x000000071a1d7c11 */ /* 0x000fe200088f0c08 */
[----:B---3--:R-:W-:-:S05]  /*10d0*/  HADD2.F32 R0, -RZ, R0.H0_H0 ;  /* 0x20000000ff007230 */ /* 0x008fca0000004100 */
[----:B-1----:R-:W-:-:S04]  /*10e0*/  FMUL R0, R0, UR13 ;  /* 0x0000000d00007c20 */ /* 0x002fc80008400000 */
[----:B----4-:R-:W-:-:S05]  /*10f0*/  FFMA R0, R10, UR12, R0 ;  /* 0x0000000c0a007c23 */ /* 0x010fca0008000000 */
[----:B------:R-:W-:-:S05]  /*1100*/  F2FP.F16.F32.PACK_AB R0, RZ, R0 ;  /* 0x00000000ff00723e */ /* 0x000fca00000000ff */
[----:B------:R2:W-:Y:S02]  /*1110*/  STG.E.U16 desc[UR10][R28.64+0x4], R0 ;  /* 0x000004001c007986 */ /* 0x0005e4000c10150a */
.L_x_11:
[----:B------:R-:W-:Y:S05]  /*1120*/  BSYNC.RECONVERGENT B0 ;  /* 0x0000000000007941 */ /* 0x000fea0003800200 */
.L_x_10:
[----:B------:R-:W-:Y:S04]  /*1130*/  BSSY.RECONVERGENT B0, `(.L_x_12) ;  /* 0x0000017000007945 */ /* 0x000fe80003800200 */
[----:B------:R-:W-:Y:S05]  /*1140*/  @P0 BRA `(.L_x_13) ;  /* 0x0000000000540947 */ /* 0x000fea0003800000 */
[----:B------:R-:W0:Y:S01]  /*1150*/  LDCU.128 UR4, c[0x0][0x3c0] ;  /* 0x00007800ff0477ac */ /* 0x000e220008000c00 */
[----:B------:R-:W-:Y:S02]  /*1160*/  SHF.R.S32.HI R9, RZ, 0x1f, R52 ;  /* 0x0000001fff097819 */ /* 0x000fe40000011434 */
[----:B------:R-:W-:Y:S01]  /*1170*/  MOV R8, R52 ;  /* 0x0000003400087202 */ /* 0x000fe20000000f00 */
[----:B------:R-:W3:Y:S04]  /*1180*/  LDCU.64 UR12, c[0x0][0x3b8] ;  /* 0x00007700ff0c77ac */ /* 0x000ee80008000a00 */
[----:B012---:R-:W-:-:S04]  /*1190*/  IMAD.WIDE.U32 R28, R24, UR4, R8 ;  /* 0x00000004181c7c25 */ /* 0x007fc8000f8e0008 */
[----:B------:R-:W-:Y:S01]  /*11a0*/  IMAD R0, R24, UR5, R29 ;  /* 0x0000000518007c24 */ /* 0x000fe2000f8e021d */
[C---:B---3--:R-:W-:Y:S01]  /*11b0*/  LEA R26, P0, R28.reuse, UR12, 0x1 ;  /* 0x0000000c1c1a7c11 */ /* 0x048fe2000f8008ff */
[----:B------:R-:W0:Y:S03]  /*11c0*/  LDCU.64 UR4, c[0x0][0x3d0] ;  /* 0x00007a00ff0477ac */ /* 0x000e260008000a00 */
[----:B------:R-:W-:Y:S01]  /*11d0*/  LEA.HI.X R27, R28, UR13, R0, 0x1, P0 ;  /* 0x0000000d1c1b7c11 */ /* 0x000fe200080f0c00 */
[----:B------:R-:W1:Y:S04]  /*11e0*/  LDCU UR13, c[0x0][0x3b0] ;  /* 0x00007600ff0d77ac */ /* 0x000e680008000800 */
[----:B------:R-:W2:Y:S01]  /*11f0*/  LDG.E.U16 R0, desc[UR10][R26.64+0x6] ;  /* 0x0000060a1a007981 */ /* 0x000ea2000c1e1500 */
[----:B------:R-:W3:Y:S01]  /*1200*/  LDCU UR12, c[0x0][0x38c] ;  /* 0x00007180ff0c77ac */ /* 0x000ee20008000800 */
[----:B0-----:R-:W-:-:S04]  /*1210*/  IMAD.WIDE.U32 R8, R24, UR4, R8 ;  /* 0x0000000418087c25 */ /* 0x001fc8000f8e0008 */
[----:B------:R-:W-:Y:S01]  /*1220*/  IMAD R24, R24, UR5, R9 ;  /* 0x0000000518187c24 */ /* 0x000fe2000f8e0209 */
[----:B------:R-:W-:Y:S01]  /*1230*/  LEA R10, P0, R8, UR6, 0x1 ;  /* 0x00000006080a7c11 */ /* 0x000fe2000f8008ff */
[----:B--2---:R-:W-:-:S05]  /*1240*/  HADD2.F32 R0, -RZ, R0.H0_H0 ;  /* 0x20000000ff007230 */ /* 0x004fca0000004100 */
[----:B-1----:R-:W-:-:S04]  /*1250*/  FMUL R0, R0, UR13 ;  /* 0x0000000d00007c20 */ /* 0x002fc80008400000 */
[----:B---3--:R-:W-:Y:S01]  /*1260*/  FFMA R0, R11, UR12, R0 ;  /* 0x0000000c0b007c23 */ /* 0x008fe20008000000 */
[----:B------:R-:W-:-:S04]  /*1270*/  LEA.HI.X R11, R8, UR7, R24, 0x1, P0 ;  /* 0x00000007080b7c11 */ /* 0x000fc800080f0c18 */
[----:B------:R-:W-:-:S05]  /*1280*/  F2FP.F16.F32.PACK_AB R0, RZ, R0 ;  /* 0x00000000ff00723e */ /* 0x000fca00000000ff */
[----:B------:R3:W-:Y:S02]  /*1290*/  STG.E.U16 desc[UR10][R10.64+0x6], R0 ;  /* 0x000006000a007986 */ /* 0x0007e4000c10150a */
.L_x_13:
[----:B------:R-:W-:Y:S05]  /*12a0*/  BSYNC.RECONVERGENT B0 ;  /* 0x0000000000007941 */ /* 0x000fea0003800200 */
.L_x_12:
[----:B------:R-:W-:Y:S01]  /*12b0*/  ISETP.GE.OR P5, PT, R52, UR8, P2 ;  /* 0x0000000834007c0c */ /* 0x000fe200097a6670 */
[----:B------:R-:W-:Y:S01]  /*12c0*/  BSSY.RECONVERGENT B0, `(.L_x_14) ;  /* 0x000001c000007945 */ /* 0x000fe20003800200 */
[----:B------:R-:W-:Y:S02]  /*12d0*/  ISETP.GE.AND P4, PT, R3, UR9, PT ;  /* 0x0000000903007c0c */ /* 0x000fe4000bf86270 */
[----:B------:R-:W-:Y:S02]  /*12e0*/  ISETP.GE.AND P0, PT, R2, UR9, PT ;  /* 0x0000000902007c0c */ /* 0x000fe4000bf06270 */
[C---:B------:R-:W-:Y:S02]  /*12f0*/  ISETP.GE.OR P1, PT, R7.reuse, UR8, P2 ;  /* 0x0000000807007c0c */ /* 0x040fe40009726670 */
[C---:B------:R-:W-:Y:S02]  /*1300*/  ISETP.GE.OR P6, PT, R7.reuse, UR8, P4 ;  /* 0x0000000807007c0c */ /* 0x040fe4000a7c6670 */
[----:B------:R-:W-:-:S03]  /*1310*/  ISETP.GE.OR P3, PT, R7, UR8, P0 ;  /* 0x0000000807007c0c */ /* 0x000fc60008766670 */
[----:B------:R-:W-:Y:S10]  /*1320*/  @P5 BRA `(.L_x_15) ;  /* 0x0000000000545947 */ /* 0x000ff40003800000 */
[----:B------:R-:W4:Y:S01]  /*1330*/  LDCU.128 UR4, c[0x0][0x3c0] ;  /* 0x00007800ff0477ac */ /* 0x000f220008000c00 */
[----:B------:R-:W-:Y:S02]  /*1340*/  SHF.R.S32.HI R9, RZ, 0x1f, R52 ;  /* 0x0000001fff097819 */ /* 0x000fe40000011434 */
[----:B------:R-:W-:Y:S01]  /*1350*/  MOV R8, R52 ;  /* 0x0000003400087202 */ /* 0x000fe20000000f00 */
[----:B------:R-:W5:Y:S04]  /*1360*/  LDCU.64 UR12, c[0x0][0x3b8] ;  /* 0x00007700ff0c77ac */ /* 0x000f680008000a00 */
[----:B----4-:R-:W-:-:S04]  /*1370*/  IMAD.WIDE.U32 R24, R4, UR4, R8 ;  /* 0x0000000404187c25 */ /* 0x010fc8000f8e0008 */
[----:B0123--:R-:W-:Y:S01]  /*1380*/  IMAD R0, R4, UR5, R25 ;  /* 0x0000000504007c24 */ /* 0x00ffe2000f8e0219 */
[C---:B-----5:R-:W-:Y:S01]  /*1390*/  LEA R10, P5, R24.reuse, UR12, 0x1 ;  /* 0x0000000c180a7c11 */ /* 0x060fe2000f8a08ff */
        /* <DEDUP_REMOVED lines=14> */
.L_x_15:
[----:B------:R-:W-:Y:S05]  /*1480*/  BSYNC.RECONVERGENT B0 ;  /* 0x0000000000007941 */ /* 0x000fea0003800200 */
.L_x_14:
[----:B------:R-:W-:Y:S01]  /*1490*/  BSSY.RECONVERGENT B0, `(.L_x_16) ;  /* 0x0000019000007945 */ /* 0x000fe20003800200 */
[----:B------:R-:W-:Y:S02]  /*14a0*/  ISETP.GE.OR P5, PT, R6, UR8, P2 ;  /* 0x0000000806007c0c */ /* 0x000fe400097a6670 */
[----:B------:R-:W-:Y:S01]  /*14b0*/  ISETP.GE.OR P2, PT, R5, UR8, P2 ;  /* 0x0000000805007c0c */ /* 0x000fe20009746670 */
[----:B------:R-:W-:-:S12]  /*14c0*/  @P1 BRA `(.L_x_17) ;  /* 0x0000000000541947 */ /* 0x000fd80003800000 */
[----:B------:R-:W5:Y:S01]  /*14d0*/  LDCU.128 UR4, c[0x0][0x3c0] ;  /* 0x00007800ff0477ac */ /* 0x000f620008000c00 */
[----:B------:R-:W-:Y:S02]  /*14e0*/  SHF.R.S32.HI R9, RZ, 0x1f, R52 ;  /* 0x0000001fff097819 */ /* 0x000fe40000011434 */
[----:B------:R-:W-:Y:S01]  /*14f0*/  MOV R8, R52 ;  /* 0x0000003400087202 */ /* 0x000fe20000000f00 */
[----:B------:R-:W0:Y:S04]  /*1500*/  LDCU.64 UR12, c[0x0][0x3b8] ;  /* 0x00007700ff0c77ac */ /* 0x000e280008000a00 */
[----:B-----5:R-:W-:-:S04]  /*1510*/  IMAD.WIDE.U32 R24, R4, UR4, R8 ;  /* 0x0000000404187c25 */ /* 0x020fc8000f8e0008 */
[----:B01234-:R-:W-:Y:S01]  /*1520*/  IMAD R0, R4, UR5, R25 ;  /* 0x0000000504007c24 */ /* 0x01ffe2000f8e0219 */
[C---:B------:R-:W-:Y:S01]  /*1530*/  LEA R10, P1, R24.reuse, UR12, 0x1 ;  /* 0x0000000c180a7c11 */ /* 0x040fe2000f8208ff */
        /* <DEDUP_REMOVED lines=14> */
.L_x_17:
[----:B------:R-:W-:Y:S05]  /*1620*/  BSYNC.RECONVERGENT B0 ;  /* 0x0000000000007941 */ /* 0x000fea0003800200 */
.L_x_16:
[----:B------:R-:W-:Y:S04]  /*1630*/  BSSY.RECONVERGENT B0, `(.L_x_18) ;  /* 0x0000017000007945 */ /* 0x000fe80003800200 */
[----:B------:R-:W-:Y:S05]  /*1640*/  @P5 BRA `(.L_x_19) ;  /* 0x0000000000545947 */ /* 0x000fea0003800000 */
        /* <DEDUP_REMOVED lines=21> */
.L_x_19:
[----:B------:R-:W-:Y:S05]  /*17a0*/  BSYNC.RECONVERGENT B0 ;  /* 0x0000000000007941 */ /* 0x000fea0003800200 */
.L_x_18:
        /* <DEDUP_REMOVED lines=23> */
.L_x_21:
[----:B------:R-:W-:Y:S05]  /*1920*/  BSYNC.RECONVERGENT B0 ;  /* 0x0000000000007941 */ /* 0x000fea0003800200 */
.L_x_20:
[----:B------:R-:W-:Y:S01]  /*1930*/  ISETP.GE.OR P1, PT, R52, UR8, P4 ;  /* 0x0000000834007c0c */ /* 0x000fe2000a726670 */
[----:B------:R-:W-:Y:S01]  /*1940*/  BSSY.RECONVERGENT B0, `(.L_x_22) ;  /* 0x0000019000007945 */ /* 0x000fe20003800200 */
[C---:B------:R-:W-:Y:S02]  /*1950*/  ISETP.GE.OR P5, PT, R6.reuse, UR8, P4 ;  /* 0x0000000806007c0c */ /* 0x040fe4000a7a6670 */
[----:B------:R-:W-:-:S09]  /*1960*/  ISETP.GE.OR P2, PT, R6, UR8, P0 ;  /* 0x0000000806007c0c */ /* 0x000fd20008746670 */
[----:B------:R-:W-:Y:S05]  /*1970*/  @P1 BRA `(.L_x_23) ;  /* 0x0000000000541947 */ /* 0x000fea0003800000 */
[----:B------:R-:W0:Y:S01]  /*1980*/  LDCU.128 UR4, c[0x0][0x3c0] ;  /* 0x00007800ff0477ac */ /* 0x000e220008000c00 */
[----:B------:R-:W-:Y:S02]  /*1990*/  SHF.R.S32.HI R7, RZ, 0x1f, R52 ;  /* 0x0000001fff077819 */ /* 0x000fe40000011434 */
[----:B------:R-:W-:Y:S01]  /*19a0*/  MOV R6, R52 ;  /* 0x0000003400067202 */ /* 0x000fe20000000f00 */
[----:B------:R-:W5:Y:S04]  /*19b0*/  LDCU.64 UR12, c[0x0][0x3b8] ;  /* 0x00007700ff0c77ac */ /* 0x000f680008000a00 */
[----:B0--34-:R-:W-:-:S04]  /*19c0*/  IMAD.WIDE.U32 R10, R3, UR4, R6 ;  /* 0x00000004030a7c25 */ /* 0x019fc8000f8e0006 */
[C---:B-12---:R-:W-:Y:S01]  /*19d0*/  IMAD R0, R3.reuse, UR5, R11 ;  /* 0x0000000503007c24 */ /* 0x046fe2000f8e020b */
        /* <DEDUP_REMOVED lines=15> */
.L_x_23:
[----:B------:R-:W-:Y:S05]  /*1ad0*/  BSYNC.RECONVERGENT B0 ;  /* 0x0000000000007941 */ /* 0x000fea0003800200 */
.L_x_22:
[----:B------:R-:W-:Y:S01]  /*1ae0*/  BSSY.RECONVERGENT B0, `(.L_x_24) ;  /* 0x000001a000007945 */ /* 0x000fe20003800200 */
[C---:B------:R-:W-:Y:S02]  /*1af0*/  ISETP.GE.OR P1, PT, R5.reuse, UR8, P0 ;  /* 0x0000000805007c0c */ /* 0x040fe40008726670 */
[----:B------:R-:W-:Y:S02]  /*1b00*/  ISETP.GE.OR P4, PT, R5, UR8, P4 ;  /* 0x0000000805007c0c */ /* 0x000fe4000a786670 */
[----:B------:R-:W-:Y:S01]  /*1b10*/  ISETP.GE.OR P0, PT, R52, UR8, P0 ;  /* 0x0000000834007c0c */ /* 0x000fe20008706670 */
[----:B------:R-:W-:-:S12]  /*1b20*/  @P6 BRA `(.L_x_25) ;  /* 0x0000000000546947 */ /* 0x000fd80003800000 */
[----:B------:R-:W0:Y:S01]  /*1b30*/  LDCU.128 UR4, c[0x0][0x3c0] ;  /* 0x00007800ff0477ac */ /* 0x000e220008000c00 */
[----:B------:R-:W-:Y:S02]  /*1b40*/  SHF.R.S32.HI R7, RZ, 0x1f, R52 ;  /* 0x0000001fff077819 */ /* 0x000fe40000011434 */
[----:B------:R-:W-:Y:S01]  /*1b50*/  MOV R6, R52 ;  /* 0x0000003400067202 */ /* 0x000fe20000000f00 */
[----:B------:R-:W5:Y:S04]  /*1b60*/  LDCU.64 UR12, c[0x0][0x3b8] ;  /* 0x00007700ff0c77ac */ /* 0x000f680008000a00 */
[----:B0-----:R-:W-:-:S04]  /*1b70*/  IMAD.WIDE.U32 R8, R3, UR4, R6 ;  /* 0x0000000403087c25 */ /* 0x001fc8000f8e0006 */
[C---:B-1234-:R-:W-:Y:S01]  /*1b80*/  IMAD R0, R3.reuse, UR5, R9 ;  /* 0x0000000503007c24 */ /* 0x05efe2000f8e0209 */
[C---:B-----5:R-:W-:Y:S01]  /*1b90*/  LEA R4, P6, R8.reuse, UR12, 0x1 ;  /* 0x0000000c08047c11 */ /* 0x060fe2000f8c08ff */
        /* <DEDUP_REMOVED lines=14> */
.L_x_25:
[----:B------:R-:W-:Y:S05]  /*1c80*/  BSYNC.RECONVERGENT B0 ;  /* 0x0000000000007941 */ /* 0x000fea0003800200 */
.L_x_24:
[----:B------:R-:W-:Y:S04]  /*1c90*/  BSSY.RECONVERGENT B0, `(.L_x_26) ;  /* 0x0000017000007945 */ /* 0x000fe80003800200 */
[----:B------:R-:W-:Y:S05]  /*1ca0*/  @P5 BRA `(.L_x_27) ;  /* 0x0000000000545947 */ /* 0x000fea0003800000 */
        /* <DEDUP_REMOVED lines=21> */
.L_x_27:
[----:B------:R-:W-:Y:S05]  /*1e00*/  BSYNC.RECONVERGENT B0 ;  /* 0x0000000000007941 */ /* 0x000fea0003800200 */
.L_x_26:
        /* <DEDUP_REMOVED lines=23> */
.L_x_29:
[----:B------:R-:W-:Y:S05]  /*1f80*/  BSYNC.RECONVERGENT B0 ;  /* 0x0000000000007941 */ /* 0x000fea0003800200 */
.L_x_28:
[----:B------:R-:W-:Y:S04]  /*1f90*/  BSSY.RECONVERGENT B0, `(.L_x_30) ;  /* 0x0000017000007945 */ /* 0x000fe80003800200 */
[----:B------:R-:W-:Y:S05]  /*1fa0*/  @P0 BRA `(.L_x_31) ;  /* 0x0000000000540947 */ /* 0x000fea0003800000 */
[----:B------:R-:W0:Y:S01]  /*1fb0*/  LDCU.128 UR4, c[0x0][0x3c0] ;  /* 0x00007800ff0477ac */ /* 0x000e220008000c00 */
[----:B------:R-:W-:Y:S02]  /*1fc0*/  SHF.R.S32.HI R5, RZ, 0x1f, R52 ;  /* 0x0000001fff057819 */ /* 0x000fe40000011434 */
[----:B------:R-:W-:Y:S01]  /*1fd0*/  MOV R4, R52 ;  /* 0x0000003400047202 */ /* 0x000fe20000000f00 */
[----:B------:R-:W5:Y:S01]  /*1fe0*/  LDCU.64 UR12, c[0x0][0x3b8] ;  /* 0x00007700ff0c77ac */ /* 0x000f620008000a00 */
[----:B------:R-:W5:Y:S03]  /*1ff0*/  LDCU UR9, c[0x0][0x38c] ;  /* 0x00007180ff0977ac */ /* 0x000f660008000800 */
[----:B0-----:R-:W-:-:S04]  /*2000*/  IMAD.WIDE.U32 R8, R2, UR4, R4 ;  /* 0x0000000402087c25 */ /* 0x001fc8000f8e0004 */
[----:B-1234-:R-:W-:Y:S01]  /*2010*/  IMAD R0, R2, UR5, R9 ;  /* 0x0000000502007c24 */ /* 0x01efe2000f8e0209 */
[C---:B-----5:R-:W-:Y:S01]  /*2020*/  LEA R6, P0, R8.reuse, UR12, 0x1 ;  /* 0x0000000c08067c11 */ /* 0x060fe2000f8008ff */
[----:B------:R-:W0:Y:S03]  /*2030*/  LDCU UR12, c[0x0][0x3b0] ;  /* 0x00007600ff0c77ac */ /* 0x000e260008000800 */
[----:B------:R-:W-:Y:S01]  /*2040*/  LEA.HI.X R7, R8, UR13, R0, 0x1, P0 ;  /* 0x0000000d08077c11 */ /* 0x000fe200080f0c00 */
[----:B------:R-:W1:Y:S04]  /*2050*/  LDCU.64 UR4, c[0x0][0x3d0] ;  /* 0x00007a00ff0477ac */ /* 0x000e680008000a00 */
[----:B------:R2:W3:Y:S01]  /*2060*/  LDG.E.U16 R0, desc[UR10][R6.64] ;  /* 0x0000000a06007981 */ /* 0x0004e2000c1e1500 */
[----:B-1----:R-:W-:-:S04]  /*2070*/  IMAD.WIDE.U32 R4, R2, UR4, R4 ;  /* 0x0000000402047c25 */ /* 0x002fc8000f8e0004 */
[----:B------:R-:W-:Y:S01]  /*2080*/  IMAD R3, R2, UR5, R5 ;  /* 0x0000000502037c24 */ /* 0x000fe2000f8e0205 */
[----:B--2---:R-:W-:-:S04]  /*2090*/  LEA R6, P0, R4, UR6, 0x1 ;  /* 0x0000000604067c11 */ /* 0x004fc8000f8008ff */
[----:B------:R-:W-:Y:S01]  /*20a0*/  LEA.HI.X R7, R4, UR7, R3, 0x1, P0 ;  /* 0x0000000704077c11 */ /* 0x000fe200080f0c03 */
[----:B---3--:R-:W-:-:S05]  /*20b0*/  HADD2.F32 R0, -RZ, R0.H0_H0 ;  /* 0x20000000ff007230 */ /* 0x008fca0000004100 */
[----:B0-----:R-:W-:-:S04]  /*20c0*/  FMUL R0, R0, UR12 ;  /* 0x0000000c00007c20 */ /* 0x001fc80008400000 */
[----:B------:R-:W-:-:S05]  /*20d0*/  FFMA R0, R20, UR9, R0 ;  /* 0x0000000914007c23 */ /* 0x000fca0008000000 */
[----:B------:R-:W-:-:S05]  /*20e0*/  F2FP.F16.F32.PACK_AB R0, RZ, R0 ;  /* 0x00000000ff00723e */ /* 0x000fca00000000ff */
[----:B------:R0:W-:Y:S02]  /*20f0*/  STG.E.U16 desc[UR10][R6.64], R0 ;  /* 0x0000000006007986 */ /* 0x0001e4000c10150a */
.L_x_31:
[----:B------:R-:W-:Y:S05]  /*2100*/  BSYNC.RECONVERGENT B0 ;  /* 0x0000000000007941 */ /* 0x000fea0003800200 */
.L_x_30:
        /* <DEDUP_REMOVED lines=23> */
.L_x_33:
[----:B------:R-:W-:Y:S05]  /*2280*/  BSYNC.RECONVERGENT B0 ;  /* 0x0000000000007941 */ /* 0x000fea0003800200 */
.L_x_32:
        /* <DEDUP_REMOVED lines=23> */
.L_x_35:
[----:B------:R-:W-:Y:S05]  /*2400*/  BSYNC.RECONVERGENT B0 ;  /* 0x0000000000007941 */ /* 0x000fea0003800200 */
.L_x_34:
[----:B------:R-:W-:Y:S05]  /*2410*/  @P1 EXIT ;  /* 0x000000000000194d */ /* 0x000fea0003800000 */
[----:B------:R-:W0:Y:S01]  /*2420*/  LDCU.128 UR4, c[0x0][0x3c0] ;  /* 0x00007800ff0477ac */ /* 0x000e220008000c00 */
[----:B------:R-:W-:Y:S02]  /*2430*/  SHF.R.S32.HI R5, RZ, 0x1f, R52 ;  /* 0x0000001fff057819 */ /* 0x000fe40000011434 */
[----:B------:R-:W-:Y:S01]  /*2440*/  MOV R4, R52 ;  /* 0x0000003400047202 */ /* 0x000fe20000000f00 */
[----:B------:R-:W5:Y:S04]  /*2450*/  LDCU.64 UR8, c[0x0][0x3b8] ;  /* 0x00007700ff0877ac */ /* 0x000f680008000a00 */
[----:B0-----:R-:W-:-:S04]  /*2460*/  IMAD.WIDE.U32 R8, R2, UR4, R4 ;  /* 0x0000000402087c25 */ /* 0x001fc8000f8e0004 */
[----:B-1234-:R-:W-:Y:S01]  /*2470*/  IMAD R0, R2, UR5, R9 ;  /* 0x0000000502007c24 */ /* 0x01efe2000f8e0209 */
        /* <DEDUP_REMOVED lines=14> */
[----:B------:R-:W-:Y:S01]  /*2560*/  STG.E.U16 desc[UR10][R6.64+0x6], R0 ;  /* 0x0000060006007986 */ /* 0x000fe2000c10150a */
[----:B------:R-:W-:Y:S05]  /*2570*/  EXIT ;  /* 0x000000000000794d */ /* 0x000fea0003800000 */
.L_x_36:
        /* <DEDUP_REMOVED lines=16> */
.L_x_1288:


//--------------------- .text._ZN7cutlass9reference6device6kernel12BlockForEachINS_6half_tENS1_6detail17RandomUniformFuncIS4_EEEEvPT_mNT0_6ParamsE --------------------------
	.section	.text._ZN7cutlass9reference6device6kernel12BlockForEachINS_6half_tENS1_6detail17RandomUniformFuncIS4_EEEEvPT_mNT0_6ParamsE,"ax",@progbits
	.align	128
        .global         _ZN7cutlass9reference6device6kernel12BlockForEachINS_6half_tENS1_6detail17RandomUniformFuncIS4_EEEEvPT_mNT0_6ParamsE
        .type           _ZN7cutlass9reference6device6kernel12BlockForEachINS_6half_tENS1_6detail17RandomUniformFuncIS4_EEEEvPT_mNT0_6ParamsE,@function
        .size           _ZN7cutlass9reference6device6kernel12BlockForEachINS_6half_tENS1_6detail17RandomUniformFuncIS4_EEEEvPT_mNT0_6ParamsE,(.L_x_1289 - _ZN7cutlass9reference6device6kernel12BlockForEachINS_6half_tENS1_6detail17RandomUniformFuncIS4_EEEEvPT_mNT0_6ParamsE)
        .other          _ZN7cutlass9reference6device6kernel12BlockForEachINS_6half_tENS1_6detail17RandomUniformFuncIS4_EEEEvPT_mNT0_6ParamsE,@"STO_CUDA_ENTRY STV_DEFAULT"
_ZN7cutlass9reference6device6kernel12BlockForEachINS_6half_tENS1_6detail17RandomUniformFuncIS4_EEEEvPT_mNT0_6ParamsE:
.text._ZN7cutlass9reference6device6kernel12BlockForEachINS_6half_tENS1_6detail17RandomUniformFuncIS4_EEEEvPT_mNT0_6ParamsE:
[----:B------:R-:W0:Y:S08]  /*0000*/  LDC R1, c[0x0][0x37c] ;  /* 0x0000df00ff017b82 */ /* 0x000e300000000800 */
[----:B------:R-:W1:Y:S01]  /*0010*/  LDC.64 R4, c[0x0][0x390] ;  /* 0x0000e400ff047b82 */ /* 0x000e620000000a00 */
[----:B------:R-:W2:Y:S01]  /*0020*/  S2R R15, SR_TID.X ;  /* 0x00000000000f7919 */ /* 0x000ea20000002100 */
[----:B0-----:R-:W-:Y:S01]  /*0030*/  VIADD R1, R1, 0xffffffa0 ;  /* 0xffffffa001017836 */ /* 0x001fe20000000000 */
[----:B------:R-:W0:Y:S01]  /*0040*/  LDCU.64 UR18, c[0x0][0x358] ;  /* 0x00006b00ff1277ac */ /* 0x000e220008000a00 */
[----:B------:R-:W-:Y:S04]  /*0050*/  BSSY.RECONVERGENT B1, `(.L_x_37) ;  /* 0x0000270000017945 */ /* 0x000fe80003800200 */
[----:B------:R-:W3:Y:S08]  /*0060*/  LDC.64 R12, c[0x0][0x398] ;  /* 0x0000e600ff0c7b82 */ /* 0x000ef00000000a00 */
[----:B------:R-:W4:Y:S08]  /*0070*/  LDC.64 R18, c[0x0][0x390] ;  /* 0x0000e400ff127b82 */ /* 0x000f300000000a00 */
[----:B------:R-:W5:Y:S01]  /*0080*/  LDC.64 R16, c[0x0][0x3a8] ;  /* 0x0000ea00ff107b82 */ /* 0x000f620000000a00 */
[----:B-1----:R-:W-:-:S02]  /*0090*/  LOP3.LUT R6, R4, 0xaad26b49, RZ, 0x3c, !PT ;  /* 0xaad26b4904067812 */ /* 0x002fc400078e3cff */
[----:B------:R-:W-:-:S03]  /*00a0*/  LOP3.LUT R4, R5, 0xf7dcefdd, RZ, 0x3c, !PT ;  /* 0xf7dcefdd05047812 */ /* 0x000fc600078e3cff */
[----:B------:R-:W-:Y:S02]  /*00b0*/  IMAD R5, R6, 0x4182bed5, RZ ;  /* 0x4182bed506057824 */ /* 0x000fe400078e02ff */
[----:B------:R-:W1:Y:S01]  /*00c0*/  LDC.64 R8, c[0x0][0x3b0] ;  /* 0x0000ec00ff087b82 */ /* 0x000e620000000a00 */
[----:B------:R-:W-:Y:S01]  /*00d0*/  IMAD R4, R4, -0x658354e5, RZ ;  /* 0x9a7cab1b04047824 */ /* 0x000fe200078e02ff */
[----:B---3--:R3:W-:Y:S01]  /*00e0*/  STL.64 [R1+0x8], R12 ;  /* 0x0000080c01007387 */ /* 0x0087e20000100a00 */
[C---:B------:R-:W-:Y:S02]  /*00f0*/  IADD3 R7, PT, PT, R5.reuse, 0x75bcd15, RZ ;  /* 0x075bcd1505077810 */ /* 0x040fe40007ffe0ff */
[C---:B------:R-:W-:Y:S01]  /*0100*/  VIADD R11, R4.reuse, 0x1f123bb5 ;  /* 0x1f123bb5040b7836 */ /* 0x040fe20000000000 */
[C---:B------:R-:W-:Y:S02]  /*0110*/  IADD3 R6, PT, PT, R5.reuse, 0x64f0c9, R4 ;  /* 0x0064f0c905067810 */ /* 0x040fe40007ffe004 */
[----:B------:R-:W2:Y:S01]  /*0120*/  LDC.64 R2, c[0x0][0x3b8] ;  /* 0x0000ee00ff027b82 */ /* 0x000ea20000000a00 */
[C---:B------:R-:W-:Y:S01]  /*0130*/  LOP3.LUT R10, R5.reuse, 0x159a55e5, RZ, 0x3c, !PT ;  /* 0x159a55e5050a7812 */ /* 0x040fe200078e3cff */
[----:B------:R-:W-:Y:S01]  /*0140*/  VIADD R5, R5, 0x583f19 ;  /* 0x00583f1905057836 */ /* 0x000fe20000000000 */
[----:B------:R-:W-:Y:S01]  /*0150*/  LOP3.LUT R4, R4, 0x5491333, RZ, 0x3c, !PT ;  /* 0x0549133304047812 */ /* 0x000fe200078e3cff */
[----:B----4-:R4:W-:Y:S04]  /*0160*/  STL.64 [R1], R18 ;  /* 0x0000001201007387 */ /* 0x0109e80000100a00 */
[----:B------:R-:W0:Y:S01]  /*0170*/  LDC R14, c[0x0][0x3a0] ;  /* 0x0000e800ff0e7b82 */ /* 0x000e220000000800 */
[----:B-----5:R4:W-:Y:S04]  /*0180*/  STL.64 [R1+0x18], R16 ;  /* 0x0000181001007387 */ /* 0x0209e80000100a00 */
[----:B------:R4:W-:Y:S03]  /*0190*/  STL.64 [R1+0x30], R6 ;  /* 0x0000300601007387 */ /* 0x0009e60000100a00 */
[----:B------:R-:W5:Y:S01]  /*01a0*/  S2UR UR4, SR_CTAID.X ;  /* 0x00000000000479c3 */ /* 0x000f620000002500 */
[----:B-1----:R4:W-:Y:S04]  /*01b0*/  STL.64 [R1+0x20], R8 ;  /* 0x0000200801007387 */ /* 0x0029e80000100a00 */
[----:B------:R4:W-:Y:S01]  /*01c0*/  STL.64 [R1+0x38], R10 ;  /* 0x0000380a01007387 */ /* 0x0009e20000100a00 */
[----:B---3--:R-:W-:-:S02]  /*01d0*/  HFMA2 R12, -RZ, RZ, 0, 0 ;  /* 0x00000000ff0c7431 */ /* 0x008fc400000001ff */
[----:B------:R-:W5:Y:S01]  /*01e0*/  LDC R0, c[0x0][0x360] ;  /* 0x0000d800ff007b82 */ /* 0x000f620000000800 */
[----:B--2---:R4:W-:Y:S04]  /*01f0*/  STL.64 [R1+0x28], R2 ;  /* 0x0000280201007387 */ /* 0x0049e80000100a00 */
[----:B------:R4:W-:Y:S04]  /*0200*/  STL.64 [R1+0x40], R4 ;  /* 0x0000400401007387 */ /* 0x0009e80000100a00 */
[----:B0-----:R4:W-:Y:S01]  /*0210*/  STL [R1+0x10], R14 ;  /* 0x0000100e01007387 */ /* 0x0019e20000100800 */
[----:B-----5:R-:W-:-:S05]  /*0220*/  IMAD R13, R0, UR4, R15 ;  /* 0x00000004000d7c24 */ /* 0x020fca000f8e020f */
[----:B------:R-:W-:-:S13]  /*0230*/  ISETP.NE.AND P0, PT, R13, RZ, PT ;  /* 0x000000ff0d00720c */ /* 0x000fda0003f05270 */
[----:B----4-:R-:W-:Y:S05]  /*0240*/  @!P0 BRA `(.L_x_38) ;  /* 0x0000002400408947 */ /* 0x010fea0003800000 */
[----:B------:R-:W-:Y:S02]  /*0250*/  MOV R21, RZ ;  /* 0x000000ff00157202 */ /* 0x000fe40000000f00 */
[----:B------:R-:W-:Y:S02]  /*0260*/  MOV R9, R13 ;  /* 0x0000000d00097202 */ /* 0x000fe40000000f00 */
[----:B------:R-:W-:-:S07]  /*0270*/  MOV R8, R12 ;  /* 0x0000000c00087202 */ /* 0x000fce0000000f00 */
.L_x_47:
[----:B------:R-:W-:Y:S01]  /*0280*/  LOP3.LUT R14, R9, 0x3, RZ, 0xc0, !PT ;  /* 0x00000003090e7812 */ /* 0x000fe200078ec0ff */
[----:B------:R-:W-:Y:S03]  /*0290*/  BSSY.RECONVERGENT B0, `(.L_x_39) ;  /* 0x0000245000007945 */ /* 0x000fe60003800200 */
[----:B------:R-:W-:-:S04]  /*02a0*/  ISETP.NE.U32.AND P0, PT, R14, RZ, PT ;  /* 0x000000ff0e00720c */ /* 0x000fc80003f05070 */
[----:B------:R-:W-:-:S13]  /*02b0*/  ISETP.NE.AND.EX P0, PT, RZ, RZ, PT, P0 ;  /* 0x000000ffff00720c */ /* 0x000fda0003f05300 */
[----:B012---:R-:W-:Y:S05]  /*02c0*/  @!P0 BRA `(.L_x_40) ;  /* 0x0000002400048947 */ /* 0x007fea0003800000 */
[----:B------:R-:W0:Y:S01]  /*02d0*/  LDC.64 R24, c[0x4][0x8] ;  /* 0x01000200ff187b82 */ /* 0x000e220000000a00 */
[----:B------:R-:W-:Y:S01]  /*02e0*/  IMAD.MOV.U32 R26, RZ, RZ, RZ ;  /* 0x000000ffff1a7224 */ /* 0x000fe200078e00ff */
[----:B------:R-:W-:Y:S02]  /*02f0*/  CS2R R4, SRZ ;  /* 0x0000000000047805 */ /* 0x000fe4000001ff00 */
[----:B------:R-:W-:Y:S02]  /*0300*/  CS2R R10, SRZ ;  /* 0x00000000000a7805 */ /* 0x000fe4000001ff00 */
[----:B------:R-:W-:Y:S01]  /*0310*/  MOV R7, RZ ;  /* 0x000000ff00077202 */ /* 0x000fe20000000f00 */
[----:B0-----:R-:W-:-:S07]  /*0320*/  IMAD.WIDE.U32 R24, R21, 0xc80, R24 ;  /* 0x00000c8015187825 */ /* 0x001fce00078e0018 */
.L_x_42:
[----:B------:R-:W-:-:S06]  /*0330*/  LEA R3, R26, R1, 0x2 ;  /* 0x000000011a037211 */ /* 0x000fcc00078e10ff */
[----:B------:R-:W5:Y:S01]  /*0340*/  LDL R3, [R3+0x34] ;  /* 0x0000340003037983 */ /* 0x000f620000100800 */
[----:B------:R-:W-:Y:S01]  /*0350*/  SHF.L.U32 R2, R26, 0x5, RZ ;  /* 0x000000051a027819 */ /* 0x000fe200000006ff */
[----:B------:R-:W-:-:S06]  /*0360*/  UMOV UR4, URZ ;  /* 0x000000ff00047c82 */ /* 0x000fcc0008000000 */
.L_x_41:
[----:B-----5:R-:W-:Y:S01]  /*0370*/  SHF.R.U32.HI R15, RZ, UR4, R3 ;  /* 0x00000004ff0f7c19 */ /* 0x020fe20008011603 */
[----:B------:R-:W-:-:S03]  /*0380*/  VIADD R16, R2, UR4 ;  /* 0x0000000402107c36 */ /* 0x000fc60008000000 */
[----:B------:R-:W-:Y:S01]  /*0390*/  LOP3.LUT R17, R15, 0x1, RZ, 0xc0, !PT ;  /* 0x000000010f117812 */ /* 0x000fe200078ec0ff */
[----:B------:R-:W-:-:S03]  /*03a0*/  IMAD R29, R16, 0x5, RZ ;  /* 0x00000005101d7824 */ /* 0x000fc600078e02ff */
[----:B------:R-:W-:Y:S01]  /*03b0*/  ISETP.NE.U32.AND P0, PT, R17, 0x1, PT ;  /* 0x000000011100780c */ /* 0x000fe20003f05070 */
[----:B------:R-:W-:-:S03]  /*03c0*/  IMAD.WIDE.U32 R28, R29, 0x4, R24 ;  /* 0x000000041d1c7825 */ /* 0x000fc600078e0018 */
[----:B------:R-:W-:-:S09]  /*03d0*/  R2P PR, R15, 0x7e ;  /* 0x0000007e0f007804 */ /* 0x000fd20000000000 */
[----:B------:R-:W2:Y:S04]  /*03e0*/  @!P0 LDG.E R22, desc[UR18][R28.64+0x10] ;  /* 0x000010121c168981 */ /* 0x000ea8000c1e1900 */
[----:B------:R-:W3:Y:S04]  /*03f0*/  @P1 LDG.E R20, desc[UR18][R28.64+0x24] ;  /* 0x000024121c141981 */ /* 0x000ee8000c1e1900 */
[----:B------:R-:W4:Y:S04]  /*0400*/  @P2 LDG.E R18, desc[UR18][R28.64+0x38] ;  /* 0x000038121c122981 */ /* 0x000f28000c1e1900 */
[----:B------:R-:W4:Y:S04]  /*0410*/  @P3 LDG.E R16, desc[UR18][R28.64+0x4c] ;  /* 0x00004c121c103981 */ /* 0x000f28000c1e1900 */
[----:B------:R-:W4:Y:S04]  /*0420*/  @!P0 LDG.E R17, desc[UR18][R28.64+0x4] ;  /* 0x000004121c118981 */ /* 0x000f28000c1e1900 */
[----:B------:R-:W4:Y:S01]  /*0430*/  @P1 LDG.E R19, desc[UR18][R28.64+0x18] ;  /* 0x000018121c131981 */ /* 0x000f22000c1e1900 */
[----:B--2---:R-:W-:-:S04]  /*0440*/  @!P0 LOP3.LUT R5, R5, R22, RZ, 0x3c, !PT ;  /* 0x0000001605058212 */ /* 0x004fc800078e3cff */
[----:B---3--:R-:W-:Y:S02]  /*0450*/  @P1 LOP3.LUT R5, R5, R20, RZ, 0x3c, !PT ;  /* 0x0000001405051212 */ /* 0x008fe400078e3cff */
[----:B------:R-:W2:Y:S02]  /*0460*/  @!P0 LDG.E R20, desc[UR18][R28.64] ;  /* 0x000000121c148981 */ /* 0x000ea4000c1e1900 */
[----:B----4-:R-:W-:Y:S02]  /*0470*/  @P2 LOP3.LUT R5, R5, R18, RZ, 0x3c, !PT ;  /* 0x0000001205052212 */ /* 0x010fe400078e3cff */
[----:B------:R-:W3:Y:S02]  /*0480*/  @P4 LDG.E R18, desc[UR18][R28.64+0x60] ;  /* 0x000060121c124981 */ /* 0x000ee4000c1e1900 */
[----:B------:R-:W-:Y:S02]  /*0490*/  @P3 LOP3.LUT R5, R5, R16, RZ, 0x3c, !PT ;  /* 0x0000001005053212 */ /* 0x000fe400078e3cff */
[----:B------:R-:W4:Y:S01]  /*04a0*/  @P5 LDG.E R16, desc[UR18][R28.64+0x74] ;  /* 0x000074121c105981 */ /* 0x000f22000c1e1900 */
[----:B------:R-:W-:-:S03]  /*04b0*/  @!P0 LOP3.LUT R10, R10, R17, RZ, 0x3c, !PT ;  /* 0x000000110a0a8212 */ /* 0x000fc600078e3cff */
[----:B------:R-:W2:Y:S01]  /*04c0*/  @!P0 LDG.E R17, desc[UR18][R28.64+0xc] ;  /* 0x00000c121c118981 */ /* 0x000ea2000c1e1900 */
[----:B---3--:R-:W-:-:S03]  /*04d0*/  @P4 LOP3.LUT R5, R5, R18, RZ, 0x3c, !PT ;  /* 0x0000001205054212 */ /* 0x008fc600078e3cff */
[----:B------:R-:W3:Y:S01]  /*04e0*/  @P1 LDG.E R18, desc[UR18][R28.64+0x14] ;  /* 0x000014121c121981 */ /* 0x000ee2000c1e1900 */
[----:B----4-:R-:W-:-:S03]  /*04f0*/  @P5 LOP3.LUT R5, R5, R16, RZ, 0x3c, !PT ;  /* 0x0000001005055212 */ /* 0x010fc600078e3cff */
[----:B------:R-:W4:Y:S01]  /*0500*/  @P6 LDG.E R16, desc[UR18][R28.64+0x88] ;  /* 0x000088121c106981 */ /* 0x000f22000c1e1900 */
[----:B--2---:R-:W-:-:S03]  /*0510*/  @!P0 LOP3.LUT R7, R7, R20, RZ, 0x3c, !PT ;  /* 0x0000001407078212 */ /* 0x004fc600078e3cff */
[----:B------:R-:W2:Y:S01]  /*0520*/  @!P0 LDG.E R20, desc[UR18][R28.64+0x8] ;  /* 0x000008121c148981 */ /* 0x000ea2000c1e1900 */
[----:B------:R-:W-:-:S03]  /*0530*/  @!P0 LOP3.LUT R4, R4, R17, RZ, 0x3c, !PT ;  /* 0x0000001104048212 */ /* 0x000fc600078e3cff */
[----:B------:R-:W2:Y:S01]  /*0540*/  @P1 LDG.E R17, desc[UR18][R28.64+0x20] ;  /* 0x000020121c111981 */ /* 0x000ea2000c1e1900 */
[----:B---3--:R-:W-:-:S03]  /*0550*/  @P1 LOP3.LUT R7, R7, R18, RZ, 0x3c, !PT ;  /* 0x0000001207071212 */ /* 0x008fc600078e3cff */
[----:B------:R-:W3:Y:S01]  /*0560*/  @P1 LDG.E R18, desc[UR18][R28.64+0x1c] ;  /* 0x00001c121c121981 */ /* 0x000ee2000c1e1900 */
[----:B----4-:R-:W-:-:S03]  /*0570*/  @P6 LOP3.LUT R5, R5, R16, RZ, 0x3c, !PT ;  /* 0x0000001005056212 */ /* 0x010fc600078e3cff */
[----:B------:R-:W4:Y:S01]  /*0580*/  @P2 LDG.E R16, desc[UR18][R28.64+0x28] ;  /* 0x000028121c102981 */ /* 0x000f22000c1e1900 */
[----:B--2---:R-:W-:Y:S02]  /*0590*/  @!P0 LOP3.LUT R11, R11, R20, RZ, 0x3c, !PT ;  /* 0x000000140b0b8212 */ /* 0x004fe400078e3cff */
[----:B------:R-:W-:Y:S02]  /*05a0*/  @P1 LOP3.LUT R10, R10, R19, RZ, 0x3c, !PT ;  /* 0x000000130a0a1212 */ /* 0x000fe400078e3cff */
[----:B------:R-:W-:Y:S01]  /*05b0*/  @P1 LOP3.LUT R4, R4, R17, RZ, 0x3c, !PT ;  /* 0x0000001104041212 */ /* 0x000fe200078e3cff */
[----:B------:R-:W2:Y:S04]  /*05c0*/  @P2 LDG.E R19, desc[UR18][R28.64+0x2c] ;  /* 0x00002c121c132981 */ /* 0x000ea8000c1e1900 */
[----:B------:R-:W2:Y:S01]  /*05d0*/  @P2 LDG.E R17, desc[UR18][R28.64+0x34] ;  /* 0x000034121c112981 */ /* 0x000ea2000c1e1900 */
[----:B---3--:R-:W-:-:S03]  /*05e0*/  @P1 LOP3.LUT R11, R11, R18, RZ, 0x3c, !PT ;  /* 0x000000120b0b1212 */ /* 0x008fc600078e3cff */
[----:B------:R-:W3:Y:S01]  /*05f0*/  @P2 LDG.E R18, desc[UR18][R28.64+0x30] ;  /* 0x000030121c122981 */ /* 0x000ee2000c1e1900 */
[----:B----4-:R-:W-:-:S03]  /*0600*/  @P2 LOP3.LUT R7, R7, R16, RZ, 0x3c, !PT ;  /* 0x0000001007072212 */ /* 0x010fc600078e3cff */
[----:B------:R-:W4:Y:S01]  /*0610*/  @P3 LDG.E R16, desc[UR18][R28.64+0x3c] ;  /* 0x00003c121c103981 */ /* 0x000f22000c1e1900 */
[----:B--2---:R-:W-:-:S03]  /*0620*/  @P2 LOP3.LUT R10, R10, R19, RZ, 0x3c, !PT ;  /* 0x000000130a0a2212 */ /* 0x004fc600078e3cff */
[----:B------:R-:W2:Y:S01]  /*0630*/  @P3 LDG.E R19, desc[UR18][R28.64+0x40] ;  /* 0x000040121c133981 */ /* 0x000ea2000c1e1900 */
[----:B------:R-:W-:-:S03]  /*0640*/  @P2 LOP3.LUT R4, R4, R17, RZ, 0x3c, !PT ;  /* 0x0000001104042212 */ /* 0x000fc600078e3cff */
        /* <DEDUP_REMOVED lines=21> */
[----:B------:R-:W-:Y:S02]  /*07a0*/  LOP3.LUT P0, RZ, R15, 0x80, RZ, 0xc0, !PT ;  /* 0x000000800fff7812 */ /* 0x000fe4000780c0ff */
[----:B--2---:R-:W-:Y:S02]  /*07b0*/  @P5 LOP3.LUT R10, R10, R19, RZ, 0x3c, !PT ;  /* 0x000000130a0a5212 */ /* 0x004fe400078e3cff */
        /* <DEDUP_REMOVED lines=15> */
[----:B--2---:R-:W-:Y:S02]  /*08b0*/  @P0 LOP3.LUT R10, R10, R19, RZ, 0x3c, !PT ;  /* 0x000000130a0a0212 */ /* 0x004fe400078e3cff */
[----:B------:R-:W-:Y:S02]  /*08c0*/  @P0 LOP3.LUT R4, R4, R17, RZ, 0x3c, !PT ;  /* 0x0000001104040212 */ /* 0x000fe400078e3cff */
[----:B---3--:R-:W-:Y:S02]  /*08d0*/  @P0 LOP3.LUT R11, R11, R18, RZ, 0x3c, !PT ;  /* 0x000000120b0b0212 */ /* 0x008fe400078e3cff */
[----:B----4-:R-:W-:Y:S02]  /*08e0*/  @P0 LOP3.LUT R5, R5, R16, RZ, 0x3c, !PT ;  /* 0x0000001005050212 */ /* 0x010fe400078e3cff */
[----:B------:R-:W-:-:S13]  /*08f0*/  R2P PR, R15.B1, 0x7f ;  /* 0x0000007f0f007804 */ /* 0x000fda0000001000 */
[----:B------:R-:W2:Y:S04]  /*0900*/  @P0 LDG.E R16, desc[UR18][R28.64+0xa0] ;  /* 0x0000a0121c100981 */ /* 0x000ea8000c1e1900 */
[----:B------:R-:W3:Y:S04]  /*0910*/  @P0 LDG.E R18, desc[UR18][R28.64+0xa8] ;  /* 0x0000a8121c120981 */ /* 0x000ee8000c1e1900 */
[----:B------:R-:W4:Y:S04]  /*0920*/  @P0 LDG.E R17, desc[UR18][R28.64+0xac] ;  /* 0x0000ac121c110981 */ /* 0x000f28000c1e1900 */
[----:B------:R-:W4:Y:S04]  /*0930*/  @P0 LDG.E R19, desc[UR18][R28.64+0xa4] ;  /* 0x0000a4121c130981 */ /* 0x000f28000c1e1900 */
[----:B------:R-:W4:Y:S04]  /*0940*/  @P1 LDG.E R20, desc[UR18][R28.64+0xc4] ;  /* 0x0000c4121c141981 */ /* 0x000f28000c1e1900 */
[----:B------:R-:W4:Y:S01]  /*0950*/  @P6 LDG.E R22, desc[UR18][R28.64+0x128] ;  /* 0x000128121c166981 */ /* 0x000f22000c1e1900 */
[----:B--2---:R-:W-:-:S03]  /*0960*/  @P0 LOP3.LUT R7, R7, R16, RZ, 0x3c, !PT ;  /* 0x0000001007070212 */ /* 0x004fc600078e3cff */
        /* <DEDUP_REMOVED lines=9> */
[----:B------:R-:W-:Y:S02]  /*0a00*/  LOP3.LUT P0, RZ, R15, 0x8000, RZ, 0xc0, !PT ;  /* 0x000080000fff7812 */ /* 0x000fe4000780c0ff */
[----:B---3--:R-:W-:Y:S01]  /*0a10*/  @P1 LOP3.LUT R7, R7, R18, RZ, 0x3c, !PT ;  /* 0x0000001207071212 */ /* 0x008fe200078e3cff */
[----:B------:R-:W3:Y:S01]  /*0a20*/  @P2 LDG.E R15, desc[UR18][R28.64+0xd4] ;  /* 0x0000d4121c0f2981 */ /* 0x000ee2000c1e1900 */
[----:B----4-:R-:W-:-:S03]  /*0a30*/  @P1 LOP3.LUT R4, R4, R17, RZ, 0x3c, !PT ;  /* 0x0000001104041212 */ /* 0x010fc600078e3cff */
[----:B------:R-:W4:Y:S04]  /*0a40*/  @P2 LDG.E R18, desc[UR18][R28.64+0xc8] ;  /* 0x0000c8121c122981 */ /* 0x000f28000c1e1900 */
[----:B------:R-:W4:Y:S01]  /*0a50*/  @P2 LDG.E R17, desc[UR18][R28.64+0xcc] ;  /* 0x0000cc121c112981 */ /* 0x000f22000c1e1900 */
[----:B--2---:R-:W-:-:S03]  /*0a60*/  @P1 LOP3.LUT R11, R11, R16, RZ, 0x3c, !PT ;  /* 0x000000100b0b1212 */ /* 0x004fc600078e3cff */
[----:B------:R-:W2:Y:S01]  /*0a70*/  @P2 LDG.E R16, desc[UR18][R28.64+0xd0] ;  /* 0x0000d0121c102981 */ /* 0x000ea2000c1e1900 */
[----:B------:R-:W-:Y:S02]  /*0a80*/  @P1 LOP3.LUT R10, R10, R19, RZ, 0x3c, !PT ;  /* 0x000000130a0a1212 */ /* 0x000fe400078e3cff */
[----:B------:R-:W-:Y:S02]  /*0a90*/  @P1 LOP3.LUT R5, R5, R20, RZ, 0x3c, !PT ;  /* 0x0000001405051212 */ /* 0x000fe400078e3cff */
[----:B---3--:R-:W-:Y:S01]  /*0aa0*/  @P2 LOP3.LUT R4, R4, R15, RZ, 0x3c, !PT ;  /* 0x0000000f04042212 */ /* 0x008fe200078e3cff */
[----:B------:R-:W3:Y:S01]  /*0ab0*/  @P2 LDG.E R20, desc[UR18][R28.64+0xd8] ;  /* 0x0000d8121c142981 */ /* 0x000ee2000c1e1900 */
[----:B----4-:R-:W-:-:S03]  /*0ac0*/  @P2 LOP3.LUT R7, R7, R18, RZ, 0x3c, !PT ;  /* 0x0000001207072212 */ /* 0x010fc600078e3cff */
[----:B------:R-:W4:Y:S01]  /*0ad0*/  @P3 LDG.E R15, desc[UR18][R28.64+0xe8] ;  /* 0x0000e8121c0f3981 */ /* 0x000f22000c1e1900 */
[----:B------:R-:W-:-:S03]  /*0ae0*/  @P2 LOP3.LUT R10, R10, R17, RZ, 0x3c, !PT ;  /* 0x000000110a0a2212 */ /* 0x000fc600078e3cff */
        /* <DEDUP_REMOVED lines=8> */
[----:B------:R-:W-:-:S03]  /*0b70*/  @P3 LOP3.LUT R7, R7, R18, RZ, 0x3c, !PT ;  /* 0x0000001207073212 */ /* 0x000fc600078e3cff */
[----:B------:R-:W4:Y:S01]  /*0b80*/  @P4 LDG.E R18, desc[UR18][R28.64+0xf0] ;  /* 0x0000f0121c124981 */ /* 0x000f22000c1e1900 */
[----:B------:R-:W-:-:S03]  /*0b90*/  @P3 LOP3.LUT R10, R10, R17, RZ, 0x3c, !PT ;  /* 0x000000110a0a3212 */ /* 0x000fc600078e3cff */
        /* <DEDUP_REMOVED lines=33> */
[----:B------:R-:W-:-:S04]  /*0db0*/  UIADD3 UR4, UPT, UPT, UR4, 0x10, URZ ;  /* 0x0000001004047890 */ /* 0x000fc8000fffe0ff */
[----:B------:R-:W-:Y:S01]  /*0dc0*/  UISETP.NE.AND UP0, UPT, UR4, 0x20, UPT ;  /* 0x000000200400788c */ /* 0x000fe2000bf05270 */
[----:B------:R-:W-:Y:S02]  /*0dd0*/  @P6 LOP3.LUT R5, R5, R22, RZ, 0x3c, !PT ;  /* 0x0000001605056212 */ /* 0x000fe400078e3cff */
[----:B---3--:R-:W-:Y:S02]  /*0de0*/  @P0 LOP3.LUT R7, R7, R20, RZ, 0x3c, !PT ;  /* 0x0000001407070212 */ /* 0x008fe400078e3cff */
[----:B----4-:R-:W-:Y:S02]  /*0df0*/  @P0 LOP3.LUT R10, R10, R15, RZ, 0x3c, !PT ;  /* 0x0000000f0a0a0212 */ /* 0x010fe400078e3cff */
[----:B------:R-:W-:Y:S02]  /*0e00*/  @P0 LOP3.LUT R11, R11, R18, RZ, 0x3c, !PT ;  /* 0x000000120b0b0212 */ /* 0x000fe400078e3cff */
[----:B------:R-:W-:Y:S02]  /*0e10*/  @P0 LOP3.LUT R4, R4, R17, RZ, 0x3c, !PT ;  /* 0x0000001104040212 */ /* 0x000fe400078e3cff */
[----:B--2---:R-:W-:Y:S01]  /*0e20*/  @P0 LOP3.LUT R5, R5, R16, RZ, 0x3c, !PT ;  /* 0x0000001005050212 */ /* 0x004fe200078e3cff */
[----:B------:R-:W-:Y:S05]  /*0e30*/  BRA.U UP0, `(.L_x_41) ;  /* 0xfffffff5004c7547 */ /* 0x000fea000b83ffff */
[----:B------:R-:W-:-:S04]  /*0e40*/  IADD3 R26, PT, PT, R26, 0x1, RZ ;  /* 0x000000011a1a7810 */ /* 0x000fc80007ffe0ff */
[----:B------:R-:W-:-:S13]  /*0e50*/  ISETP.NE.AND P0, PT, R26, 0x5, PT ;  /* 0x000000051a00780c */ /* 0x000fda0003f05270 */
[----:B------:R-:W-:Y:S05]  /*0e60*/  @P0 BRA `(.L_x_42) ;  /* 0xfffffff400300947 */ /* 0x000fea000383ffff */
[----:B------:R0:W-:Y:S01]  /*0e70*/  STL [R1+0x34], R7 ;  /* 0x0000340701007387 */ /* 0x0001e20000100800 */
[----:B------:R-:W-:-:S03]  /*0e80*/  ISETP.NE.U32.AND P0, PT, R14, 0x1, PT ;  /* 0x000000010e00780c */ /* 0x000fc60003f05070 */
[----:B------:R0:W-:Y:S01]  /*0e90*/  STL.64 [R1+0x38], R10 ;  /* 0x0000380a01007387 */ /* 0x0001e20000100a00 */
[----:B------:R-:W-:-:S03]  /*0ea0*/  ISETP.NE.AND.EX P0, PT, RZ, RZ, PT, P0 ;  /* 0x000000ffff00720c */ /* 0x000fc60003f05300 */
[----:B------:R0:W-:Y:S10]  /*0eb0*/  STL.64 [R1+0x40], R4 ;  /* 0x0000400401007387 */ /* 0x0001f40000100a00 */
[----:B------:R-:W-:Y:S05]  /*0ec0*/  @!P0 BRA `(.L_x_40) ;  /* 0x0000001800048947 */ /* 0x000fea0003800000 */
[----:B------:R-:W-:Y:S01]  /*0ed0*/  UMOV UR5, URZ ;  /* 0x000000ff00057c82 */ /* 0x000fe20008000000 */
[----:B------:R-:W-:Y:S01]  /*0ee0*/  UMOV UR4, URZ ;  /* 0x000000ff00047c82 */ /* 0x000fe20008000000 */
[----:B------:R-:W-:Y:S01]  /*0ef0*/  IMAD.MOV.U32 R26, RZ, RZ, RZ ;  /* 0x000000ffff1a7224 */ /* 0x000fe200078e00ff */
[----:B0-----:R-:W-:Y:S01]  /*0f00*/  MOV R5, UR5 ;  /* 0x0000000500057c02 */ /* 0x001fe20008000f00 */
[----:B------:R-:W-:Y:S01]  /*0f10*/  IMAD.MOV.U32 R7, RZ, RZ, RZ ;  /* 0x000000ffff077224 */ /* 0x000fe200078e00ff */
[----:B------:R-:W-:Y:S01]  /*0f20*/  MOV R11, UR5 ;  /* 0x00000005000b7c02 */ /* 0x000fe20008000f00 */
[----:B------:R-:W-:Y:S01]  /*0f30*/  IMAD.U32 R4, RZ, RZ, UR4 ;  /* 0x00000004ff047e24 */ /* 0x000fe2000f8e00ff */
[----:B------:R-:W-:-:S07]  /*0f40*/  MOV R10, UR4 ;  /* 0x00000004000a7c02 */ /* 0x000fce0008000f00 */
.L_x_44:
[----:B------:R-:W-:-:S06]  /*0f50*/  LEA R3, R26, R1, 0x2 ;  /* 0x000000011a037211 */ /* 0x000fcc00078e10ff */
[----:B------:R-:W5:Y:S01]  /*0f60*/  LDL R3, [R3+0x34] ;  /* 0x0000340003037983 */ /* 0x000f620000100800 */
[----:B------:R-:W-:Y:S01]  /*0f70*/  SHF.L.U32 R2, R26, 0x5, RZ ;  /* 0x000000051a027819 */ /* 0x000fe200000006ff */
[----:B------:R-:W-:-:S06]  /*0f80*/  UMOV UR4, URZ ;  /* 0x000000ff00047c82 */ /* 0x000fcc0008000000 */
.L_x_43:
        /* <DEDUP_REMOVED lines=181> */
[----:B------:R-:W-:Y:S05]  /*1ae0*/  @P0 BRA `(.L_x_40) ;  /* 0x0000000800fc0947 */ /* 0x000fea0003800000 */
[----:B------:R-:W-:Y:S01]  /*1af0*/  UMOV UR5, URZ ;  /* 0x000000ff00057c82 */ /* 0x000fe20008000000 */
[----:B------:R-:W-:Y:S01]  /*1b00*/  UMOV UR4, URZ ;  /* 0x000000ff00047c82 */ /* 0x000fe20008000000 */
[----:B------:R-:W-:Y:S01]  /*1b10*/  IMAD.MOV.U32 R19, RZ, RZ, RZ ;  /* 0x000000ffff137224 */ /* 0x000fe200078e00ff */
[----:B-1----:R-:W-:Y:S01]  /*1b20*/  MOV R5, UR5 ;  /* 0x0000000500057c02 */ /* 0x002fe20008000f00 */
[----:B------:R-:W-:Y:S01]  /*1b30*/  IMAD.MOV.U32 R7, RZ, RZ, RZ ;  /* 0x000000ffff077224 */ /* 0x000fe200078e00ff */
[----:B------:R-:W-:Y:S01]  /*1b40*/  MOV R11, UR5 ;  /* 0x00000005000b7c02 */ /* 0x000fe20008000f00 */
[----:B------:R-:W-:Y:S01]  /*1b50*/  IMAD.U32 R4, RZ, RZ, UR4 ;  /* 0x00000004ff047e24 */ /* 0x000fe2000f8e00ff */
[----:B------:R-:W-:-:S07]  /*1b60*/  MOV R10, UR4 ;  /* 0x00000004000a7c02 */ /* 0x000fce0008000f00 */
.L_x_46:
[----:B------:R-:W-:-:S06]  /*1b70*/  LEA R3, R19, R1, 0x2 ;  /* 0x0000000113037211 */ /* 0x000fcc00078e10ff */
[----:B------:R-:W5:Y:S01]  /*1b80*/  LDL R3, [R3+0x34] ;  /* 0x0000340003037983 */ /* 0x000f620000100800 */
[----:B------:R-:W-:Y:S01]  /*1b90*/  SHF.L.U32 R2, R19, 0x5, RZ ;  /* 0x0000000513027819 */ /* 0x000fe200000006ff */
[----:B------:R-:W-:-:S06]  /*1ba0*/  UMOV UR4, URZ ;  /* 0x000000ff00047c82 */ /* 0x000fcc0008000000 */
.L_x_45:
        /* <DEDUP_REMOVED lines=12> */
[----:B------:R-:W4:Y:S04]  /*1c70*/  @!P0 LDG.E R15, desc[UR18][R22.64+0xc] ;  /* 0x00000c12160f8981 */ /* 0x000f28000c1e1900 */
        /* <DEDUP_REMOVED lines=10> */
[----:B------:R-:W4:Y:S01]  /*1d20*/  @P1 LDG.E R17, desc[UR18][R22.64+0x18] ;  /* 0x0000181216111981 */ /* 0x000f22000c1e1900 */
[----:B------:R-:W-:-:S03]  /*1d30*/  @!P0 LOP3.LUT R4, R4, R15, RZ, 0x3c, !PT ;  /* 0x0000000f04048212 */ /* 0x000fc600078e3cff */
[----:B------:R-:W4:Y:S01]  /*1d40*/  @P1 LDG.E R15, desc[UR18][R22.64+0x20] ;  /* 0x00002012160f1981 */ /* 0x000f22000c1e1900 */
[----:B--2---:R-:W-:-:S03]  /*1d50*/  @!P0 LOP3.LUT R11, R11, R20, RZ, 0x3c, !PT ;  /* 0x000000140b0b8212 */ /* 0x004fc600078e3cff */
[----:B------:R-:W2:Y:S01]  /*1d60*/  @P1 LDG.E R20, desc[UR18][R22.64+0x14] ;  /* 0x0000141216141981 */ /* 0x000ea2000c1e1900 */
[----:B---3--:R-:W-:-:S03]  /*1d70*/  @P4 LOP3.LUT R5, R5, R18, RZ, 0x3c, !PT ;  /* 0x0000001205054212 */ /* 0x008fc600078e3cff */
[----:B------:R-:W3:Y:S01]  /*1d80*/  @P1 LDG.E R18, desc[UR18][R22.64+0x1c] ;  /* 0x00001c1216121981 */ /* 0x000ee2000c1e1900 */
[----:B----4-:R-:W-:-:S03]  /*1d90*/  @P5 LOP3.LUT R5, R5, R16, RZ, 0x3c, !PT ;  /* 0x0000001005055212 */ /* 0x010fc600078e3cff */
[----:B------:R-:W4:Y:S01]  /*1da0*/  @P6 LDG.E R16, desc[UR18][R22.64+0x88] ;  /* 0x0000881216106981 */ /* 0x000f22000c1e1900 */
[----:B------:R-:W-:Y:S02]  /*1db0*/  @!P0 LOP3.LUT R7, R7, R28, RZ, 0x3c, !PT ;  /* 0x0000001c07078212 */ /* 0x000fe400078e3cff */
[----:B------:R-:W-:Y:S02]  /*1dc0*/  @P1 LOP3.LUT R10, R10, R17, RZ, 0x3c, !PT ;  /* 0x000000110a0a1212 */ /* 0x000fe400078e3cff */
        /* <DEDUP_REMOVED lines=13> */
[----:B--2---:R-:W-:Y:S02]  /*1ea0*/  @P2 LOP3.LUT R7, R7, R20, RZ, 0x3c, !PT ;  /* 0x0000001407072212 */ /* 0x004fe400078e3cff */
[----:B---3--:R-:W-:Y:S01]  /*1eb0*/  @P2 LOP3.LUT R11, R11, R18, RZ, 0x3c, !PT ;  /* 0x000000120b0b2212 */ /* 0x008fe200078e3cff */
[----:B------:R-:W2:Y:S01]  /*1ec0*/  @P4 LDG.E R20, desc[UR18][R22.64+0x58] ;  /* 0x0000581216144981 */ /* 0x000ea2000c1e1900 */
[----:B----4-:R-:W-:-:S03]  /*1ed0*/  @P3 LOP3.LUT R7, R7, R16, RZ, 0x3c, !PT ;  /* 0x0000001007073212 */ /* 0x010fc600078e3cff */
[----:B------:R-:W3:Y:S04]  /*1ee0*/  @P3 LDG.E R18, desc[UR18][R22.64+0x44] ;  /* 0x0000441216123981 */ /* 0x000ee8000c1e1900 */
[----:B------:R-:W4:Y:S01]  /*1ef0*/  @P4 LDG.E R16, desc[UR18][R22.64+0x50] ;  /* 0x0000501216104981 */ /* 0x000f22000c1e1900 */
[----:B------:R-:W-:Y:S02]  /*1f00*/  @P3 LOP3.LUT R10, R10, R27, RZ, 0x3c, !PT ;  /* 0x0000001b0a0a3212 */ /* 0x000fe400078e3cff */
[----:B------:R-:W-:Y:S01]  /*1f10*/  @P3 LOP3.LUT R4, R4, R17, RZ, 0x3c, !PT ;  /* 0x0000001104043212 */ /* 0x000fe200078e3cff */
[----:B------:R-:W2:Y:S01]  /*1f20*/  @P5 LDG.E R27, desc[UR18][R22.64+0x70] ;  /* 0x00007012161b5981 */ /* 0x000ea2000c1e1900 */
[----:B------:R-:W-:-:S03]  /*1f30*/  @P4 LOP3.LUT R10, R10, R15, RZ, 0x3c, !PT ;  /* 0x0000000f0a0a4212 */ /* 0x000fc600078e3cff */
[----:B------:R-:W2:Y:S04]  /*1f40*/  @P4 LDG.E R17, desc[UR18][R22.64+0x5c] ;  /* 0x00005c1216114981 */ /* 0x000ea8000c1e1900 */
[----:B------:R-:W2:Y:S01]  /*1f50*/  @P5 LDG.E R15, desc[UR18][R22.64+0x68] ;  /* 0x00006812160f5981 */ /* 0x000ea2000c1e1900 */
[----:B---3--:R-:W-:-:S03]  /*1f60*/  @P3 LOP3.LUT R11, R11, R18, RZ, 0x3c, !PT ;  /* 0x000000120b0b3212 */ /* 0x008fc600078e3cff */
[----:B------:R-:W3:Y:S01]  /*1f70*/  @P5 LDG.E R18, desc[UR18][R22.64+0x64] ;  /* 0x0000641216125981 */ /* 0x000ee2000c1e1900 */
[----:B----4-:R-:W-:-:S03]  /*1f80*/  @P4 LOP3.LUT R7, R7, R16, RZ, 0x3c, !PT ;  /* 0x0000001007074212 */ /* 0x010fc600078e3cff */
[----:B------:R-:W4:Y:S01]  /*1f90*/  @P5 LDG.E R16, desc[UR18][R22.64+0x6c] ;  /* 0x00006c1216105981 */ /* 0x000f22000c1e1900 */
[----:B--2---:R-:W-:Y:S02]  /*1fa0*/  @P4 LOP3.LUT R11, R11, R20, RZ, 0x3c, !PT ;  /* 0x000000140b0b4212 */ /* 0x004fe400078e3cff */
[----:B------:R-:W-:Y:S02]  /*1fb0*/  @P4 LOP3.LUT R4, R4, R17, RZ, 0x3c, !PT ;  /* 0x0000001104044212 */ /* 0x000fe400078e3cff */
        /* <DEDUP_REMOVED lines=8> */
[----:B------:R-:W-:Y:S02]  /*2040*/  @P5 LOP3.LUT R4, R4, R27, RZ, 0x3c, !PT ;  /* 0x0000001b04045212 */ /* 0x000fe400078e3cff */
[----:B--2---:R-:W-:Y:S02]  /*2050*/  @P6 LOP3.LUT R10, R10, R17, RZ, 0x3c, !PT ;  /* 0x000000110a0a6212 */ /* 0x004fe400078e3cff */
[----:B------:R-:W-:-:S07]  /*2060*/  @P6 LOP3.LUT R4, R4, R15, RZ, 0x3c, !PT ;  /* 0x0000000f04046212 */ /* 0x000fce00078e3cff */
[----:B------:R-:W2:Y:S04]  /*2070*/  @P0 LDG.E R20, desc[UR18][R22.64+0x8c] ;  /* 0x00008c1216140981 */ /* 0x000ea8000c1e1900 */
        /* <DEDUP_REMOVED lines=26> */
[----:B------:R-:W-:Y:S02]  /*2220*/  @P0 LOP3.LUT R5, R5, R20, RZ, 0x3c, !PT ;  /* 0x0000001405050212 */ /* 0x000fe400078e3cff */
[----:B------:R-:W-:Y:S01]  /*2230*/  LOP3.LUT P0, RZ, R14, 0x8000, RZ, 0xc0, !PT ;  /* 0x000080000eff7812 */ /* 0x000fe2000780c0ff */
        /* <DEDUP_REMOVED lines=8> */
[----:B------:R-:W-:Y:S02]  /*22c0*/  @P1 LOP3.LUT R4, R4, R27, RZ, 0x3c, !PT ;  /* 0x0000001b04041212 */ /* 0x000fe400078e3cff */
[----:B------:R-:W-:Y:S01]  /*22d0*/  @P2 LOP3.LUT R10, R10, R17, RZ, 0x3c, !PT ;  /* 0x000000110a0a2212 */ /* 0x000fe200078e3cff */
[----:B------:R-:W4:Y:S04]  /*22e0*/  @P4 LDG.E R27, desc[UR18][R22.64+0xf4] ;  /* 0x0000f412161b4981 */ /* 0x000f28000c1e1900 */
        /* <DEDUP_REMOVED lines=23> */
[----:B------:R-:W4:Y:S01]  /*2460*/  @P0 LDG.E R27, desc[UR18][R22.64+0x138] ;  /* 0x00013812161b0981 */ /* 0x000f22000c1e1900 */
[----:B------:R-:W-:-:S03]  /*2470*/  @P4 LOP3.LUT R4, R4, R17, RZ, 0x3c, !PT ;  /* 0x0000001104044212 */ /* 0x000fc600078e3cff */
        /* <DEDUP_REMOVED lines=22> */
[----:B------:R-:W-:-:S04]  /*25e0*/  UIADD3 UR4, UPT, UPT, UR4, 0x10, URZ ;  /* 0x0000001004047890 */ /* 0x000fc8000fffe0ff */
[----:B------:R-:W-:Y:S01]  /*25f0*/  UISETP.NE.AND UP0, UPT, UR4, 0x20, UPT ;  /* 0x000000200400788c */ /* 0x000fe2000bf05270 */
[----:B------:R-:W-:Y:S02]  /*2600*/  @P6 LOP3.LUT R5, R5, R20, RZ, 0x3c, !PT ;  /* 0x0000001405056212 */ /* 0x000fe400078e3cff */
[----:B------:R-:W-:Y:S02]  /*2610*/  @P6 LOP3.LUT R4, R4, R17, RZ, 0x3c, !PT ;  /* 0x0000001104046212 */ /* 0x000fe400078e3cff */
[----:B------:R-:W-:Y:S02]  /*2620*/  @P0 LOP3.LUT R5, R5, R14, RZ, 0x3c, !PT ;  /* 0x0000000e05050212 */ /* 0x000fe400078e3cff */
[----:B------:R-:W-:Y:S02]  /*2630*/  @P0 LOP3.LUT R4, R4, R27, RZ, 0x3c, !PT ;  /* 0x0000001b04040212 */ /* 0x000fe400078e3cff */
[----:B--2---:R-:W-:Y:S02]  /*2640*/  @P0 LOP3.LUT R7, R7, R18, RZ, 0x3c, !PT ;  /* 0x0000001207070212 */ /* 0x004fe400078e3cff */
[----:B---3--:R-:W-:-:S02]  /*2650*/  @P0 LOP3.LUT R10, R10, R15, RZ, 0x3c, !PT ;  /* 0x0000000f0a0a0212 */ /* 0x008fc400078e3cff */
[----:B----4-:R-:W-:Y:S01]  /*2660*/  @P0 LOP3.LUT R11, R11, R16, RZ, 0x3c, !PT ;  /* 0x000000100b0b0212 */ /* 0x010fe200078e3cff */
[----:B------:R-:W-:Y:S05]  /*2670*/  BRA.U UP0, `(.L_x_45) ;  /* 0xfffffff5004c7547 */ /* 0x000fea000b83ffff */
[----:B------:R-:W-:-:S04]  /*2680*/  IADD3 R19, PT, PT, R19, 0x1, RZ ;  /* 0x0000000113137810 */ /* 0x000fc80007ffe0ff */
[----:B------:R-:W-:-:S13]  /*2690*/  ISETP.NE.AND P0, PT, R19, 0x5, PT ;  /* 0x000000051300780c */ /* 0x000fda0003f05270 */
[----:B------:R-:W-:Y:S05]  /*26a0*/  @P0 BRA `(.L_x_46) ;  /* 0xfffffff400300947 */ /* 0x000fea000383ffff */
[----:B------:R2:W-:Y:S04]  /*26b0*/  STL [R1+0x34], R7 ;  /* 0x0000340701007387 */ /* 0x0005e80000100800 */
[----:B------:R2:W-:Y:S04]  /*26c0*/  STL.64 [R1+0x38], R10 ;  /* 0x0000380a01007387 */ /* 0x0005e80000100a00 */
[----:B------:R2:W-:Y:S02]  /*26d0*/  STL.64 [R1+0x40], R4 ;  /* 0x0000400401007387 */ /* 0x0005e40000100a00 */
.L_x_40:
[----:B------:R-:W-:Y:S05]  /*26e0*/  BSYNC.RECONVERGENT B0 ;  /* 0x0000000000007941 */ /* 0x000fea0003800200 */
.L_x_39:
[----:B------:R-:W-:Y:S01]  /*26f0*/  ISETP.GT.U32.AND P0, PT, R9, 0x3, PT ;  /* 0x000000030900780c */ /* 0x000fe20003f04070 */
[----:B------:R-:W-:Y:S01]  /*2700*/  VIADD R21, R21, 0x1 ;  /* 0x0000000115157836 */ /* 0x000fe20000000000 */
[--C-:B------:R-:W-:Y:S02]  /*2710*/  SHF.R.U64 R9, R9, 0x2, R8.reuse ;  /* 0x0000000209097819 */ /* 0x100fe40000001208 */
[----:B------:R-:W-:Y:S02]  /*2720*/  ISETP.GT.U32.AND.EX P0, PT, R8, RZ, PT, P0 ;  /* 0x000000ff0800720c */ /* 0x000fe40003f04100 */
[----:B------:R-:W-:-:S11]  /*2730*/  SHF.R.U32.HI R8, RZ, 0x2, R8 ;  /* 0x00000002ff087819 */ /* 0x000fd60000011608 */
[----:B------:R-:W-:Y:S05]  /*2740*/  @P0 BRA `(.L_x_47) ;  /* 0xffffffd800cc0947 */ /* 0x000fea000383ffff */
.L_x_38:
[----:B------:R-:W-:Y:S05]  /*2750*/  BSYNC.RECONVERGENT B1 ;  /* 0x0000000000017941 */ /* 0x000fea0003800200 */
.L_x_37:
[----:B------:R-:W3:Y:S02]  /*2760*/  LDCU.64 UR4, c[0x0][0x388] ;  /* 0x00007100ff0477ac */ /* 0x000ee40008000a00 */
[----:B---3--:R-:W-:-:S04]  /*2770*/  ISETP.GE.U32.AND P0, PT, R13, UR4, PT ;  /* 0x000000040d007c0c */ /* 0x008fc8000bf06070 */
[----:B------:R-:W-:-:S13]  /*2780*/  ISETP.GE.U32.AND.EX P0, PT, R12, UR5, PT, P0 ;  /* 0x000000050c007c0c */ /* 0x000fda000bf06100 */
[----:B------:R-:W-:Y:S05]  /*2790*/  @P0 EXIT ;  /* 0x000000000000094d */ /* 0x000fea0003800000 */
[----:B------:R-:W3:Y:S01]  /*27a0*/  LDC.64 R2, c[0x0][0x398] ;  /* 0x0000e600ff027b82 */ /* 0x000ee20000000a00 */
[----:B------:R-:W4:Y:S01]  /*27b0*/  LDCU.64 UR16, c[0x0][0x3a8] ;  /* 0x00007500ff1077ac */ /* 0x000f220008000a00 */
[----:B------:R-:W-:Y:S01]  /*27c0*/  BSSY.RECONVERGENT B3, `(.L_x_48) ;  /* 0x0000086000037945 */ /* 0x000fe20003800200 */
[----:B------:R-:W5:Y:S05]  /*27d0*/  LDCU UR12, c[0x0][0x370] ;  /* 0x00006e00ff0c77ac */ /* 0x000f6a0008000800 */
[----:B------:R-:W0:Y:S01]  /*27e0*/  LDC.64 R8, c[0x0][0x398] ;  /* 0x0000e600ff087b82 */ /* 0x000e220000000a00 */
[----:B------:R-:W1:Y:S01]  /*27f0*/  LDCU UR11, c[0x0][0x3a0] ;  /* 0x00007400ff0b77ac */ /* 0x000e620008000800 */
[----:B------:R-:W2:Y:S01]  /*2800*/  LDCU UR8, c[0x0][0x3b8] ;  /* 0x00007700ff0877ac */ /* 0x000ea20008000800 */
[----:B------:R-:W0:Y:S01]  /*2810*/  LDCU.64 UR14, c[0x0][0x3a8] ;  /* 0x00007500ff0e77ac */ /* 0x000e220008000a00 */
[----:B----4-:R-:W-:Y:S01]  /*2820*/  DSETP.LT.AND P0, PT, RZ, UR16, PT ;  /* 0x00000010ff007e2a */ /* 0x010fe2000bf01000 */
[----:B------:R-:W4:Y:S01]  /*2830*/  LDCU UR10, c[0x0][0x3b0] ;  /* 0x00007600ff0a77ac */ /* 0x000f220008000800 */
[----:B-----5:R-:W-:-:S02]  /*2840*/  IMAD R16, R0, UR12, RZ ;  /* 0x0000000c00107c24 */ /* 0x020fc4000f8e02ff */
[----:B---3--:R-:W-:Y:S01]  /*2850*/  FADD R15, -R2, R3 ;  /* 0x00000003020f7221 */ /* 0x008fe20000000100 */
[----:B------:R-:W3:Y:S01]  /*2860*/  LDCU UR9, c[0x0][0x3b4] ;  /* 0x00007680ff0977ac */ /* 0x000ee20008000800 */
[----:B------:R-:W0:Y:S01]  /*2870*/  LDCU.128 UR4, c[0x0][0x380] ;  /* 0x00007000ff0477ac */ /* 0x000e220008000c00 */
[----:B-1----:R-:W-:Y:S02]  /*2880*/  UISETP.GE.AND UP1, UPT, UR11, URZ, UPT ;  /* 0x000000ff0b00728c */ /* 0x002fe4000bf26270 */
[----:B--2-4-:R-:W-:-:S11]  /*2890*/  UISETP.GE.AND UP0, UPT, UR8, URZ, UPT ;  /* 0x000000ff0800728c */ /* 0x014fd6000bf06270 */
.L_x_58:
[----:B------:R-:W-:Y:S01]  /*28a0*/  MOV R19, R11 ;  /* 0x0000000b00137202 */ /* 0x000fe20000000f00 */
[----:B-1----:R-:W-:Y:S01]  /*28b0*/  IMAD.MOV.U32 R14, RZ, RZ, R4 ;  /* 0x000000ffff0e7224 */ /* 0x002fe200078e0004 */
[----:B------:R-:W-:Y:S01]  /*28c0*/  MOV R17, R10 ;  /* 0x0000000a00117202 */ /* 0x000fe20000000f00 */
[----:B------:R-:W-:Y:S01]  /*28d0*/  BSSY.RECONVERGENT B2, `(.L_x_49) ;  /* 0x000006b000027945 */ /* 0x000fe20003800200 */
[----:B------:R-:W-:Y:S01]  /*28e0*/  MOV R18, R5 ;  /* 0x0000000500127202 */ /* 0x000fe20000000f00 */
[----:B0-----:R-:W-:Y:S01]  /*28f0*/  IMAD.MOV.U32 R4, RZ, RZ, R5 ;  /* 0x000000ffff047224 */ /* 0x001fe200078e0005 */
[----:B------:R-:W-:Y:S01]  /*2900*/  MOV R11, R14 ;  /* 0x0000000e000b7202 */ /* 0x000fe20000000f00 */
[----:B------:R-:W-:Y:S01]  /*2910*/  IMAD.MOV.U32 R10, RZ, RZ, R19 ;  /* 0x000000ffff0a7224 */ /* 0x000fe200078e0013 */
[----:B------:R-:W-:Y:S06]  /*2920*/  @!P0 BRA `(.L_x_50) ;  /* 0x0000000000688947 */ /* 0x000fec0003800000 */
[----:B------:R-:W-:Y:S01]  /*2930*/  SHF.R.U32.HI R10, RZ, 0x2, R7 ;  /* 0x00000002ff0a7819 */ /* 0x000fe20000011607 */
[----:B------:R-:W-:Y:S01]  /*2940*/  IMAD.MOV.U32 R3, RZ, RZ, 0x2f800000 ;  /* 0x2f800000ff037424 */ /* 0x000fe200078e00ff */
[----:B------:R-:W-:Y:S01]  /*2950*/  IADD3 R6, PT, PT, R6, 0x587c5, RZ ;  /* 0x000587c506067810 */ /* 0x000fe20007ffe0ff */
[----:B------:R-:W-:Y:S01]  /*2960*/  IMAD.MOV.U32 R20, RZ, RZ, 0x7fff ;  /* 0x00007fffff147424 */ /* 0x000fe200078e00ff */
[----:B------:R-:W-:Y:S01]  /*2970*/  LOP3.LUT R11, R10, R7, RZ, 0x3c, !PT ;  /* 0x000000070a0b7212 */ /* 0x000fe200078e3cff */
[----:B------:R-:W-:Y:S04]  /*2980*/  IMAD.SHL.U32 R10, R5, 0x10, RZ ;  /* 0x00000010050a7824 */ /* 0x000fe800078e00ff */
[C---:B------:R-:W-:Y:S05]  /*2990*/  IMAD.SHL.U32 R7, R11.reuse, 0x2, RZ ;  /* 0x000000020b077824 */ /* 0x040fea00078e00ff */
[----:B------:R-:W-:Y:S02]  /*29a0*/  LOP3.LUT R10, R11, R7, R10, 0x96, !PT ;  /* 0x000000070b0a7212 */ /* 0x000fe400078e960a */
[----:B------:R-:W-:Y:S02]  /*29b0*/  MOV R7, R17 ;  /* 0x0000001100077202 */ /* 0x000fe40000000f00 */
[----:B------:R-:W-:Y:S05]  /*29c0*/  LOP3.LUT R4, R10, R5, RZ, 0x3c, !PT ;  /* 0x000000050a047212 */ /* 0x000fea00078e3cff */
[----:B------:R-:W-:Y:S05]  /*29d0*/  IMAD.IADD R2, R4, 0x1, R6 ;  /* 0x0000000104027824 */ /* 0x000fea00078e0206 */
[----:B------:R-:W-:Y:S05]  /*29e0*/  I2FP.F32.U32 R2, R2 ;  /* 0x0000000200027245 */ /* 0x000fea0000201000 */
[----:B------:R-:W-:Y:S04]  /*29f0*/  FFMA R0, R2, R3, 1.1641532182693481445e-10 ;  /* 0x2f00000002007423 */ /* 0x000fe80000000003 */
[----:B------:R-:W0:Y:S02]  /*2a00*/  F2F.F64.F32 R10, R0 ;  /* 0x00000000000a7310 */ /* 0x000e240000201800 */
[----:B0-----:R-:W-:Y:S01]  /*2a10*/  DSETP.GEU.AND P1, PT, R10, UR14, PT ;  /* 0x0000000e0a007e2a */ /* 0x001fe2000bf2e000 */
[----:B------:R-:W-:Y:S01]  /*2a20*/  MOV R10, R14 ;  /* 0x0000000e000a7202 */ /* 0x000fe20000000f00 */
[----:B------:R-:W-:Y:S11]  /*2a30*/  IMAD.MOV.U32 R11, RZ, RZ, R5 ;  /* 0x000000ffff0b7224 */ /* 0x000ff600078e0005 */
[----:B------:R-:W-:Y:S01]  /*2a40*/  @!UPT UIADD3 URZ, UPT, UPT, URZ, URZ, URZ ;  /* 0x000000fffffff290 */ /* 0x000fe2000fffe0ff */
[----:B------:R-:W-:Y:S01]  /*2a50*/  @!P1 MOV R7, R17 ;  /* 0x0000001100079202 */ /* 0x000fe20000000f00 */
[--C-:B------:R-:W-:Y:S01]  /*2a60*/  @!P1 IMAD.MOV.U32 R11, RZ, RZ, R14.reuse ;  /* 0x000000ffff0b9224 */ /* 0x100fe200078e000e */
[----:B------:R-:W-:Y:S01]  /*2a70*/  @!P1 PRMT R14, R20, 0x7610, R14 ;  /* 0x00007610140e9816 */ /* 0x000fe2000000000e */
[----:B------:R-:W-:Y:S01]  /*2a80*/  @!P1 IMAD.MOV.U32 R5, RZ, RZ, R4 ;  /* 0x000000ffff059224 */ /* 0x000fe200078e0004 */
[----:B------:R-:W-:Y:S01]  /*2a90*/  @!P1 MOV R4, R18 ;  /* 0x0000001200049202 */ /* 0x000fe20000000f00 */
[----:B------:R-:W-:Y:S01]  /*2aa0*/  @!P1 IMAD.MOV.U32 R10, RZ, RZ, R19 ;  /* 0x000000ffff0a9224 */ /* 0x000fe200078e0013 */
[----:B------:R-:W-:Y:S01]  /*2ab0*/  MOV R17, R19 ;  /* 0x0000001300117202 */ /* 0x000fe20000000f00 */
[----:B------:R-:W-:Y:S06]  /*2ac0*/  @!P1 BRA `(.L_x_51) ;  /* 0x00000004002c9947 */ /* 0x000fec0003800000 */
.L_x_50:
[----:B------:R-:W-:Y:S01]  /*2ad0*/  SHF.R.U32.HI R18, RZ, 0x2, R7 ;  /* 0x00000002ff127819 */ /* 0x000fe20000011607 */
[----:B------:R-:W-:Y:S01]  /*2ae0*/  IMAD.SHL.U32 R14, R4, 0x10, RZ ;  /* 0x00000010040e7824 */ /* 0x000fe200078e00ff */
[----:B------:R-:W-:Y:S02]  /*2af0*/  IADD3 R6, PT, PT, R6, 0x587c5, RZ ;  /* 0x000587c506067810 */ /* 0x000fe40007ffe0ff */
[----:B------:R-:W-:Y:S02]  /*2b00*/  LOP3.LUT R18, R18, R7, RZ, 0x3c, !PT ;  /* 0x0000000712127212 */ /* 0x000fe400078e3cff */
[----:B------:R-:W-:Y:S03]  /*2b10*/  MOV R3, 0x2f800000 ;  /* 0x2f80000000037802 */ /* 0x000fe60000000f00 */
[C---:B------:R-:W-:Y:S05]  /*2b20*/  IMAD.SHL.U32 R7, R18.reuse, 0x2, RZ ;  /* 0x0000000212077824 */ /* 0x040fea00078e00ff */
[----:B------:R-:W-:Y:S04]  /*2b30*/  LOP3.LUT R7, R18, R7, R14, 0x96, !PT ;  /* 0x0000000712077212 */ /* 0x000fe800078e960e */
[----:B------:R-:W-:Y:S05]  /*2b40*/  LOP3.LUT R5, R7, R4, RZ, 0x3c, !PT ;  /* 0x0000000407057212 */ /* 0x000fea00078e3cff */
[----:B------:R-:W-:Y:S05]  /*2b50*/  IMAD.IADD R2, R5, 0x1, R6 ;  /* 0x0000000105027824 */ /* 0x000fea00078e0206 */
[----:B------:R-:W-:Y:S05]  /*2b60*/  I2FP.F32.U32 R2, R2 ;  /* 0x0000000200027245 */ /* 0x000fea0000201000 */
[----:B------:R-:W-:Y:S04]  /*2b70*/  FFMA R0, R2, R3, 1.1641532182693481445e-10 ;  /* 0x2f00000002007423 */ /* 0x000fe80000000003 */
[----:B------:R-:W-:Y:S01]  /*2b80*/  FFMA R18, -R0, R8, R9 ;  /* 0x0000000800127223 */ /* 0x000fe20000000109 */
[----:B------:R-:W-:Y:S06]  /*2b90*/  BRA.U !UP1, `(.L_x_52) ;  /* 0x0000000109b87547 */ /* 0x000fec000b800000 */
[----:B------:R-:W-:Y:S01]  /*2ba0*/  FMUL R3, R18, UR10 ;  /* 0x0000000a12037c20 */ /* 0x000fe20008400000 */
[----:B------:R-:W-:Y:S01]  /*2bb0*/  HFMA2 R18, -RZ, RZ, -448, 0 ;  /* 0xdf000000ff127431 */ /* 0x000fe200000001ff */
[----:B------:R-:W-:Y:S03]  /*2bc0*/  BSSY.RECONVERGENT B1, `(.L_x_53) ;  /* 0x0000028000017945 */ /* 0x000fe60003800200 */
[----:B------:R-:W-:Y:S11]  /*2bd0*/  FSETP.NAN.AND P1, PT, |R3|, |R3|, PT ;  /* 0x400000030300720b */ /* 0x000ff60003f28200 */
[----:B------:R-:W-:Y:S02]  /*2be0*/  @!UPT UIADD3 URZ, UPT, UPT, URZ, URZ, URZ ;  /* 0x000000fffffff290 */ /* 0x000fe4000fffe0ff */
[----:B------:R-:W-:Y:S05]  /*2bf0*/  @P1 BRA `(.L_x_54) ;  /* 0x0000000000901947 */ /* 0x000fea0003800000 */
[----:B------:R-:W-:Y:S02]  /*2c00*/  FSETP.GE.AND P1, PT, R3, 9.22337203685477580800e+18, PT ;  /* 0x5f0000000300780b */ /* 0x000fe40003f26000 */
[----:B------:R-:W-:Y:S11]  /*2c10*/  MOV R18, 0x5f000000 ;  /* 0x5f00000000127802 */ /* 0x000ff60000000f00 */
[----:B------:R-:W-:Y:S05]  /*2c20*/  @P1 BRA `(.L_x_54) ;  /* 0x0000000000841947 */ /* 0x000fea0003800000 */
[----:B------:R-:W-:Y:S02]  /*2c30*/  FSETP.GTU.AND P1, PT, R3, -9.22337203685477580800e+18, PT ;  /* 0xdf0000000300780b */ /* 0x000fe40003f2c000 */
[----:B------:R-:W-:Y:S11]  /*2c40*/  MOV R18, 0xdf000000 ;  /* 0xdf00000000127802 */ /* 0x000ff60000000f00 */
[----:B------:R-:W-:Y:S05]  /*2c50*/  @!P1 BRA `(.L_x_54) ;  /* 0x0000000000789947 */ /* 0x000fea0003800000 */
[----:B------:R-:W-:Y:S01]  /*2c60*/  IMAD.MOV.U32 R19, RZ, RZ, RZ ;  /* 0x000000ffff137224 */ /* 0x000fe200078e00ff */
[----:B------:R-:W-:Y:S01]  /*2c70*/  SHF.R.U32.HI R2, RZ, 0x17, R3 ;  /* 0x00000017ff027819 */ /* 0x000fe20000011603 */
[----:B------:R-:W-:Y:S01]  /*2c80*/  HFMA2 R0, -RZ, RZ, 0, 0 ;  /* 0x00000000ff007431 */ /* 0x000fe200000001ff */
[----:B------:R-:W-:Y:S01]  /*2c90*/  BSSY.RECONVERGENT B0, `(.L_x_55) ;  /* 0x0000012000007945 */ /* 0x000fe20003800200 */
[----:B------:R-:W-:Y:S01]  /*2ca0*/  IMAD.MOV.U32 R7, RZ, RZ, RZ ;  /* 0x000000ffff077224 */ /* 0x000fe200078e00ff */
[----:B------:R-:W-:Y:S01]  /*2cb0*/  LOP3.LUT R2, R2, 0xff, RZ, 0xc0, !PT ;  /* 0x000000ff02027812 */ /* 0x000fe200078ec0ff */
[----:B------:R-:W-:Y:S03]  /*2cc0*/  IMAD.MOV.U32 R14, RZ, RZ, RZ ;  /* 0x000000ffff0e7224 */ /* 0x000fe600078e00ff */
[----:B------:R-:W-:Y:S11]  /*2cd0*/  ISETP.GE.U32.AND P1, PT, R2, 0x7e, PT ;  /* 0x0000007e0200780c */ /* 0x000ff60003f26070 */
[----:B------:R-:W-:Y:S02]  /*2ce0*/  @!UPT UIADD3 URZ, UPT, UPT, URZ, URZ, URZ ;  /* 0x000000fffffff290 */ /* 0x000fe4000fffe0ff */
[----:B------:R-:W-:Y:S05]  /*2cf0*/  @!P1 BRA `(.L_x_56) ;  /* 0x00000000002c9947 */ /* 0x000fea0003800000 */
[----:B------:R-:W-:Y:S01]  /*2d00*/  ISETP.NE.AND P1, PT, R2, 0xbd, PT ;  /* 0x000000bd0200780c */ /* 0x000fe20003f25270 */
[----:B------:R-:W-:Y:S02]  /*2d10*/  IMAD.SHL.U32 R0, R3, 0x80, RZ ;  /* 0x0000008003007824 */ /* 0x000fe400078e00ff */
[----:B------:R-:W-:Y:S03]  /*2d20*/  IMAD.MOV.U32 R7, RZ, RZ, RZ ;  /* 0x000000ffff077224 */ /* 0x000fe600078e00ff */
[----:B------:R-:W-:Y:S04]  /*2d30*/  LOP3.LUT R0, R0, 0x3fffff80, RZ, 0xc0, !PT ;  /* 0x3fffff8000007812 */ /* 0x000fe800078ec0ff */
[----:B------:R-:W-:Y:S03]  /*2d40*/  LOP3.LUT R0, R0, 0x40000000, RZ, 0xfc, !PT ;  /* 0x4000000000007812 */ /* 0x000fe600078efcff */
[C---:B------:R-:W-:Y:S01]  /*2d50*/  @P1 IADD3 R23, PT, PT, -R2.reuse, 0xbd, RZ ;  /* 0x000000bd02171810 */ /* 0x040fe20007ffe1ff */
[----:B------:R-:W-:Y:S03]  /*2d60*/  @P1 VIADD R21, R2, 0xffffff83 ;  /* 0xffffff8302151836 */ /* 0x000fe60000000000 */
[--C-:B------:R-:W-:Y:S02]  /*2d70*/  @P1 SHF.R.U64 R7, RZ, R23, R0.reuse ;  /* 0x00000017ff071219 */ /* 0x100fe40000001200 */
[--C-:B------:R-:W-:Y:S02]  /*2d80*/  @P1 SHF.L.U64.HI R21, RZ, R21, R0.reuse ;  /* 0x00000015ff151219 */ /* 0x100fe40000010200 */
[----:B------:R-:W-:Y:S02]  /*2d90*/  @P1 SHF.R.U32.HI R0, RZ, R23, R0 ;  /* 0x00000017ff001219 */ /* 0x000fe40000011600 */
[----:B------:R-:W-:Y:S02]  /*2da0*/  @P1 SHF.R.U32.HI R14, RZ, 0x1f, R21 ;  /* 0x0000001fff0e1819 */ /* 0x000fe40000011615 */
.L_x_56:
[----:B---3--:R-:W-:Y:S05]  /*2db0*/  BSYNC.RECONVERGENT B0 ;  /* 0x0000000000007941 */ /* 0x008fea0003800200 */
.L_x_55:
[----:B------:R-:W-:Y:S02]  /*2dc0*/  IADD3 R7, P1, PT, R7, R14, RZ ;  /* 0x0000000e07077210 */ /* 0x000fe40007f3e0ff */
[----:B------:R-:W-:Y:S03]  /*2dd0*/  ISETP.GE.AND P2, PT, R3, RZ, PT ;  /* 0x000000ff0300720c */ /* 0x000fe60003f46270 */
[----:B------:R-:W-:Y:S01]  /*2de0*/  IMAD.X R19, R0, 0x1, R19, P1 ;  /* 0x0000000100137824 */ /* 0x000fe200008e0613 */
[-C--:B------:R-:W-:Y:S04]  /*2df0*/  IADD3 R0, P1, PT, RZ, -R7.reuse, RZ ;  /* 0x80000007ff007210 */ /* 0x080fe80007f3e0ff */
[----:B------:R-:W-:Y:S01]  /*2e00*/  SEL R20, R0, R7, !P2 ;  /* 0x0000000700147207 */ /* 0x000fe20005000000 */
[----:B------:R-:W-:Y:S05]  /*2e10*/  IMAD.X R2, RZ, RZ, ~R19, P1 ;  /* 0x000000ffff027224 */ /* 0x000fea00008e0e13 */
[----:B------:R-:W-:Y:S04]  /*2e20*/  SEL R21, R2, R19, !P2 ;  /* 0x0000001302157207 */ /* 0x000fe80005000000 */
[----:B------:R0:W1:Y:S03]  /*2e30*/  I2F.S64 R18, R20 ;  /* 0x0000001400127312 */ /* 0x0000660000301400 */
.L_x_54:
[----:B---3--:R-:W-:Y:S05]  /*2e40*/  BSYNC.RECONVERGENT B1 ;  /* 0x0000000000017941 */ /* 0x008fea0003800200 */
.L_x_53:
[----:B-1----:R-:W-:Y:S05]  /*2e50*/  FMUL R14, R18, UR9 ;  /* 0x00000009120e7c20 */ /* 0x002fea0008400000 */
[----:B------:R-:W-:Y:S01]  /*2e60*/  F2FP.F16.F32.PACK_AB R14, RZ, R14 ;  /* 0x0000000eff0e723e */ /* 0x000fe200000000ff */
[----:B------:R-:W-:Y:S05]  /*2e70*/  BRA `(.L_x_57) ;  /* 0x0000000000047947 */ /* 0x000fea0003800000 */
.L_x_52:
[----:B------:R-:W-:Y:S02]  /*2e80*/  F2FP.F16.F32.PACK_AB R14, RZ, R18 ;  /* 0x00000012ff0e723e */ /* 0x000fe400000000ff */
.L_x_57:
[----:B------:R-:W-:Y:S01]  /*2e90*/  MOV R7, R17 ;  /* 0x0000001100077202 */ /* 0x000fe20000000f00 */
[----:B------:R-:W-:Y:S06]  /*2ea0*/  BRA.U !UP0, `(.L_x_51) ;  /* 0x0000000108347547 */ /* 0x000fec000b800000 */
[----:B------:R-:W-:Y:S02]  /*2eb0*/  HSETP2.NEU.AND P1, PT, R14.H0_H0, RZ.H0_H0, PT ;  /* 0x200000ff0e007234 */ /* 0x000fe40003f2d800 */
[----:B------:R-:W-:Y:S11]  /*2ec0*/  MOV R7, R17 ;  /* 0x0000001100077202 */ /* 0x000ff60000000f00 */
[----:B------:R-:W-:Y:S05]  /*2ed0*/  @P1 BRA `(.L_x_51) ;  /* 0x0000000000281947 */ /* 0x000fea0003800000 */
[C---:B------:R-:W-:Y:S01]  /*2ee0*/  FSETP.GT.AND P3, PT, R18.reuse, RZ, PT ;  /* 0x000000ff1200720b */ /* 0x040fe20003f64000 */
[----:B------:R-:W-:Y:S11]  /*2ef0*/  IMAD.MOV.U32 R7, RZ, RZ, R17 ;  /* 0x000000ffff077224 */ /* 0x000ff600078e0011 */
[----:B------:R-:W-:Y:S01]  /*2f00*/  @!UPT UIADD3 URZ, UPT, UPT, URZ, URZ, URZ ;  /* 0x000000fffffff290 */ /* 0x000fe2000fffe0ff */
[C---:B------:R-:W-:Y:S01]  /*2f10*/  @P3 FADD R14, R18.reuse, 1 ;  /* 0x3f800000120e3421 */ /* 0x040fe20000000000 */
[----:B------:R-:W-:Y:S04]  /*2f20*/  @!P3 FADD R18, R18, -1 ;  /* 0xbf8000001212b421 */ /* 0x000fe80000000000 */
[CC--:B------:R-:W-:Y:S02]  /*2f30*/  @P3 FSETP.GEU.AND P2, PT, R14.reuse, R9.reuse, PT ;  /* 0x000000090e00320b */ /* 0x0c0fe40003f4e000 */
[----:B------:R-:W-:Y:S02]  /*2f40*/  @!P3 FSETP.GEU.AND P1, PT, R15, R18, PT ;  /* 0x000000120f00b20b */ /* 0x000fe40003f2e000 */
[----:B------:R-:W-:Y:S02]  /*2f50*/  @P3 FSEL R14, R14, R9, !P2 ;  /* 0x000000090e0e3208 */ /* 0x000fe40005000000 */
[----:B------:R-:W-:Y:S04]  /*2f60*/  @!P3 FSEL R14, R18, R15, !P1 ;  /* 0x0000000f120eb208 */ /* 0x000fe80004800000 */
[----:B------:R-:W-:Y:S02]  /*2f70*/  F2FP.F16.F32.PACK_AB R14, RZ, R14 ;  /* 0x0000000eff0e723e */ /* 0x000fe400000000ff */
.L_x_51:
[----:B---3--:R-:W-:Y:S05]  /*2f80*/  BSYNC.RECONVERGENT B2 ;  /* 0x0000000000027941 */ /* 0x008fea0003800200 */
.L_x_49:
[C---:B------:R-:W-:Y:S04]  /*2f90*/  LEA R2, P1, R13.reuse, UR4, 0x1 ;  /* 0x000000040d027c11 */ /* 0x040fe8000f8208ff */
[--C-:B------:R-:W-:Y:S02]  /*2fa0*/  LEA.HI.X R3, R13, UR5, R12.reuse, 0x1, P1 ;  /* 0x000000050d037c11 */ /* 0x100fe400088f0c0c */
[----:B------:R-:W-:Y:S03]  /*2fb0*/  IADD3 R13, P1, PT, R16, R13, RZ ;  /* 0x0000000d100d7210 */ /* 0x000fe60007f3e0ff */
[----:B------:R1:W-:Y:S02]  /*2fc0*/  STG.E.U16 desc[UR18][R2.64], R14 ;  /* 0x0000000e02007986 */ /* 0x0003e4000c101512 */
[----:B------:R-:W-:Y:S01]  /*2fd0*/  IMAD.X R12, RZ, RZ, R12, P1 ;  /* 0x000000ffff0c7224 */ /* 0x000fe200008e060c */
[----:B------:R-:W-:Y:S04]  /*2fe0*/  ISETP.GE.U32.AND P1, PT, R13, UR6, PT ;  /* 0x000000060d007c0c */ /* 0x000fe8000bf26070 */
[----:B------:R-:W-:Y:S11]  /*2ff0*/  ISETP.GE.U32.AND.EX P1, PT, R12, UR7, PT, P1 ;  /* 0x000000070c007c0c */ /* 0x000ff6000bf26110 */
[----:B------:R-:W-:Y:S02]  /*3000*/  @!UPT UIADD3 URZ, UPT, UPT, URZ, URZ, URZ ;  /* 0x000000fffffff290 */ /* 0x000fe4000fffe0ff */
[----:B------:R-:W-:Y:S05]  /*3010*/  @!P1 BRA `(.L_x_58) ;  /* 0xfffffff800209947 */ /* 0x000fea000383ffff */
[----:B------:R-:W-:Y:S05]  /*3020*/  BSYNC.RECONVERGENT B3 ;  /* 0x0000000000037941 */ /* 0x000fea0003800200 */
.L_x_48:
[----:B------:R-:W-:Y:S05]  /*3030*/  EXIT ;  /* 0x000000000000794d */ /* 0x000fea0003800000 */
.L_x_59:
        /* <DEDUP_REMOVED lines=12> */
.L_x_1289:


//--------------------- .text._ZN7cutlass9reference6device6kernel12BlockForEachINS_12float_e4m3_tENS1_6detail17RandomUniformFuncIS4_EEEEvPT_mNT0_6ParamsE --------------------------
	.section	.text._ZN7cutlass9reference6device6kernel12BlockForEachINS_12float_e4m3_tENS1_6detail17RandomUniformFuncIS4_EEEEvPT_mNT0_6ParamsE,"ax",@progbits
	.align	128
        .global         _ZN7cutlass9reference6device6kernel12BlockForEachINS_12float_e4m3_tENS1_6detail17RandomUniformFuncIS4_EEEEvPT_mNT0_6ParamsE
        .type           _ZN7cutlass9reference6device6kernel12BlockForEachINS_12float_e4m3_tENS1_6detail17RandomUniformFuncIS4_EEEEvPT_mNT0_6ParamsE,@function
        .size           _ZN7cutlass9reference6device6kernel12BlockForEachINS_12float_e4m3_tENS1_6detail17RandomUniformFuncIS4_EEEEvPT_mNT0_6ParamsE,(.L_x_1290 - _ZN7cutlass9reference6device6kernel12BlockForEachINS_12float_e4m3_tENS1_6detail17RandomUniformFuncIS4_EEEEvPT_mNT0_6ParamsE)
        .other          _ZN7cutlass9reference6device6kernel12BlockForEachINS_12float_e4m3_tENS1_6detail17RandomUniformFuncIS4_EEEEvPT_mNT0_6ParamsE,@"STO_CUDA_ENTRY STV_DEFAULT"
_ZN7cutlass9reference6device6kernel12BlockForEachINS_12float_e4m3_tENS1_6detail17RandomUniformFuncIS4_EEEEvPT_mNT0_6ParamsE:
.text._ZN7cutlass9reference6device6kernel12BlockForEachINS_12float_e4m3_tENS1_6detail17RandomUniformFuncIS4_EEEEvPT_mNT0_6ParamsE:
        /* <DEDUP_REMOVED lines=40> */
.L_x_70:
        /* <DEDUP_REMOVED lines=11> */
.L_x_65:
[----:B------:R-:W-:-:S06]  /*0330*/  LEA R3, R26, R1, 0x2 ;  /* 0x000000011a037211 */ /* 0x000fcc00078e10ff */
[----:B------:R-:W5:Y:S01]  /*0340*/  LDL R3, [R3+0x34] ;  /* 0x0000340003037983 */ /* 0x000f620000100800 */
[----:B------:R-:W-:Y:S01]  /*0350*/  SHF.L.U32 R2, R26, 0x5, RZ ;  /* 0x000000051a027819 */ /* 0x000fe200000006ff */
[----:B------:R-:W-:-:S06]  /*0360*/  UMOV UR4, URZ ;  /* 0x000000ff00047c82 */ /* 0x000fcc0008000000 */
.L_x_64:
        /* <DEDUP_REMOVED lines=190> */
.L_x_67:
[----:B------:R-:W-:-:S06]  /*0f50*/  LEA R3, R26, R1, 0x2 ;  /* 0x000000011a037211 */ /* 0x000fcc00078e10ff */
[----:B------:R-:W5:Y:S01]  /*0f60*/  LDL R3, [R3+0x34] ;  /* 0x0000340003037983 */ /* 0x000f620000100800 */
[----:B------:R-:W-:Y:S01]  /*0f70*/  SHF.L.U32 R2, R26, 0x5, RZ ;  /* 0x000000051a027819 */ /* 0x000fe200000006ff */
[----:B------:R-:W-:-:S06]  /*0f80*/  UMOV UR4, URZ ;  /* 0x000000ff00047c82 */ /* 0x000fcc0008000000 */
.L_x_66:
        /* <DEDUP_REMOVED lines=190> */
.L_x_69:
[----:B------:R-:W-:-:S06]  /*1b70*/  LEA R3, R19, R1, 0x2 ;  /* 0x0000000113037211 */ /* 0x000fcc00078e10ff */
[----:B------:R-:W5:Y:S01]  /*1b80*/  LDL R3, [R3+0x34] ;  /* 0x0000340003037983 */ /* 0x000f620000100800 */
[----:B------:R-:W-:Y:S01]  /*1b90*/  SHF.L.U32 R2, R19, 0x5, RZ ;  /* 0x0000000513027819 */ /* 0x000fe200000006ff */
[----:B------:R-:W-:-:S06]  /*1ba0*/  UMOV UR4, URZ ;  /* 0x000000ff00047c82 */ /* 0x000fcc0008000000 */
.L_x_68:
        /* <DEDUP_REMOVED lines=179> */
.L_x_63:
[----:B------:R-:W-:Y:S05]  /*26e0*/  BSYNC.RECONVERGENT B0 ;  /* 0x0000000000007941 */ /* 0x000fea0003800200 */
.L_x_62:
[----:B------:R-:W-:Y:S01]  /*26f0*/  ISETP.GT.U32.AND P0, PT, R9, 0x3, PT ;  /* 0x000000030900780c */ /* 0x000fe20003f04070 */
[----:B------:R-:W-:Y:S01]  /*2700*/  VIADD R21, R21, 0x1 ;  /* 0x0000000115157836 */ /* 0x000fe20000000000 */
[--C-:B------:R-:W-:Y:S02]  /*2710*/  SHF.R.U64 R9, R9, 0x2, R8.reuse ;  /* 0x0000000209097819 */ /* 0x100fe40000001208 */
[----:B------:R-:W-:Y:S02]  /*2720*/  ISETP.GT.U32.AND.EX P0, PT, R8, RZ, PT, P0 ;  /* 0x000000ff0800720c */ /* 0x000fe40003f04100 */
[----:B------:R-:W-:-:S11]  /*2730*/  SHF.R.U32.HI R8, RZ, 0x2, R8 ;  /* 0x00000002ff087819 */ /* 0x000fd60000011608 */
[----:B------:R-:W-:Y:S05]  /*2740*/  @P0 BRA `(.L_x_70) ;  /* 0xffffffd800cc0947 */ /* 0x000fea000383ffff */
.L_x_61:
[----:B------:R-:W-:Y:S05]  /*2750*/  BSYNC.RECONVERGENT B1 ;  /* 0x0000000000017941 */ /* 0x000fea0003800200 */
.L_x_60:
        /* <DEDUP_REMOVED lines=20> */
.L_x_81:
        /* <DEDUP_REMOVED lines=11> */
[----:B------:R-:W-:Y:S02]  /*2950*/  IADD3 R6, PT, PT, R6, 0x587c5, RZ ;  /* 0x000587c506067810 */ /* 0x000fe40007ffe0ff */
        /* <DEDUP_REMOVED lines=14> */
[----:B------:R-:W-:Y:S01]  /*2a40*/  @!P1 IMAD.MOV.U32 R7, RZ, RZ, R15 ;  /* 0x000000ffff079224 */ /* 0x000fe200078e000f */
[----:B------:R-:W-:Y:S01]  /*2a50*/  @!P1 MOV R15, 0x7fc00000 ;  /* 0x7fc00000000f9802 */ /* 0x000fe20000000f00 */
[----:B------:R-:W-:Y:S02]  /*2a60*/  @!P1 IMAD.MOV.U32 R11, RZ, RZ, R18 ;  /* 0x000000ffff0b9224 */ /* 0x000fe400078e0012 */
[----:B------:R-:W-:Y:S01]  /*2a70*/  @!P1 IMAD.MOV.U32 R5, RZ, RZ, R4 ;  /* 0x000000ffff059224 */ /* 0x000fe200078e0004 */
[----:B------:R-:W-:Y:S01]  /*2a80*/  @!P1 F2FP.SATFINITE.E4M3.F32.PACK_AB_MERGE_C R18, RZ, R15, RZ ;  /* 0x0000000fff12923e */ /* 0x000fe200048070ff */
[----:B------:R-:W-:Y:S01]  /*2a90*/  @!P1 IMAD.MOV.U32 R10, RZ, RZ, R19 ;  /* 0x000000ffff0a9224 */ /* 0x000fe200078e0013 */
[----:B------:R-:W-:Y:S02]  /*2aa0*/  @!P1 MOV R4, R17 ;  /* 0x0000001100049202 */ /* 0x000fe40000000f00 */
[----:B------:R-:W-:Y:S01]  /*2ab0*/  MOV R15, R19 ;  /* 0x00000013000f7202 */ /* 0x000fe20000000f00 */
[----:B------:R-:W-:Y:S06]  /*2ac0*/  @!P1 BRA `(.L_x_74) ;  /* 0x00000004004c9947 */ /* 0x000fec0003800000 */
.L_x_73:
[----:B------:R-:W-:Y:S02]  /*2ad0*/  SHF.R.U32.HI R18, RZ, 0x2, R7 ;  /* 0x00000002ff127819 */ /* 0x000fe40000011607 */
[----:B------:R-:W-:Y:S02]  /*2ae0*/  IADD3 R6, PT, PT, R6, 0x587c5, RZ ;  /* 0x000587c506067810 */ /* 0x000fe40007ffe0ff */
[----:B------:R-:W-:Y:S01]  /*2af0*/  LOP3.LUT R17, R18, R7, RZ, 0x3c, !PT ;  /* 0x0000000712117212 */ /* 0x000fe200078e3cff */
[----:B------:R-:W-:Y:S01]  /*2b00*/  IMAD.SHL.U32 R18, R4, 0x10, RZ ;  /* 0x0000001004127824 */ /* 0x000fe200078e00ff */
        /* <DEDUP_REMOVED lines=42> */
.L_x_79:
[----:B---3--:R-:W-:Y:S05]  /*2db0*/  BSYNC.RECONVERGENT B0 ;  /* 0x0000000000007941 */ /* 0x008fea0003800200 */
.L_x_78:
        /* <DEDUP_REMOVED lines=8> */
.L_x_77:
[----:B---3--:R-:W-:Y:S05]  /*2e40*/  BSYNC.RECONVERGENT B1 ;  /* 0x0000000000017941 */ /* 0x008fea0003800200 */
.L_x_76:
[----:B01----:R-:W-:Y:S05]  /*2e50*/  FMUL R18, R17, UR9 ;  /* 0x0000000911127c20 */ /* 0x003fea0008400000 */
[----:B------:R-:W-:Y:S01]  /*2e60*/  F2FP.SATFINITE.E4M3.F32.PACK_AB_MERGE_C R18, RZ, R18, RZ ;  /* 0x00000012ff12723e */ /* 0x000fe200048070ff */
[----:B------:R-:W-:Y:S05]  /*2e70*/  BRA `(.L_x_80) ;  /* 0x0000000000047947 */ /* 0x000fea0003800000 */
.L_x_75:
[----:B------:R-:W-:Y:S02]  /*2e80*/  F2FP.SATFINITE.E4M3.F32.PACK_AB_MERGE_C R18, RZ, R17, RZ ;  /* 0x00000011ff12723e */ /* 0x000fe400048070ff */
.L_x_80:
[----:B------:R-:W-:Y:S01]  /*2e90*/  MOV R7, R15 ;  /* 0x0000000f00077202 */ /* 0x000fe20000000f00 */
[----:B------:R-:W-:Y:S06]  /*2ea0*/  BRA.U !UP0, `(.L_x_74) ;  /* 0x0000000108547547 */ /* 0x000fec000b800000 */
[----:B------:R-:W-:Y:S01]  /*2eb0*/  F2FP.SATFINITE.E4M3.F32.PACK_AB_MERGE_C R0, RZ, RZ, RZ ;  /* 0x000000ffff00723e */ /* 0x000fe200048070ff */
[----:B------:R-:W-:Y:S01]  /*2ec0*/  IMAD.MOV.U32 R7, RZ, RZ, R15 ;  /* 0x000000ffff077224 */ /* 0x000fe200078e000f */
[----:B------:R-:W-:Y:S02]  /*2ed0*/  LOP3.LUT R2, R18, 0xff, RZ, 0xc0, !PT ;  /* 0x000000ff12027812 */ /* 0x000fe400078ec0ff */
[----:B------:R-:W-:Y:S02]  /*2ee0*/  LOP3.LUT R0, R0, 0xff, RZ, 0xc0, !PT ;  /* 0x000000ff00007812 */ /* 0x000fe400078ec0ff */
[----:B------:R-:W-:Y:S02]  /*2ef0*/  F2FP.F16.E4M3.UNPACK_B R2, R2 ;  /* 0x00000002ff02723e */ /* 0x000fe400020006ff */
[----:B------:R-:W-:Y:S03]  /*2f00*/  F2FP.F16.E4M3.UNPACK_B R0, R0 ;  /* 0x00000000ff00723e */ /* 0x000fe600020006ff */
[----:B------:R-:W-:Y:S02]  /*2f10*/  HADD2.F32 R2, -RZ, R2.H0_H0 ;  /* 0x20000002ff027230 */ /* 0x000fe40000004100 */
[----:B------:R-:W-:Y:S05]  /*2f20*/  HADD2.F32 R3, -RZ, R0.H0_H0 ;  /* 0x20000000ff037230 */ /* 0x000fea0000004100 */
[----:B------:R-:W-:Y:S11]  /*2f30*/  FSETP.NEU.AND P1, PT, R2, R3, PT ;  /* 0x000000030200720b */ /* 0x000ff60003f2d000 */
[----:B------:R-:W-:Y:S02]  /*2f40*/  @!UPT UIADD3 URZ, UPT, UPT, URZ, URZ, URZ ;  /* 0x000000fffffff290 */ /* 0x000fe4000fffe0ff */
[----:B------:R-:W-:Y:S05]  /*2f50*/  @P1 BRA `(.L_x_74) ;  /* 0x0000000000281947 */ /* 0x000fea0003800000 */
[C---:B------:R-:W-:Y:S01]  /*2f60*/  FSETP.GT.AND P3, PT, R17.reuse, RZ, PT ;  /* 0x000000ff1100720b */ /* 0x040fe20003f64000 */
[----:B------:R-:W-:Y:S11]  /*2f70*/  IMAD.MOV.U32 R7, RZ, RZ, R15 ;  /* 0x000000ffff077224 */ /* 0x000ff600078e000f */
[----:B------:R-:W-:Y:S01]  /*2f80*/  @!UPT UIADD3 URZ, UPT, UPT, URZ, URZ, URZ ;  /* 0x000000fffffff290 */ /* 0x000fe2000fffe0ff */
[C---:B------:R-:W-:Y:S01]  /*2f90*/  @P3 FADD R0, R17.reuse, 1 ;  /* 0x3f80000011003421 */ /* 0x040fe20000000000 */
[----:B------:R-:W-:Y:S04]  /*2fa0*/  @!P3 FADD R17, R17, -1 ;  /* 0xbf8000001111b421 */ /* 0x000fe80000000000 */
[----:B------:R-:W-:Y:S02]  /*2fb0*/  @P3 FSETP.GEU.AND P2, PT, R0, R9, PT ;  /* 0x000000090000320b */ /* 0x000fe40003f4e000 */
[----:B------:R-:W-:Y:S02]  /*2fc0*/  @!P3 FSETP.GEU.AND P1, PT, R14, R17, PT ;  /* 0x000000110e00b20b */ /* 0x000fe40003f2e000 */
[----:B------:R-:W-:Y:S02]  /*2fd0*/  @P3 FSEL R18, R0, R9, !P2 ;  /* 0x0000000900123208 */ /* 0x000fe40005000000 */
[----:B------:R-:W-:Y:S04]  /*2fe0*/  @!P3 FSEL R18, R17, R14, !P1 ;  /* 0x0000000e1112b208 */ /* 0x000fe80004800000 */
[----:B------:R-:W-:Y:S02]  /*2ff0*/  F2FP.SATFINITE.E4M3.F32.PACK_AB_MERGE_C R18, RZ, R18, RZ ;  /* 0x00000012ff12723e */ /* 0x000fe400048070ff */
.L_x_74:
[----:B---3--:R-:W-:Y:S05]  /*3000*/  BSYNC.RECONVERGENT B2 ;  /* 0x0000000000027941 */ /* 0x008fea0003800200 */
.L_x_72:
[----:B------:R-:W-:Y:S04]  /*3010*/  IADD3 R2, P1, PT, R13, UR4, RZ ;  /* 0x000000040d027c10 */ /* 0x000fe8000ff3e0ff */
[----:B------:R-:W-:Y:S02]  /*3020*/  IADD3.X R3, PT, PT, R12, UR5, RZ, P1, !PT ;  /* 0x000000050c037c10 */ /* 0x000fe40008ffe4ff */
[----:B------:R-:W-:Y:S03]  /*3030*/  IADD3 R13, P1, PT, R16, R13, RZ ;  /* 0x0000000d100d7210 */ /* 0x000fe60007f3e0ff */
[----:B------:R1:W-:Y:S02]  /*3040*/  STG.E.U8 desc[UR18][R2.64], R18 ;  /* 0x0000001202007986 */ /* 0x0003e4000c101112 */
[----:B------:R-:W-:Y:S01]  /*3050*/  IMAD.X R12, RZ, RZ, R12, P1 ;  /* 0x000000ffff0c7224 */ /* 0x000fe200008e060c */
[----:B------:R-:W-:Y:S04]  /*3060*/  ISETP.GE.U32.AND P1, PT, R13, UR6, PT ;  /* 0x000000060d007c0c */ /* 0x000fe8000bf26070 */
[----:B------:R-:W-:Y:S11]  /*3070*/  ISETP.GE.U32.AND.EX P1, PT, R12, UR7, PT, P1 ;  /* 0x000000070c007c0c */ /* 0x000ff6000bf26110 */
[----:B------:R-:W-:Y:S02]  /*3080*/  @!UPT UIADD3 URZ, UPT, UPT, URZ, URZ, URZ ;  /* 0x000000fffffff290 */ /* 0x000fe4000fffe0ff */
[----:B------:R-:W-:Y:S05]  /*3090*/  @!P1 BRA `(.L_x_81) ;  /* 0xfffffff800009947 */ /* 0x000fea000383ffff */
[----:B------:R-:W-:Y:S05]  /*30a0*/  BSYNC.RECONVERGENT B3 ;  /* 0x0000000000037941 */ /* 0x000fea0003800200 */
.L_x_71:
[----:B------:R-:W-:Y:S05]  /*30b0*/  EXIT ;  /* 0x000000000000794d */ /* 0x000fea0003800000 */
.L_x_82:
        /* <DEDUP_REMOVED lines=12> */
.L_x_1290:


//--------------------- .text._ZN7cutlass13device_kernelINS_4gemm6kernel13GemmUniversalINS1_15MoEProblemShapeIN4cute5tupleIJiiiEEEEENS1_10collective13CollectiveMmaINS1_46MainloopSm100RCGroupGemmTmaUmmaWarpSpecializedILi9ELi8ELi2ENS6_IJiiNS5_1CILi1EEEEEEEENS6_IJNSC_ILi256EEESG_NSC_ILi64EEEEEENS_12float_e4m3_tENS6_IJlSD_lEEESJ_PNS6_IJlSD_NSC_ILi0EEEEEENS5_8TiledMMAINS5_8MMA_AtomIJNS5_10MMA_TraitsINS5_25SM100_MMA_F8F6F4_2x1SM_SSEJSJ_SJ_fSG_SG_NS5_17integral_constantINS5_4UMMA5MajorELSU_0EEESV_NSS_INST_7ScaleInELSW_0EEESX_EEEEEENS5_6LayoutINS6_IJSD_SD_SD_EEENS6_IJSL_SL_SL_EEEEENS6_IJNS5_10UnderscoreES14_S14_EEEEENS5_28SM100_TMA_2SM_LOAD_MULTICASTENS5_14ComposedLayoutINS5_7SwizzleILi2ELi4ELi3EEENS5_18smem_ptr_flag_bitsILi8EEENS10_INS6_IJNSC_ILi8EEESH_EEENS6_IJSH_SD_EEEEEEEvNS5_8identityES17_S1H_vS1I_EENS_8epilogue10collective18CollectiveEpilogueINS1K_31Sm100PtrArrayTmaWarpSpecializedILi4ELi2ELi64ELb1ELb0EEEJNS6_IJNSC_ILi128EEESG_SH_EEENS6_IJNS10_IS1P_SD_EENS10_ISH_SD_EEEEENS_6half_tEPNS6_IJSD_lSL_EEES1U_S1W_NS1K_6fusion15FusionCallbacksIS1O_NS1X_17LinearCombinationIS1U_fS1U_fLNS_15FloatRoundStyleE2EEES1Q_S1T_JEEENS5_5SM1004TMEM4LOAD26SM100_TMEM_LOAD_16dp256b8xENS5_13SM90_TMA_LOADENS18_INS19_ILi3ELi4ELi3EEENS1B_ILi16EEENS10_INS6_IJSH_S1D_EEENS6_IJSD_SH_EEEEEEENS5_17SM75_U16x8_LDSM_TENS5_14SM90_TMA_STOREES2D_NS5_17SM90_U16x8_STSM_TENS5_39AutoVectorizingCopyWithAssumedAlignmentILi128EEEEEEvvEEEEvNT_6ParamsE --------------------------
	.section	.text._ZN7cutlass13device_kernelINS_4gemm6kernel13GemmUniversalINS1_15MoEProblemShapeIN4cute5tupleIJiiiEEEEENS1_10collective13CollectiveMmaINS1_46MainloopSm100RCGroupGemmTmaUmmaWarpSpecializedILi9ELi8ELi2ENS6_IJiiNS5_1CILi1EEEEEEEENS6_IJNSC_ILi256EEESG_NSC_ILi64EEEEEENS_12float_e4m3_tENS6_IJlSD_lEEESJ_PNS6_IJlSD_NSC_ILi0EEEEEENS5_8TiledMMAINS5_8MMA_AtomIJNS5_10MMA_TraitsINS5_25SM100_MMA_F8F6F4_2x1SM_SSEJSJ_SJ_fSG_SG_NS5_17integral_constantINS5_4UMMA5MajorELSU_0EEESV_NSS_INST_7ScaleInELSW_0EEESX_EEEEEENS5_6LayoutINS6_IJSD_SD_SD_EEENS6_IJSL_SL_SL_EEEEENS6_IJNS5_10UnderscoreES14_S14_EEEEENS5_28SM100_TMA_2SM_LOAD_MULTICASTENS5_14ComposedLayoutINS5_7SwizzleILi2ELi4ELi3EEENS5_18smem_ptr_flag_bitsILi8EEENS10_INS6_IJNSC_ILi8EEESH_EEENS6_IJSH_SD_EEEEEEEvNS5_8identityES17_S1H_vS1I_EENS_8epilogue10collective18CollectiveEpilogueINS1K_31Sm100PtrArrayTmaWarpSpecializedILi4ELi2ELi64ELb1ELb0EEEJNS6_IJNSC_ILi128EEESG_SH_EEENS6_IJNS10_IS1P_SD_EENS10_ISH_SD_EEEEENS_6half_tEPNS6_IJSD_lSL_EEES1U_S1W_NS1K_6fusion15FusionCallbacksIS1O_NS1X_17LinearCombinationIS1U_fS1U_fLNS_15FloatRoundStyleE2EEES1Q_S1T_JEEENS5_5SM1004TMEM4LOAD26SM100_TMEM_LOAD_16dp256b8xENS5_13SM90_TMA_LOADENS18_INS19_ILi3ELi4ELi3EEENS1B_ILi16EEENS10_INS6_IJSH_S1D_EEENS6_IJSD_SH_EEEEEEENS5_17SM75_U16x8_LDSM_TENS5_14SM90_TMA_STOREES2D_NS5_17SM90_U16x8_STSM_TENS5_39AutoVectorizingCopyWithAssumedAlignmentILi128EEEEEEvvEEEEvNT_6ParamsE,"ax",@progbits
	.align	128
.text._ZN7cutlass13device_kernelINS_4gemm6kernel13GemmUniversalINS1_15MoEProblemShapeIN4cute5tupleIJiiiEEEEENS1_10collective13CollectiveMmaINS1_46MainloopSm100RCGroupGemmTmaUmmaWarpSpecializedILi9ELi8ELi2ENS6_IJiiNS5_1CILi1EEEEEEEENS6_IJNSC_ILi256EEESG_NSC_ILi64EEEEEENS_12float_e4m3_tENS6_IJlSD_lEEESJ_PNS6_IJlSD_NSC_ILi0EEEEEENS5_8TiledMMAINS5_8MMA_AtomIJNS5_10MMA_TraitsINS5_25SM100_MMA_F8F6F4_2x1SM_SSEJSJ_SJ_fSG_SG_NS5_17integral_constantINS5_4UMMA5MajorELSU_0EEESV_NSS_INST_7ScaleInELSW_0EEESX_EEEEEENS5_6LayoutINS6_IJSD_SD_SD_EEENS6_IJSL_SL_SL_EEEEENS6_IJNS5_10UnderscoreES14_S14_EEEEENS5_28SM100_TMA_2SM_LOAD_MULTICASTENS5_14ComposedLayoutINS5_7SwizzleILi2ELi4ELi3EEENS5_18smem_ptr_flag_bitsILi8EEENS10_INS6_IJNSC_ILi8EEESH_EEENS6_IJSH_SD_EEEEEEEvNS5_8identityES17_S1H_vS1I_EENS_8epilogue10collective18CollectiveEpilogueINS1K_31Sm100PtrArrayTmaWarpSpecializedILi4ELi2ELi64ELb1ELb0EEEJNS6_IJNSC_ILi128EEESG_SH_EEENS6_IJNS10_IS1P_SD_EENS10_ISH_SD_EEEEENS_6half_tEPNS6_IJSD_lSL_EEES1U_S1W_NS1K_6fusion15FusionCallbacksIS1O_NS1X_17LinearCombinationIS1U_fS1U_fLNS_15FloatRoundStyleE2EEES1Q_S1T_JEEENS5_5SM1004TMEM4LOAD26SM100_TMEM_LOAD_16dp256b8xENS5_13SM90_TMA_LOADENS18_INS19_ILi3ELi4ELi3EEENS1B_ILi16EEENS10_INS6_IJSH_S1D_EEENS6_IJSD_SH_EEEEEEENS5_17SM75_U16x8_LDSM_TENS5_14SM90_TMA_STOREES2D_NS5_17SM90_U16x8_STSM_TENS5_39AutoVectorizingCopyWithAssumedAlignmentILi128EEEEEEvvEEEEvNT_6ParamsE:
        .type           _ZN7cutlass13device_kernelINS_4gemm6kernel13GemmUniversalINS1_15MoEProblemShapeIN4cute5tupleIJiiiEEEEENS1_10collective13CollectiveMmaINS1_46MainloopSm100RCGroupGemmTmaUmmaWarpSpecializedILi9ELi8ELi2ENS6_IJiiNS5_1CILi1EEEEEEEENS6_IJNSC_ILi256EEESG_NSC_ILi64EEEEEENS_12float_e4m3_tENS6_IJlSD_lEEESJ_PNS6_IJlSD_NSC_ILi0EEEEEENS5_8TiledMMAINS5_8MMA_AtomIJNS5_10MMA_TraitsINS5_25SM100_MMA_F8F6F4_2x1SM_SSEJSJ_SJ_fSG_SG_NS5_17integral_constantINS5_4UMMA5MajorELSU_0EEESV_NSS_INST_7ScaleInELSW_0EEESX_EEEEEENS5_6LayoutINS6_IJSD_SD_SD_EEENS6_IJSL_SL_SL_EEEEENS6_IJNS5_10UnderscoreES14_S14_EEEEENS5_28SM100_TMA_2SM_LOAD_MULTICASTENS5_14ComposedLayoutINS5_7SwizzleILi2ELi4ELi3EEENS5_18smem_ptr_flag_bitsILi8EEENS10_INS6_IJNSC_ILi8EEESH_EEENS6_IJSH_SD_EEEEEEEvNS5_8identityES17_S1H_vS1I_EENS_8epilogue10collective18CollectiveEpilogueINS1K_31Sm100PtrArrayTmaWarpSpecializedILi4ELi2ELi64ELb1ELb0EEEJNS6_IJNSC_ILi128EEESG_SH_EEENS6_IJNS10_IS1P_SD_EENS10_ISH_SD_EEEEENS_6half_tEPNS6_IJSD_lSL_EEES1U_S1W_NS1K_6fusion15FusionCallbacksIS1O_NS1X_17LinearCombinationIS1U_fS1U_fLNS_15FloatRoundStyleE2EEES1Q_S1T_JEEENS5_5SM1004TMEM4LOAD26SM100_TMEM_LOAD_16dp256b8xENS5_13SM90_TMA_LOADENS18_INS19_ILi3ELi4ELi3EEENS1B_ILi16EEENS10_INS6_IJSH_S1D_EEENS6_IJSD_SH_EEEEEEENS5_17SM75_U16x8_LDSM_TENS5_14SM90_TMA_STOREES2D_NS5_17SM90_U16x8_STSM_TENS5_39AutoVectorizingCopyWithAssumedAlignmentILi128EEEEEEvvEEEEvNT_6ParamsE,@function
        .size           _ZN7cutlass13device_kernelINS_4gemm6kernel13GemmUniversalINS1_15MoEProblemShapeIN4cute5tupleIJiiiEEEEENS1_10collective13CollectiveMmaINS1_46MainloopSm100RCGroupGemmTmaUmmaWarpSpecializedILi9ELi8ELi2ENS6_IJiiNS5_1CILi1EEEEEEEENS6_IJNSC_ILi256EEESG_NSC_ILi64EEEEEENS_12float_e4m3_tENS6_IJlSD_lEEESJ_PNS6_IJlSD_NSC_ILi0EEEEEENS5_8TiledMMAINS5_8MMA_AtomIJNS5_10MMA_TraitsINS5_25SM100_MMA_F8F6F4_2x1SM_SSEJSJ_SJ_fSG_SG_NS5_17integral_constantINS5_4UMMA5MajorELSU_0EEESV_NSS_INST_7ScaleInELSW_0EEESX_EEEEEENS5_6LayoutINS6_IJSD_SD_SD_EEENS6_IJSL_SL_SL_EEEEENS6_IJNS5_10UnderscoreES14_S14_EEEEENS5_28SM100_TMA_2SM_LOAD_MULTICASTENS5_14ComposedLayoutINS5_7SwizzleILi2ELi4ELi3EEENS5_18smem_ptr_flag_bitsILi8EEENS10_INS6_IJNSC_ILi8EEESH_EEENS6_IJSH_SD_EEEEEEEvNS5_8identityES17_S1H_vS1I_EENS_8epilogue10collective18CollectiveEpilogueINS1K_31Sm100PtrArrayTmaWarpSpecializedILi4ELi2ELi64ELb1ELb0EEEJNS6_IJNSC_ILi128EEESG_SH_EEENS6_IJNS10_IS1P_SD_EENS10_ISH_SD_EEEEENS_6half_tEPNS6_IJSD_lSL_EEES1U_S1W_NS1K_6fusion15FusionCallbacksIS1O_NS1X_17LinearCombinationIS1U_fS1U_fLNS_15FloatRoundStyleE2EEES1Q_S1T_JEEENS5_5SM1004TMEM4LOAD26SM100_TMEM_LOAD_16dp256b8xENS5_13SM90_TMA_LOADENS18_INS19_ILi3ELi4ELi3EEENS1B_ILi16EEENS10_INS6_IJSH_S1D_EEENS6_IJSD_SH_EEEEEEENS5_17SM75_U16x8_LDSM_TENS5_14SM90_TMA_STOREES2D_NS5_17SM90_U16x8_STSM_TENS5_39AutoVectorizingCopyWithAssumedAlignmentILi128EEEEEEvvEEEEvNT_6ParamsE,(.L_x_1277 - _ZN7cutlass13device_kernelINS_4gemm6kernel13GemmUniversalINS1_15MoEProblemShapeIN4cute5tupleIJiiiEEEEENS1_10collective13CollectiveMmaINS1_46MainloopSm100RCGroupGemmTmaUmmaWarpSpecializedILi9ELi8ELi2ENS6_IJiiNS5_1CILi1EEEEEEEENS6_IJNSC_ILi256EEESG_NSC_ILi64EEEEEENS_12float_e4m3_tENS6_IJlSD_lEEESJ_PNS6_IJlSD_NSC_ILi0EEEEEENS5_8TiledMMAINS5_8MMA_AtomIJNS5_10MMA_TraitsINS5_25SM100_MMA_F8F6F4_2x1SM_SSEJSJ_SJ_fSG_SG_NS5_17integral_constantINS5_4UMMA5MajorELSU_0EEESV_NSS_INST_7ScaleInELSW_0EEESX_EEEEEENS5_6LayoutINS6_IJSD_SD_SD_EEENS6_IJSL_SL_SL_EEEEENS6_IJNS5_10UnderscoreES14_S14_EEEEENS5_28SM100_TMA_2SM_LOAD_MULTICASTENS5_14ComposedLayoutINS5_7SwizzleILi2ELi4ELi3EEENS5_18smem_ptr_flag_bitsILi8EEENS10_INS6_IJNSC_ILi8EEESH_EEENS6_IJSH_SD_EEEEEEEvNS5_8identityES17_S1H_vS1I_EENS_8epilogue10collective18CollectiveEpilogueINS1K_31Sm100PtrArrayTmaWarpSpecializedILi4ELi2ELi64ELb1ELb0EEEJNS6_IJNSC_ILi128EEESG_SH_EEENS6_IJNS10_IS1P_SD_EENS10_ISH_SD_EEEEENS_6half_tEPNS6_IJSD_lSL_EEES1U_S1W_NS1K_6fusion15FusionCallbacksIS1O_NS1X_17LinearCombinationIS1U_fS1U_fLNS_15FloatRoundStyleE2EEES1Q_S1T_JEEENS5_5SM1004TMEM4LOAD26SM100_TMEM_LOAD_16dp256b8xENS5_13SM90_TMA_LOADENS18_INS19_ILi3ELi4ELi3EEENS1B_ILi16EEENS10_INS6_IJSH_S1D_EEENS6_IJSD_SH_EEEEEEENS5_17SM75_U16x8_LDSM_TENS5_14SM90_TMA_STOREES2D_NS5_17SM90_U16x8_STSM_TENS5_39AutoVectorizingCopyWithAssumedAlignmentILi128EEEEEEvvEEEEvNT_6ParamsE)
        .other          _ZN7cutlass13device_kernelINS_4gemm6kernel13GemmUniversalINS1_15MoEProblemShapeIN4cute5tupleIJiiiEEEEENS1_10collective13CollectiveMmaINS1_46MainloopSm100RCGroupGemmTmaUmmaWarpSpecializedILi9ELi8ELi2ENS6_IJiiNS5_1CILi1EEEEEEEENS6_IJNSC_ILi256EEESG_NSC_ILi64EEEEEENS_12float_e4m3_tENS6_IJlSD_lEEESJ_PNS6_IJlSD_NSC_ILi0EEEEEENS5_8TiledMMAINS5_8MMA_AtomIJNS5_10MMA_TraitsINS5_25SM100_MMA_F8F6F4_2x1SM_SSEJSJ_SJ_fSG_SG_NS5_17integral_constantINS5_4UMMA5MajorELSU_0EEESV_NSS_INST_7ScaleInELSW_0EEESX_EEEEEENS5_6LayoutINS6_IJSD_SD_SD_EEENS6_IJSL_SL_SL_EEEEENS6_IJNS5_10UnderscoreES14_S14_EEEEENS5_28SM100_TMA_2SM_LOAD_MULTICASTENS5_14ComposedLayoutINS5_7SwizzleILi2ELi4ELi3EEENS5_18smem_ptr_flag_bitsILi8EEENS10_INS6_IJNSC_ILi8EEESH_EEENS6_IJSH_SD_EEEEEEEvNS5_8identityES17_S1H_vS1I_EENS_8epilogue10collective18CollectiveEpilogueINS1K_31Sm100PtrArrayTmaWarpSpecializedILi4ELi2ELi64ELb1ELb0EEEJNS6_IJNSC_ILi128EEESG_SH_EEENS6_IJNS10_IS1P_SD_EENS10_ISH_SD_EEEEENS_6half_tEPNS6_IJSD_lSL_EEES1U_S1W_NS1K_6fusion15FusionCallbacksIS1O_NS1X_17LinearCombinationIS1U_fS1U_fLNS_15FloatRoundStyleE2EEES1Q_S1T_JEEENS5_5SM1004TMEM4LOAD26SM100_TMEM_LOAD_16dp256b8xENS5_13SM90_TMA_LOADENS18_INS19_ILi3ELi4ELi3EEENS1B_ILi16EEENS10_INS6_IJSH_S1D_EEENS6_IJSD_SH_EEEEEEENS5_17SM75_U16x8_LDSM_TENS5_14SM90_TMA_STOREES2D_NS5_17SM90_U16x8_STSM_TENS5_39AutoVectorizingCopyWithAssumedAlignmentILi128EEEEEEvvEEEEvNT_6ParamsE,@"STO_CUDA_ENTRY STV_DEFAULT"
_ZN7cutlass13device_kernelINS_4gemm6kernel13GemmUniversalINS1_15MoEProblemShapeIN4cute5tupleIJiiiEEEEENS1_10collective13CollectiveMmaINS1_46MainloopSm100RCGroupGemmTmaUmmaWarpSpecializedILi9ELi8ELi2ENS6_IJiiNS5_1CILi1EEEEEEEENS6_IJNSC_ILi256EEESG_NSC_ILi64EEEEEENS_12float_e4m3_tENS6_IJlSD_lEEESJ_PNS6_IJlSD_NSC_ILi0EEEEEENS5_8TiledMMAINS5_8MMA_AtomIJNS5_10MMA_TraitsINS5_25SM100_MMA_F8F6F4_2x1SM_SSEJSJ_SJ_fSG_SG_NS5_17integral_constantINS5_4UMMA5MajorELSU_0EEESV_NSS_INST_7ScaleInELSW_0EEESX_EEEEEENS5_6LayoutINS6_IJSD_SD_SD_EEENS6_IJSL_SL_SL_EEEEENS6_IJNS5_10UnderscoreES14_S14_EEEEENS5_28SM100_TMA_2SM_LOAD_MULTICASTENS5_14ComposedLayoutINS5_7SwizzleILi2ELi4ELi3EEENS5_18smem_ptr_flag_bitsILi8EEENS10_INS6_IJNSC_ILi8EEESH_EEENS6_IJSH_SD_EEEEEEEvNS5_8identityES17_S1H_vS1I_EENS_8epilogue10collective18CollectiveEpilogueINS1K_31Sm100PtrArrayTmaWarpSpecializedILi4ELi2ELi64ELb1ELb0EEEJNS6_IJNSC_ILi128EEESG_SH_EEENS6_IJNS10_IS1P_SD_EENS10_ISH_SD_EEEEENS_6half_tEPNS6_IJSD_lSL_EEES1U_S1W_NS1K_6fusion15FusionCallbacksIS1O_NS1X_17LinearCombinationIS1U_fS1U_fLNS_15FloatRoundStyleE2EEES1Q_S1T_JEEENS5_5SM1004TMEM4LOAD26SM100_TMEM_LOAD_16dp256b8xENS5_13SM90_TMA_LOADENS18_INS19_ILi3ELi4ELi3EEENS1B_ILi16EEENS10_INS6_IJSH_S1D_EEENS6_IJSD_SH_EEEEEEENS5_17SM75_U16x8_LDSM_TENS5_14SM90_TMA_STOREES2D_NS5_17SM90_U16x8_STSM_TENS5_39AutoVectorizingCopyWithAssumedAlignmentILi128EEEEEEvvEEEEvNT_6ParamsE:
[----:B------:R-:W1:Y:S01]  /*0000*/  LDC R1, c[0x0][0x37c] ;  /* 0x0000df00ff017b82 */ /* 0x000e620000000800 */
[----:B------:R-:W2:Y:S07]  /*0010*/  S2R R36, SR_TID.X ;  /* 0x0000000000247919 */ /* 0x000eae0000002100 */
[----:B------:R-:W3:Y:S01]  /*0020*/  S2UR UR4, SR_CgaCtaId ;  /* 0x00000000000479c3 */ /* 0x000ee20000008800 */
[----:B------:R-:W-:-:S05]  /*0030*/  CS2R.32 R132, SR_CgaSize ;  /* 0x0000000000847805 */ /* 0x000fca0000008a00 */
[----:B------:R-:W-:-:S05]  /*0040*/  IMAD R132, R132, -0xa0, RZ ;  /* 0xffffff6084847824 */ /* 0x000fca00078e02ff */
[----:B------:R-:W-:-:S14]  /*0050*/  R2UR UR36, R132 ;  /* 0x00000000842472ca */ /* 0x000fdc00000e0000 */
[----:B------:R-:W4:Y:S01]  /*0060*/  LDCU UR36, c[0x0][UR36+0x2a4] ;  /* 0x00005480242477ac */ /* 0x000f220008000800 */
[----:B------:R-:W-:Y:S01]  /*0070*/  LOP3.LUT R133, R133, 0xfffffffe, RZ, 0xc0, !PT ;  /* 0xfffffffe85857812 */ /* 0x000fe200078ec0ff */
[----:B------:R-:W5:Y:S01]  /*0080*/  S2R R3, SR_CTAID.X ;  /* 0x0000000000037919 */ /* 0x000f620000002500 */
[----:B------:R-:W4:Y:S01]  /*0090*/  LDCU.64 UR6, c[0x0][0x800] ;  /* 0x00010000ff0677ac */ /* 0x000f220008000a00 */
[----:B------:R-:W5:Y:S01]  /*00a0*/  S2R R56, SR_CTAID.Y ;  /* 0x0000000000387919 */ /* 0x000f620000002600 */
[----:B------:R-:W-:Y:S01]  /*00b0*/  UMOV UR52, 0x4 ;  /* 0x0000000400347882 */ /* 0x000fe20000000000 */
[----:B------:R-:W-:-:S05]  /*00c0*/  CS2R.32 R132, SR_CgaSize ;  /* 0x0000000000847805 */ /* 0x000fca0000008a00 */
[----:B------:R-:W-:-:S05]  /*00d0*/  IMAD R132, R132, -0xa0, RZ ;  /* 0xffffff6084847824 */ /* 0x000fca00078e02ff */
[----:B------:R-:W-:-:S14]  /*00e0*/  R2UR UR37, R132 ;  /* 0x00000000842572ca */ /* 0x000fdc00000e0000 */
[----:B------:R-:W2:Y:S01]  /*00f0*/  LDCU UR37, c[0x0][UR37+0x2a0] ;  /* 0x00005400252577ac */ /* 0x000ea20008000800 */
[----:B------:R-:W5:Y:S01]  /*0100*/  LDCU UR53, c[0x0][0x370] ;  /* 0x00006e00ff3577ac */ /* 0x000f620008000800 */
[----:B------:R-:W-:Y:S01]  /*0110*/  ELECT P1, URZ, PT ;  /* 0x0000000000ff782f */ /* 0x000fe20003820000 */
[----:B------:R-:W-:Y:S01]  /*0120*/  UMOV UR56, 0x280 ;  /* 0x0000028000387882 */ /* 0x000fe20000000000 */
[----:B------:R-:W-:Y:S01]  /*0130*/  UMOV UR45, 0x380 ;  /* 0x00000380002d7882 */ /* 0x000fe20000000000 */
[----:B----4-:R-:W-:Y:S02]  /*0140*/  UISETP.NE.AND UP1, UPT, UR36, UR7, UPT ;  /* 0x000000072400728c */ /* 0x010fe4000bf25270 */
[----:B---3--:R-:W-:Y:S02]  /*0150*/  ULOP3.LUT UR5, UR4, 0x1, URZ, 0x3c, !UPT ;  /* 0x0000000104057892 */ /* 0x008fe4000f8e3cff */
[----:B------:R-:W-:Y:S02]  /*0160*/  ULOP3.LUT UR57, UR4, 0x1, URZ, 0xc0, !UPT ;  /* 0x0000000104397892 */ /* 0x000fe4000f8ec0ff */
[----:B--2---:R-:W-:Y:S01]  /*0170*/  UISETP.EQ.AND UP1, UPT, UR37, UR6, !UP1 ;  /* 0x000000062500728c */ /* 0x004fe2000cf22270 */
[----:B------:R-:W-:Y:S01]  /*0180*/  SHF.R.U32.HI R132, RZ, 0x5, R36 ;  /* 0x00000005ff847819 */ /* 0x000fe20000011624 */
[----:B------:R-:W-:-:S02]  /*0190*/  IMAD.U32 R2, RZ, RZ, UR5 ;  /* 0x00000005ff027e24 */ /* 0x000fc4000f8e00ff */
[----:B------:R-:W-:Y:S01]  /*01a0*/  @P1 LOP3.LUT R133, R133, 0x1, RZ, 0xfc, !PT ;  /* 0x0000000185851812 */ /* 0x000fe200078efcff */
[----:B------:R-:W-:Y:S01]  /*01b0*/  UIMAD UR58, UR37, UR36, URZ ;  /* 0x00000024253a72a4 */ /* 0x000fe2000f8e02ff */
[----:B------:R-:W2:Y:S01]  /*01c0*/  SHFL.IDX PT, R0, R132, RZ, 0x1f ;  /* 0x00001fff84007589 */ /* 0x000ea200000e0000 */
[----:B------:R-:W-:Y:S01]  /*01d0*/  USEL UR56, UR56, 0x80, UP1 ;  /* 0x0000008038387887 */ /* 0x000fe20008800000 */
[----:B-----5:R-:W-:Y:S01]  /*01e0*/  IMAD R56, R56, UR53, R3 ;  /* 0x0000003538387c24 */ /* 0x020fe2000f8e0203 */
[----:B------:R-:W-:Y:S01]  /*01f0*/  USEL UR45, UR45, 0x180, UP1 ;  /* 0x000001802d2d7887 */ /* 0x000fe20008800000 */
[----:B--2---:R-:W-:-:S13]  /*0200*/  R2UR UR47, R0 ;  /* 0x00000000002f72ca */ /* 0x004fda00000e0000 */
[----:B------:R-:W-:Y:S02]  /*0210*/  UISETP.GE.AND UP0, UPT, UR47, 0x8, UPT ;  /* 0x000000082f00788c */ /* 0x000fe4000bf06270 */
[----:B------:R-:W-:Y:S02]  /*0220*/  UISETP.GT.AND UP2, UPT, UR47, 0x3, UPT ;  /* 0x000000032f00788c */ /* 0x000fe4000bf44270 */
[----:B------:R-:W-:-:S04]  /*0230*/  USEL UR52, UR52, 0x8, !UP0 ;  /* 0x0000000834347887 */ /* 0x000fc8000c000000 */
[----:B------:R-:W-:Y:S02]  /*0240*/  USEL UR52, UR52, UR47, UP2 ;  /* 0x0000002f34347287 */ /* 0x000fe40009000000 */
[----:B------:R-:W-:Y:S02]  /*0250*/  ULOP3.LUT UR47, UR47, 0xfffffffc, URZ, 0xc0, !UPT ;  /* 0xfffffffc2f2f7892 */ /* 0x000fe4000f8ec0ff */
[----:B------:R-:W-:-:S09]  /*0260*/  UISETP.NE.AND UP0, UPT, UR52, 0x2, UPT ;  /* 0x000000023400788c */ /* 0x000fd2000bf05270 */
[----:B-1----:R-:W-:Y:S05]  /*0270*/  BRA.U UP0, `(.L_x_83) ;  /* 0x0000000500087547 */ /* 0x002fea000b800000 */
[----:B------:R-:W1:Y:S01]  /*0280*/  LDC.64 R32, c[0x0][0x820] ;  /* 0x00020800ff207b82 */ /* 0x000e620000000a00 */
[----:B------:R-:W-:Y:S01]  /*0290*/  ELECT P0, URZ, PT ;  /* 0x0000000000ff782f */ /* 0x000fe20003800000 */
[----:B------:R-:W-:Y:S01]  /*02a0*/  BSSY.RECONVERGENT B0, `(.L_x_84) ;  /* 0x000003d000007945 */ /* 0x000fe20003800200 */
[----:B------:R-:W-:-:S11]  /*02b0*/  IMAD R38, R56, 0x13, RZ ;  /* 0x0000001338267824 */ /* 0x000fd600078e02ff */
[----:B------:R-:W-:Y:S05]  /*02c0*/  @!P0 BRA `(.L_x_85) ;  /* 0x0000000000e88947 */ /* 0x000fea0003800000 */
[----:B------:R-:W2:Y:S01]  /*02d0*/  LDCU.64 UR38, c[0x0][UR45+0x380] ;  /* 0x000070002d2677ac */ /* 0x000ea20008000a00 */
[----:B------:R-:W3:Y:S01]  /*02e0*/  LDCU.64 UR34, c[0x0][UR45+0x388] ;  /* 0x000071002d2277ac */ /* 0x000ee20008000a00 */
[----:B------:R-:W4:Y:S01]  /*02f0*/  LDCU.64 UR32, c[0x0][UR45+0x390] ;  /* 0x000072002d2077ac */ /* 0x000f220008000a00 */
[----:B------:R-:W5:Y:S01]  /*0300*/  LDCU.64 UR30, c[0x0][UR45+0x398] ;  /* 0x000073002d1e77ac */ /* 0x000f620008000a00 */
[----:B------:R-:W5:Y:S01]  /*0310*/  LDCU.64 UR28, c[0x0][UR45+0x3a0] ;  /* 0x000074002d1c77ac */ /* 0x000f620008000a00 */
[----:B--2---:R-:W-:Y:S01]  /*0320*/  MOV R4, UR38 ;  /* 0x0000002600047c02 */ /* 0x004fe20008000f00 */
[----:B------:R-:W-:Y:S01]  /*0330*/  IMAD.U32 R5, RZ, RZ, UR39 ;  /* 0x00000027ff057e24 */ /* 0x000fe2000f8e00ff */
[----:B------:R-:W2:Y:S01]  /*0340*/  LDCU.64 UR26, c[0x0][UR45+0x3a8] ;  /* 0x000075002d1a77ac */ /* 0x000ea20008000a00 */
[----:B---3--:R-:W-:Y:S01]  /*0350*/  IMAD.U32 R6, RZ, RZ, UR34 ;  /* 0x00000022ff067e24 */ /* 0x008fe2000f8e00ff */
[----:B------:R-:W3:Y:S01]  /*0360*/  LDCU.64 UR24, c[0x0][UR45+0x3b0] ;  /* 0x000076002d1877ac */ /* 0x000ee20008000a00 */
[----:B------:R-:W-:Y:S01]  /*0370*/  IMAD.U32 R7, RZ, RZ, UR35 ;  /* 0x00000023ff077e24 */ /* 0x000fe2000f8e00ff */
[----:B----4-:R-:W-:Y:S01]  /*0380*/  MOV R28, UR32 ;  /* 0x00000020001c7c02 */ /* 0x010fe20008000f00 */
[----:B------:R-:W-:Y:S01]  /*0390*/  IMAD.U32 R29, RZ, RZ, UR33 ;  /* 0x00000021ff1d7e24 */ /* 0x000fe2000f8e00ff */
[----:B------:R-:W4:Y:S01]  /*03a0*/  LDCU.64 UR22, c[0x0][UR45+0x3b8] ;  /* 0x000077002d1677ac */ /* 0x000f220008000a00 */
[----:B-----5:R-:W-:Y:S01]  /*03b0*/  MOV R30, UR30 ;  /* 0x0000001e001e7c02 */ /* 0x020fe20008000f00 */
[----:B------:R-:W-:Y:S01]  /*03c0*/  IMAD.U32 R31, RZ, RZ, UR31 ;  /* 0x0000001fff1f7e24 */ /* 0x000fe2000f8e00ff */
[----:B------:R-:W5:Y:S01]  /*03d0*/  LDCU.64 UR20, c[0x0][UR45+0x3c0] ;  /* 0x000078002d1477ac */ /* 0x000f620008000a00 */
[----:B------:R-:W-:Y:S01]  /*03e0*/  MOV R24, UR28 ;  /* 0x0000001c00187c02 */ /* 0x000fe20008000f00 */
[----:B------:R-:W-:Y:S01]  /*03f0*/  IMAD.U32 R25, RZ, RZ, UR29 ;  /* 0x0000001dff197e24 */ /* 0x000fe2000f8e00ff */
[----:B------:R-:W1:Y:S01]  /*0400*/  LDCU.64 UR18, c[0x0][UR45+0x3c8] ;  /* 0x000079002d1277ac */ /* 0x000e620008000a00 */
[----:B--2---:R-:W-:Y:S01]  /*0410*/  MOV R26, UR26 ;  /* 0x0000001a001a7c02 */ /* 0x004fe20008000f00 */
[----:B------:R-:W-:Y:S01]  /*0420*/  IMAD.U32 R27, RZ, RZ, UR27 ;  /* 0x0000001bff1b7e24 */ /* 0x000fe2000f8e00ff */
[----:B------:R-:W2:Y:S01]  /*0430*/  LDCU.64 UR16, c[0x0][UR45+0x3d0] ;  /* 0x00007a002d1077ac */ /* 0x000ea20008000a00 */
[----:B---3--:R-:W-:Y:S01]  /*0440*/  MOV R20, UR24 ;  /* 0x0000001800147c02 */ /* 0x008fe20008000f00 */
[----:B------:R-:W-:Y:S01]  /*0450*/  IMAD.U32 R21, RZ, RZ, UR25 ;  /* 0x00000019ff157e24 */ /* 0x000fe2000f8e00ff */
[----:B------:R-:W3:Y:S01]  /*0460*/  LDCU.64 UR14, c[0x0][UR45+0x3d8] ;  /* 0x00007b002d0e77ac */ /* 0x000ee20008000a00 */
[----:B----4-:R-:W-:Y:S01]  /*0470*/  MOV R22, UR22 ;  /* 0x0000001600167c02 */ /* 0x010fe20008000f00 */
[----:B------:R-:W-:Y:S01]  /*0480*/  IMAD.U32 R23, RZ, RZ, UR23 ;  /* 0x00000017ff177e24 */ /* 0x000fe2000f8e00ff */
[----:B------:R-:W4:Y:S01]  /*0490*/  LDCU.64 UR12, c[0x0][UR45+0x3e0] ;  /* 0x00007c002d0c77ac */ /* 0x000f220008000a00 */
[----:B-----5:R-:W-:Y:S01]  /*04a0*/  MOV R16, UR20 ;  /* 0x0000001400107c02 */ /* 0x020fe20008000f00 */
[----:B------:R-:W-:Y:S01]  /*04b0*/  IMAD.U32 R17, RZ, RZ, UR21 ;  /* 0x00000015ff117e24 */ /* 0x000fe2000f8e00ff */
[----:B------:R-:W5:Y:S01]  /*04c0*/  LDCU.64 UR10, c[0x0][UR45+0x3e8] ;  /* 0x00007d002d0a77ac */ /* 0x000f620008000a00 */
[----:B-1----:R-:W-:Y:S01]  /*04d0*/  MOV R18, UR18 ;  /* 0x0000001200127c02 */ /* 0x002fe20008000f00 */
[----:B------:R-:W-:Y:S01]  /*04e0*/  IMAD.U32 R19, RZ, RZ, UR19 ;  /* 0x00000013ff137e24 */ /* 0x000fe2000f8e00ff */
[----:B------:R-:W1:Y:S01]  /*04f0*/  LDCU.64 UR8, c[0x0][UR45+0x3f0] ;  /* 0x00007e002d0877ac */ /* 0x000e620008000a00 */
[----:B--2---:R-:W-:Y:S01]  /*0500*/  MOV R12, UR16 ;  /* 0x00000010000c7c02 */ /* 0x004fe20008000f00 */
[----:B------:R-:W-:Y:S01]  /*0510*/  IMAD.U32 R13, RZ, RZ, UR17 ;  /* 0x00000011ff0d7e24 */ /* 0x000fe2000f8e00ff */
[----:B------:R-:W2:Y:S01]  /*0520*/  LDCU.64 UR6, c[0x0][UR45+0x3f8] ;  /* 0x00007f002d0677ac */ /* 0x000ea20008000a00 */
[----:B---3--:R-:W-:Y:S01]  /*0530*/  MOV R14, UR14 ;  /* 0x0000000e000e7c02 */ /* 0x008fe20008000f00 */
[----:B------:R-:W-:Y:S01]  /*0540*/  IMAD.U32 R15, RZ, RZ, UR15 ;  /* 0x0000000fff0f7e24 */ /* 0x000fe2000f8e00ff */
[----:B------:R-:W-:-:S02]  /*0550*/  UMOV UR5, 0x400 ;  /* 0x0000040000057882 */ /* 0x000fc40000000000 */
[----:B------:R-:W-:Y:S01]  /*0560*/  ULEA UR5, UR4, UR5, 0x18 ;  /* 0x0000000504057291 */ /* 0x000fe2000f8ec0ff */
[----:B----4-:R-:W-:Y:S01]  /*0570*/  MOV R8, UR12 ;  /* 0x0000000c00087c02 */ /* 0x010fe20008000f00 */
[----:B------:R-:W-:Y:S01]  /*0580*/  IMAD.U32 R9, RZ, RZ, UR13 ;  /* 0x0000000dff097e24 */ /* 0x000fe2000f8e00ff */
[----:B-----5:R-:W-:Y:S01]  /*0590*/  MOV R10, UR10 ;  /* 0x0000000a000a7c02 */ /* 0x020fe20008000f00 */
[----:B------:R-:W-:-:S05]  /*05a0*/  IMAD.U32 R11, RZ, RZ, UR11 ;  /* 0x0000000bff0b7e24 */ /* 0x000fca000f8e00ff */
[----:B------:R2:W-:Y:S04]  /*05b0*/  STS.128 [UR5+0x480], R4 ;  /* 0x00048004ff007988 */ /* 0x0005e80008000c05 */
[----:B------:R3:W-:Y:S04]  /*05c0*/  STS.128 [UR5+0x490], R28 ;  /* 0x0004901cff007988 */ /* 0x0007e80008000c05 */
[----:B------:R3:W-:Y:S04]  /*05d0*/  STS.128 [UR5+0x4a0], R24 ;  /* 0x0004a018ff007988 */ /* 0x0007e80008000c05 */
[----:B------:R3:W-:Y:S04]  /*05e0*/  STS.128 [UR5+0x4b0], R20 ;  /* 0x0004b014ff007988 */ /* 0x0007e80008000c05 */
[----:B------:R3:W-:Y:S04]  /*05f0*/  STS.128 [UR5+0x4c0], R16 ;  /* 0x0004c010ff007988 */ /* 0x0007e80008000c05 */
[----:B------:R3:W-:Y:S04]  /*0600*/  STS.128 [UR5+0x4d0], R12 ;  /* 0x0004d00cff007988 */ /* 0x0007e80008000c05 */
[----:B------:R3:W-:Y:S01]  /*0610*/  STS.128 [UR5+0x4e0], R8 ;  /* 0x0004e008ff007988 */ /* 0x0007e20008000c05 */
[----:B--2---:R-:W-:Y:S01]  /*0620*/  MOV R6, UR6 ;  /* 0x0000000600067c02 */ /* 0x004fe20008000f00 */
[----:B------:R-:W-:Y:S01]  /*0630*/  IMAD.U32 R7, RZ, RZ, UR7 ;  /* 0x00000007ff077e24 */ /* 0x000fe2000f8e00ff */
[----:B-1----:R-:W-:-:S02]  /*0640*/  MOV R4, UR8 ;  /* 0x0000000800047c02 */ /* 0x002fc40008000f00 */
[----:B------:R-:W-:-:S05]  /*0650*/  MOV R5, UR9 ;  /* 0x0000000900057c02 */ /* 0x000fca0008000f00 */
[----:B------:R3:W-:Y:S02]  /*0660*/  STS.128 [UR5+0x4f0], R4 ;  /* 0x0004f004ff007988 */ /* 0x0007e40008000c05 */
.L_x_85:
[----:B------:R-:W-:Y:S05]  /*0670*/  BSYNC.RECONVERGENT B0 ;  /* 0x0000000000007941 */ /* 0x000fea0003800200 */
.L_x_84:
[----:B-1----:R-:W-:Y:S01]  /*0680*/  IMAD.WIDE.U32 R38, R38, 0x80, R32 ;  /* 0x0000008026267825 */ /* 0x002fe200078e0020 */
[----:B------:R-:W-:-:S06]  /*0690*/  NOP ;  /* 0x0000000000007918 */ /* 0x000fcc0000000000 */
.L_x_83:
[----:B------:R-:W-:-:S09]  /*06a0*/  UISETP.NE.AND UP0, UPT, UR52, 0x3, UPT ;  /* 0x000000033400788c */ /* 0x000fd2000bf05270 */
[----:B------:R-:W-:Y:S05]  /*06b0*/  BRA.U UP0, `(.L_x_86) ;  /* 0x00000001007c7547 */ /* 0x000fea000b800000 */
[----:B------:R-:W1:Y:S01]  /*06c0*/  LDC.64 R32, c[0x0][0x900] ;  /* 0x00024000ff207b82 */ /* 0x000e620000000a00 */
[----:B------:R-:W-:Y:S01]  /*06d0*/  ELECT P0, URZ, PT ;  /* 0x0000000000ff782f */ /* 0x000fe20003800000 */
[----:B------:R-:W-:Y:S01]  /*06e0*/  IMAD R3, R56, 0xe, RZ ;  /* 0x0000000e38037824 */ /* 0x000fe200078e02ff */
[----:B------:R-:W-:Y:S02]  /*06f0*/  UMOV UR5, 0x400 ;  /* 0x0000040000057882 */ /* 0x000fe40000000000 */
[----:B------:R-:W-:-:S03]  /*0700*/  ULEA UR5, UR4, UR5, 0x18 ;  /* 0x0000000504057291 */ /* 0x000fc6000f8ec0ff */
[----:B------:R-:W1:Y:S08]  /*0710*/  LDC.64 R34, c[0x0][0x908] ;  /* 0x00024200ff227b82 */ /* 0x000e700000000a00 */
[----:B---3--:R-:W2:Y:S08]  /*0720*/  LDC.64 R28, c[0x0][0x910] ;  /* 0x00024400ff1c7b82 */ /* 0x008eb00000000a00 */
[----:B------:R-:W2:Y:S08]  /*0730*/  LDC.64 R30, c[0x0][0x918] ;  /* 0x00024600ff1e7b82 */ /* 0x000eb00000000a00 */
[----:B------:R-:W3:Y:S01]  /*0740*/  LDC.64 R24, c[0x0][0x920] ;  /* 0x00024800ff187b82 */ /* 0x000ee20000000a00 */
[----:B-1----:R1:W-:Y:S07]  /*0750*/  @P0 STS.128 [UR5+0x380], R32 ;  /* 0x00038020ff000988 */ /* 0x0023ee0008000c05 */
[----:B------:R-:W3:Y:S08]  /*0760*/  LDC.64 R26, c[0x0][0x928] ;  /* 0x00024a00ff1a7b82 */ /* 0x000ef00000000a00 */
[----:B------:R-:W4:Y:S01]  /*0770*/  LDC.64 R20, c[0x0][0x930] ;  /* 0x00024c00ff147b82 */ /* 0x000f220000000a00 */
[----:B--2---:R1:W-:Y:S07]  /*0780*/  @P0 STS.128 [UR5+0x390], R28 ;  /* 0x0003901cff000988 */ /* 0x0043ee0008000c05 */
[----:B------:R-:W4:Y:S08]  /*0790*/  LDC.64 R22, c[0x0][0x938] ;  /* 0x00024e00ff167b82 */ /* 0x000f300000000a00 */
[----:B------:R-:W2:Y:S01]  /*07a0*/  LDC.64 R16, c[0x0][0x940] ;  /* 0x00025000ff107b82 */ /* 0x000ea20000000a00 */
[----:B---3--:R1:W-:Y:S07]  /*07b0*/  @P0 STS.128 [UR5+0x3a0], R24 ;  /* 0x0003a018ff000988 */ /* 0x0083ee0008000c05 */
[----:B------:R-:W2:Y:S08]  /*07c0*/  LDC.64 R18, c[0x0][0x948] ;  /* 0x00025200ff127b82 */ /* 0x000eb00000000a00 */
[----:B------:R-:W3:Y:S01]  /*07d0*/  LDC.64 R12, c[0x0][0x950] ;  /* 0x00025400ff0c7b82 */ /* 0x000ee20000000a00 */
[----:B----4-:R1:W-:Y:S07]  /*07e0*/  @P0 STS.128 [UR5+0x3b0], R20 ;  /* 0x0003b014ff000988 */ /* 0x0103ee0008000c05 */
        /* <DEDUP_REMOVED lines=8> */
[----:B----4-:R1:W-:Y:S04]  /*0870*/  @P0 STS.128 [UR5+0x3e0], R8 ;  /* 0x0003e008ff000988 */ /* 0x0103e80008000c05 */
[----:B--2---:R1:W-:Y:S01]  /*0880*/  @P0 STS.128 [UR5+0x3f0], R4 ;  /* 0x0003f004ff000988 */ /* 0x0043e20008000c05 */
[----:B---3--:R-:W-:Y:S01]  /*0890*/  IMAD.WIDE.U32 R40, R3, 0x80, R40 ;  /* 0x0000008003287825 */ /* 0x008fe200078e0028 */
[----:B------:R-:W-:-:S06]  /*08a0*/  NOP ;  /* 0x0000000000007918 */ /* 0x000fcc0000000000 */
.L_x_86:
[----:B------:R-:W2:Y:S01]  /*08b0*/  SHFL.IDX PT, R0, R132, RZ, 0x1f ;  /* 0x00001fff84007589 */ /* 0x000ea200000e0000 */
[----:B------:R-:W-:Y:S01]  /*08c0*/  UISETP.NE.AND UP1, UPT, UR52, 0x2, UPT ;  /* 0x000000023400788c */ /* 0x000fe2000bf25270 */
[----:B------:R-:W-:Y:S01]  /*08d0*/  LOP3.LUT R133, R133, 0xfffffffb, RZ, 0xc0, !PT ;  /* 0xfffffffb85857812 */ /* 0x000fe200078ec0ff */
[----:B------:R-:W-:Y:S02]  /*08e0*/  UISETP.NE.AND UP0, UPT, UR52, URZ, UPT ;  /* 0x000000ff3400728c */ /* 0x000fe4000bf05270 */
[----:B------:R-:W-:Y:S02]  /*08f0*/  UISETP.EQ.AND UP2, UPT, UR57, URZ, !UP1 ;  /* 0x000000ff3900728c */ /* 0x000fe4000cf42270 */
[----:B------:R-:W-:-:S04]  /*0900*/  USEL UR46, URZ, 0x1, UP1 ;  /* 0x00000001ff2e7887 */ /* 0x000fc80008800000 */
[----:B------:R-:W-:Y:S01]  /*0910*/  PLOP3.LUT P1, PT, P1, PT, UP2, 0x80, 0x8 ;  /* 0x000000000008781c */ /* 0x000fe20000f2f028 */
[----:B------:R-:W-:Y:S01]  /*0920*/  USEL UR44, UR46, 0x2, UP0 ;  /* 0x000000022e2c7887 */ /* 0x000fe20008000000 */
[----:B--2---:R-:W-:-:S11]  /*0930*/  ISETP.NE.AND P0, PT, R0, RZ, PT ;  /* 0x000000ff0000720c */ /* 0x004fd60003f05270 */
[----:B------:R-:W-:Y:S02]  /*0940*/  @P1 LOP3.LUT R133, R133, 0x4, RZ, 0xfc, !PT ;  /* 0x0000000485851812 */ /* 0x000fe400078efcff */
[----:B------:R-:W-:Y:S05]  /*0950*/  @P0 BRA `(.L_x_87) ;  /* 0x0000001000980947 */ /* 0x000fea0003800000 */
[----:B------:R-:W-:-:S04]  /*0960*/  ULEA.HI UR38, UR37, UR37, URZ, 0x1 ;  /* 0x0000002525267291 */ /* 0x000fc8000f8f08ff */
[----:B------:R-:W-:-:S04]  /*0970*/  ULEA.HI.SX32 UR38, UR38, UR36, 0x1f ;  /* 0x0000002426267291 */ /* 0x000fc8000f8ffaff */
[----:B------:R-:W-:-:S04]  /*0980*/  UIADD3 UR38, UPT, UPT, UR38, -0x1, URZ ;  /* 0xffffffff26267890 */ /* 0x000fc8000fffe0ff */
[----:B------:R-:W-:-:S09]  /*0990*/  UISETP.NE.AND UP0, UPT, UR38, URZ, UPT ;  /* 0x000000ff2600728c */ /* 0x000fd2000bf05270 */
[----:B------:R-:W-:Y:S05]  /*09a0*/  BRA.U UP0, `(.L_x_88) ;  /* 0x0000000100407547 */ /* 0x000fea000b800000 */
[----:B-1-3--:R-:W-:Y:S01]  /*09b0*/  MOV R14, 0x128 ;  /* 0x00000128000e7802 */ /* 0x00afe20000000f00 */
[----:B------:R-:W1:Y:S01]  /*09c0*/  LDCU.64 UR8, c[0x4][0xd8] ;  /* 0x01001b00ff0877ac */ /* 0x000e620008000a00 */
[----:B------:R-:W-:Y:S02]  /*09d0*/  HFMA2 R12, -RZ, RZ, 0, 5.9604644775390625e-08 ;  /* 0x00000001ff0c7431 */ /* 0x000fe400000001ff */
[----:B------:R-:W-:Y:S01]  /*09e0*/  IMAD.MOV.U32 R8, RZ, RZ, 0x237 ;  /* 0x00000237ff087424 */ /* 0x000fe200078e00ff */
[----:B------:R-:W2:Y:S01]  /*09f0*/  LDCU.64 UR6, c[0x4][0xe0] ;  /* 0x01001c00ff0677ac */ /* 0x000ea20008000a00 */
[----:B------:R-:W3:Y:S01]  /*0a00*/  LDC.64 R14, c[0x4][R14] ;  /* 0x010000000e0e7b82 */ /* 0x000ee20000000a00 */
[----:B------:R-:W-:Y:S01]  /*0a10*/  IMAD.MOV.U32 R13, RZ, RZ, RZ ;  /* 0x000000ffff0d7224 */ /* 0x000fe200078e00ff */
[----:B------:R-:W4:Y:S01]  /*0a20*/  LDCU.64 UR4, c[0x4][0x68] ;  /* 0x01000d00ff0477ac */ /* 0x000f220008000a00 */
[----:B-1----:R-:W-:Y:S01]  /*0a30*/  IMAD.U32 R4, RZ, RZ, UR8 ;  /* 0x00000008ff047e24 */ /* 0x002fe2000f8e00ff */
[----:B------:R-:W-:Y:S01]  /*0a40*/  MOV R5, UR9 ;  /* 0x0000000900057c02 */ /* 0x000fe20008000f00 */
[----:B--2---:R-:W-:Y:S01]  /*0a50*/  IMAD.U32 R6, RZ, RZ, UR6 ;  /* 0x00000006ff067e24 */ /* 0x004fe2000f8e00ff */
[----:B------:R-:W-:Y:S01]  /*0a60*/  MOV R7, UR7 ;  /* 0x0000000700077c02 */ /* 0x000fe20008000f00 */
[----:B----4-:R-:W-:Y:S01]  /*0a70*/  IMAD.U32 R10, RZ, RZ, UR4 ;  /* 0x00000004ff0a7e24 */ /* 0x010fe2000f8e00ff */
[----:B------:R-:W-:-:S02]  /*0a80*/  MOV R11, UR5 ;  /* 0x00000005000b7c02 */ /* 0x000fc40008000f00 */
[----:B------:R-:W-:-:S07]  /*0a90*/  LEPC R20, `(.L_x_88) ;  /* 0x000000001014794e */ /* 0x000fce0000000000 */
[----:B---3--:R-:W-:Y:S05]  /*0aa0*/  CALL.ABS.NOINC R14 ;  /* 0x000000000e007343 */ /* 0x008fea0003c00000 */
.L_x_88:
[----:B------:R-:W-:-:S03]  /*0ab0*/  UMOV UR4, 0xffffffff ;  /* 0xffffffff00047882 */ /* 0x000fc60000000000 */
[----:B------:R-:W-:Y:S05]  /*0ac0*/  BRA.DIV UR4, `(.L_x_89) ;  /* 0x0000016604107947 */ /* 0x000fea000b800000 */
[----:B------:R-:W-:-:S13]  /*0ad0*/  ELECT P6, URZ, PT ;  /* 0x0000000000ff782f */ /* 0x000fda00038c0000 */
.L_x_467:
[----:B------:R-:W-:Y:S04]  /*0ae0*/  BSSY.RECONVERGENT B6, `(.L_x_87) ;  /* 0x000010d000067945 */ /* 0x000fe80003800200 */
[----:B------:R-:W-:Y:S05]  /*0af0*/  @!P6 BRA `(.L_x_90) ;  /* 0x00000010002ce947 */ /* 0x000fea0003800000 */
[----:B-1-3--:R-:W1:Y:S01]  /*0b00*/  S2R R16, SR_CgaCtaId ;  /* 0x0000000000107919 */ /* 0x00ae620000008800 */
[----:B------:R-:W-:Y:S01]  /*0b10*/  MOV R3, 0x400 ;  /* 0x0000040000037802 */ /* 0x000fe20000000f00 */
[----:B------:R-:W-:Y:S01]  /*0b20*/  UMOV UR4, 0x1 ;  /* 0x0000000100047882 */ /* 0x000fe20000000000 */
[----:B------:R-:W-:Y:S02]  /*0b30*/  UISETP.NE.AND UP0, UPT, UR38, URZ, UPT ;  /* 0x000000ff2600728c */ /* 0x000fe4000bf05270 */
[----:B------:R-:W-:-:S04]  /*0b40*/  UIADD3 UR6, UPT, UPT, -UR4, 0x100000, URZ ;  /* 0x0010000004067890 */ /* 0x000fc8000fffe1ff */
[----:B------:R-:W-:Y:S02]  /*0b50*/  USHF.L.U32 UR7, UR6, 0xb, URZ ;  /* 0x0000000b06077899 */ /* 0x000fe400080006ff */
[----:B------:R-:W-:Y:S01]  /*0b60*/  USHF.L.U32 UR6, UR6, 0x1, URZ ;  /* 0x0000000106067899 */ /* 0x000fe200080006ff */
[----:B-1----:R-:W-:-:S04]  /*0b70*/  LEA R16, R16, R3, 0x18 ;  /* 0x0000000310107211 */ /* 0x002fc800078ec0ff */
[----:B------:R-:W-:Y:S01]  /*0b80*/  R2UR UR5, R16 ;  /* 0x00000000100572ca */ /* 0x000fe200000e0000 */
[----:B------:R-:W1:-:S12]  /*0b90*/  FENCE.VIEW.ASYNC.S ;  /* 0x00000000000073c6 */ /* 0x000e580000000000 */
[----:B-1----:R1:W2:Y:S01]  /*0ba0*/  SYNCS.EXCH.64 URZ, [UR5], UR6 ;  /* 0x0000000605ff75b2 */ /* 0x0022a20008000100 */
[----:B------:R-:W-:Y:S05]  /*0bb0*/  BRA.U UP0, `(.L_x_91) ;  /* 0x0000000100407547 */ /* 0x000fea000b800000 */
[----:B------:R-:W-:Y:S01]  /*0bc0*/  MOV R14, 0x128 ;  /* 0x00000128000e7802 */ /* 0x000fe20000000f00 */
[----:B------:R-:W3:Y:S01]  /*0bd0*/  LDCU.64 UR8, c[0x4][0xe8] ;  /* 0x01001d00ff0877ac */ /* 0x000ee20008000a00 */
[----:B------:R-:W-:Y:S02]  /*0be0*/  HFMA2 R12, -RZ, RZ, 0, 5.9604644775390625e-08 ;  /* 0x00000001ff0c7431 */ /* 0x000fe400000001ff */
[----:B------:R-:W-:Y:S01]  /*0bf0*/  IMAD.MOV.U32 R8, RZ, RZ, 0x187 ;  /* 0x00000187ff087424 */ /* 0x000fe200078e00ff */
[----:B-1----:R-:W1:Y:S01]  /*0c00*/  LDCU.64 UR6, c[0x4][0xf0] ;  /* 0x01001e00ff0677ac */ /* 0x002e620008000a00 */
[----:B------:R-:W4:Y:S01]  /*0c10*/  LDC.64 R14, c[0x4][R14] ;  /* 0x010000000e0e7b82 */ /* 0x000f220000000a00 */
[----:B------:R-:W-:Y:S01]  /*0c20*/  IMAD.MOV.U32 R13, RZ, RZ, RZ ;  /* 0x000000ffff0d7224 */ /* 0x000fe200078e00ff */
[----:B------:R-:W5:Y:S01]  /*0c30*/  LDCU.64 UR4, c[0x4][URZ] ;  /* 0x01000000ff0477ac */ /* 0x000f620008000a00 */
[----:B---3--:R-:W-:Y:S01]  /*0c40*/  IMAD.U32 R4, RZ, RZ, UR8 ;  /* 0x00000008ff047e24 */ /* 0x008fe2000f8e00ff */
[----:B------:R-:W-:Y:S01]  /*0c50*/  MOV R5, UR9 ;  /* 0x0000000900057c02 */ /* 0x000fe20008000f00 */
[----:B-1----:R-:W-:Y:S01]  /*0c60*/  IMAD.U32 R6, RZ, RZ, UR6 ;  /* 0x00000006ff067e24 */ /* 0x002fe2000f8e00ff */
[----:B------:R-:W-:Y:S01]  /*0c70*/  MOV R7, UR7 ;  /* 0x0000000700077c02 */ /* 0x000fe20008000f00 */
[----:B-----5:R-:W-:Y:S01]  /*0c80*/  IMAD.U32 R10, RZ, RZ, UR4 ;  /* 0x00000004ff0a7e24 */ /* 0x020fe2000f8e00ff */
[----:B------:R-:W-:-:S02]  /*0c90*/  MOV R11, UR5 ;  /* 0x00000005000b7c02 */ /* 0x000fc40008000f00 */
[----:B------:R-:W-:-:S07]  /*0ca0*/  LEPC R20, `(.L_x_91) ;  /* 0x000000001014794e */ /* 0x000fce0000000000 */
[----:B--2-4-:R-:W-:Y:S05]  /*0cb0*/  CALL.ABS.NOINC R14 ;  /* 0x000000000e007343 */ /* 0x014fea0003c00000 */
.L_x_91:
[----:B-1----:R-:W-:Y:S01]  /*0cc0*/  R2UR UR5, R16 ;  /* 0x00000000100572ca */ /* 0x002fe200000e0000 */
[----:B------:R-:W-:Y:S01]  /*0cd0*/  UMOV UR4, 0x1 ;  /* 0x0000000100047882 */ /* 0x000fe20000000000 */
[----:B------:R-:W-:-:S04]  /*0ce0*/  UIADD3 UR6, UPT, UPT, -UR38, 0x100000, URZ ;  /* 0x0010000026067890 */ /* 0x000fc8000fffe1ff */
[----:B------:R-:W-:Y:S02]  /*0cf0*/  USHF.L.U32 UR7, UR6, 0xb, URZ ;  /* 0x0000000b06077899 */ /* 0x000fe400080006ff */
[----:B------:R-:W-:Y:S02]  /*0d00*/  USHF.L.U32 UR6, UR6, 0x1, URZ ;  /* 0x0000000106067899 */ /* 0x000fe400080006ff */
[----:B------:R-:W-:-:S04]  /*0d10*/  UIADD3 UR8, UPT, UPT, -UR4, 0x100000, URZ ;  /* 0x0010000004087890 */ /* 0x000fc8000fffe1ff */
[----:B------:R-:W-:Y:S02]  /*0d20*/  USHF.L.U32 UR9, UR8, 0xb, URZ ;  /* 0x0000000b08097899 */ /* 0x000fe400080006ff */
[----:B------:R-:W-:Y:S02]  /*0d30*/  USHF.L.U32 UR8, UR8, 0x1, URZ ;  /* 0x0000000108087899 */ /* 0x000fe400080006ff */
[----:B------:R-:W-:Y:S01]  /*0d40*/  UISETP.NE.AND UP0, UPT, UR38, URZ, UPT ;  /* 0x000000ff2600728c */ /* 0x000fe2000bf05270 */
[----:B------:R-:W1:Y:S02]  /*0d50*/  FENCE.VIEW.ASYNC.S ;  /* 0x00000000000073c6 */ /* 0x000e640000000000 */
[----:B-1----:R1:W3:Y:S07]  /*0d60*/  SYNCS.EXCH.64 URZ, [UR5+0x48], UR6 ;  /* 0x0000480605ff75b2 */ /* 0x0022ee0008000100 */
[----:B------:R1:W4:Y:S01]  /*0d70*/  SYNCS.EXCH.64 URZ, [UR5+0x8], UR8 ;  /* 0x0000080805ff75b2 */ /* 0x0003220008000100 */
[----:B------:R-:W-:Y:S05]  /*0d80*/  BRA.U UP0, `(.L_x_92) ;  /* 0x0000000100407547 */ /* 0x000fea000b800000 */
[----:B------:R-:W-:Y:S01]  /*0d90*/  MOV R14, 0x128 ;  /* 0x00000128000e7802 */ /* 0x000fe20000000f00 */
[----:B-1----:R-:W1:Y:S01]  /*0da0*/  LDCU.64 UR8, c[0x4][0xe8] ;  /* 0x01001d00ff0877ac */ /* 0x002e620008000a00 */
[----:B------:R-:W-:Y:S02]  /*0db0*/  HFMA2 R12, -RZ, RZ, 0, 5.9604644775390625e-08 ;  /* 0x00000001ff0c7431 */ /* 0x000fe400000001ff */
[----:B------:R-:W-:Y:S01]  /*0dc0*/  IMAD.MOV.U32 R8, RZ, RZ, 0x187 ;  /* 0x00000187ff087424 */ /* 0x000fe200078e00ff */
[----:B------:R-:W5:Y:S01]  /*0dd0*/  LDCU.64 UR6, c[0x4][0xf0] ;  /* 0x01001e00ff0677ac */ /* 0x000f620008000a00 */
[----:B------:R-:W2:Y:S01]  /*0de0*/  LDC.64 R14, c[0x4][R14] ;  /* 0x010000000e0e7b82 */ /* 0x000ea20000000a00 */
[----:B------:R-:W-:Y:S01]  /*0df0*/  IMAD.MOV.U32 R13, RZ, RZ, RZ ;  /* 0x000000ffff0d7224 */ /* 0x000fe200078e00ff */
[----:B------:R-:W3:Y:S01]  /*0e00*/  LDCU.64 UR4, c[0x4][URZ] ;  /* 0x01000000ff0477ac */ /* 0x000ee20008000a00 */
[----:B-1----:R-:W-:Y:S01]  /*0e10*/  IMAD.U32 R4, RZ, RZ, UR8 ;  /* 0x00000008ff047e24 */ /* 0x002fe2000f8e00ff */
[----:B------:R-:W-:Y:S01]  /*0e20*/  MOV R5, UR9 ;  /* 0x0000000900057c02 */ /* 0x000fe20008000f00 */
[----:B-----5:R-:W-:Y:S01]  /*0e30*/  IMAD.U32 R6, RZ, RZ, UR6 ;  /* 0x00000006ff067e24 */ /* 0x020fe2000f8e00ff */
[----:B------:R-:W-:Y:S01]  /*0e40*/  MOV R7, UR7 ;  /* 0x0000000700077c02 */ /* 0x000fe20008000f00 */
[----:B---3--:R-:W-:Y:S01]  /*0e50*/  IMAD.U32 R10, RZ, RZ, UR4 ;  /* 0x00000004ff0a7e24 */ /* 0x008fe2000f8e00ff */
[----:B------:R-:W-:-:S02]  /*0e60*/  MOV R11, UR5 ;  /* 0x00000005000b7c02 */ /* 0x000fc40008000f00 */
[----:B------:R-:W-:-:S07]  /*0e70*/  LEPC R20, `(.L_x_92) ;  /* 0x000000001014794e */ /* 0x000fce0000000000 */
[----:B--2-4-:R-:W-:Y:S05]  /*0e80*/  CALL.ABS.NOINC R14 ;  /* 0x000000000e007343 */ /* 0x014fea0003c00000 */
.L_x_92:
        /* <DEDUP_REMOVED lines=10> */
[----:B-1----:R1:W1:Y:S07]  /*0f30*/  SYNCS.EXCH.64 URZ, [UR5+0x50], UR6 ;  /* 0x0000500605ff75b2 */ /* 0x00226e0008000100 */
[----:B------:R1:W1:Y:S01]  /*0f40*/  SYNCS.EXCH.64 URZ, [UR5+0x10], UR8 ;  /* 0x0000100805ff75b2 */ /* 0x0002620008000100 */
        /* <DEDUP_REMOVED lines=17> */
.L_x_93:
        /* <DEDUP_REMOVED lines=29> */
.L_x_94:
        /* <DEDUP_REMOVED lines=29> */
.L_x_95:
        /* <DEDUP_REMOVED lines=29> */
.L_x_96:
        /* <DEDUP_REMOVED lines=29> */
.L_x_97:
        /* <DEDUP_REMOVED lines=29> */
.L_x_98:
        /* <DEDUP_REMOVED lines=29> */
.L_x_99:
[----:B------:R-:W-:Y:S01]  /*1b40*/  R2UR UR4, R16 ;  /* 0x00000000100472ca */ /* 0x000fe200000e0000 */
[----:B-1----:R-:W-:-:S04]  /*1b50*/  UIADD3 UR6, UPT, UPT, -UR38, 0x100000, URZ ;  /* 0x0010000026067890 */ /* 0x002fc8000fffe1ff */
[----:B------:R-:W-:Y:S02]  /*1b60*/  USHF.L.U32 UR7, UR6, 0xb, URZ ;  /* 0x0000000b06077899 */ /* 0x000fe400080006ff */
[----:B------:R-:W-:Y:S01]  /*1b70*/  USHF.L.U32 UR6, UR6, 0x1, URZ ;  /* 0x0000000106067899 */ /* 0x000fe200080006ff */
[----:B------:R-:W1:Y:S11]  /*1b80*/  FENCE.VIEW.ASYNC.S ;  /* 0x00000000000073c6 */ /* 0x000e760000000000 */
[----:B-1----:R1:W1:Y:S01]  /*1b90*/  SYNCS.EXCH.64 URZ, [UR4+0x88], UR6 ;  /* 0x0000880604ff75b2 */ /* 0x0022620008000100 */
[----:B------:R-:W-:Y:S01]  /*1ba0*/  NOP ;  /* 0x0000000000007918 */ /* 0x000fe20000000000 */
.L_x_90:
[----:B-1----:R-:W-:Y:S05]  /*1bb0*/  BSYNC.RECONVERGENT B6 ;  /* 0x0000000000067941 */ /* 0x002fea0003800200 */
.L_x_87:
[----:B------:R-:W-:Y:S01]  /*1bc0*/  UMOV UR4, 0xffffffff ;  /* 0xffffffff00047882 */ /* 0x000fe20000000000 */
[----:B------:R-:W-:Y:S02]  /*1bd0*/  NOP ;  /* 0x0000000000007918 */ /* 0x000fe40000000000 */
[----:B------:R-:W-:Y:S05]  /*1be0*/  BRA.DIV UR4, `(.L_x_100) ;  /* 0x0000015204e07947 */ /* 0x000fea000b800000 */
.L_x_470:
[----:B------:R-:W-:-:S03]  /*1bf0*/  UMOV UR4, 0xffffffff ;  /* 0xffffffff00047882 */ /* 0x000fc60000000000 */
[----:B------:R-:W-:Y:S05]  /*1c00*/  BRA.DIV UR4, `(.L_x_101) ;  /* 0x0000015604007947 */ /* 0x000fea000b800000 */
.L_x_473:
[----:B------:R-:W-:-:S03]  /*1c10*/  UMOV UR4, 0xffffffff ;  /* 0xffffffff00047882 */ /* 0x000fc60000000000 */
[----:B------:R-:W-:Y:S05]  /*1c20*/  BRA.DIV UR4, `(.L_x_102) ;  /* 0x0000015604187947 */ /* 0x000fea000b800000 */
[----:B-1-3--:R1:W3:Y:S02]  /*1c30*/  SHFL.IDX PT, R14, R132, RZ, 0x1f ;  /* 0x00001fff840e7589 */ /* 0x00a2e400000e0000 */
.L_x_476:
[----:B---3--:R-:W-:-:S13]  /*1c40*/  ISETP.NE.AND P0, PT, R14, 0x1, PT ;  /* 0x000000010e00780c */ /* 0x008fda0003f05270 */
[----:B------:R-:W-:Y:S05]  /*1c50*/  @P0 BRA `(.L_x_103) ;  /* 0x00000000006c0947 */ /* 0x000fea0003800000 */
[----:B------:R-:W-:-:S03]  /*1c60*/  UMOV UR4, 0xffffffff ;  /* 0xffffffff00047882 */ /* 0x000fc60000000000 */
[----:B------:R-:W-:Y:S05]  /*1c70*/  BRA.DIV UR4, `(.L_x_104) ;  /* 0x00000156042c7947 */ /* 0x000fea000b800000 */
[----:B------:R-:W-:-:S13]  /*1c80*/  ELECT P6, URZ, PT ;  /* 0x0000000000ff782f */ /* 0x000fda00038c0000 */
.L_x_479:
[----:B------:R-:W-:Y:S04]  /*1c90*/  BSSY.RECONVERGENT B0, `(.L_x_103) ;  /* 0x0000017000007945 */ /* 0x000fe80003800200 */
[----:B------:R-:W-:Y:S05]  /*1ca0*/  @!P6 BRA `(.L_x_105) ;  /* 0x000000000054e947 */ /* 0x000fea0003800000 */
[----:B------:R-:W3:Y:S01]  /*1cb0*/  S2UR UR6, SR_CgaCtaId ;  /* 0x00000000000679c3 */ /* 0x000ee20000008800 */
[----:B------:R-:W-:Y:S01]  /*1cc0*/  UMOV UR7, 0x400 ;  /* 0x0000040000077882 */ /* 0x000fe20000000000 */
[----:B------:R-:W-:Y:S01]  /*1cd0*/  UMOV UR5, 0x20 ;  /* 0x0000002000057882 */ /* 0x000fe20000000000 */
[----:B------:R-:W-:Y:S01]  /*1ce0*/  UMOV UR4, 0x80 ;  /* 0x0000008000047882 */ /* 0x000fe20000000000 */
[----:B------:R-:W-:-:S04]  /*1cf0*/  UIADD3 UR8, UPT, UPT, -UR5, 0x100000, URZ ;  /* 0x0010000005087890 */ /* 0x000fc8000fffe1ff */
[----:B------:R-:W-:Y:S02]  /*1d00*/  USHF.L.U32 UR9, UR8, 0xb, URZ ;  /* 0x0000000b08097899 */ /* 0x000fe400080006ff */
[----:B------:R-:W-:Y:S02]  /*1d10*/  USHF.L.U32 UR8, UR8, 0x1, URZ ;  /* 0x0000000108087899 */ /* 0x000fe400080006ff */
[----:B------:R-:W-:-:S04]  /*1d20*/  UIADD3 UR4, UPT, UPT, -UR4, 0x100000, URZ ;  /* 0x0010000004047890 */ /* 0x000fc8000fffe1ff */
[----:B------:R-:W-:Y:S02]  /*1d30*/  USHF.L.U32 UR5, UR4, 0xb, URZ ;  /* 0x0000000b04057899 */ /* 0x000fe400080006ff */
[----:B------:R-:W-:Y:S02]  /*1d40*/  USHF.L.U32 UR4, UR4, 0x1, URZ ;  /* 0x0000000104047899 */ /* 0x000fe400080006ff */
[----:B---3--:R-:W-:Y:S01]  /*1d50*/  ULEA UR6, UR6, UR7, 0x18 ;  /* 0x0000000706067291 */ /* 0x008fe2000f8ec0ff */
[----:B------:R-:W3:Y:S11]  /*1d60*/  FENCE.VIEW.ASYNC.S ;  /* 0x00000000000073c6 */ /* 0x000ef60000000000 */
[----:B---3--:R3:W1:Y:S01]  /*1d70*/  SYNCS.EXCH.64 URZ, [UR6+0x90], UR8 ;  /* 0x0000900806ff75b2 */ /* 0x0086620008000100 */
[----:B------:R3:W1:Y:S01]  /*1d80*/  SYNCS.EXCH.64 URZ, [UR6+0xb0], UR4 ;  /* 0x0000b00406ff75b2 */ /* 0x0006620008000100 */
[----:B------:R3:W1:Y:S01]  /*1d90*/  SYNCS.EXCH.64 URZ, [UR6+0x98], UR8 ;  /* 0x0000980806ff75b2 */ /* 0x0006620008000100 */
[----:B------:R3:W1:Y:S01]  /*1da0*/  SYNCS.EXCH.64 URZ, [UR6+0xb8], UR4 ;  /* 0x0000b80406ff75b2 */ /* 0x0006620008000100 */
[----:B------:R3:W1:Y:S01]  /*1db0*/  SYNCS.EXCH.64 URZ, [UR6+0xa0], UR8 ;  /* 0x0000a00806ff75b2 */ /* 0x0006620008000100 */
[----:B------:R3:W1:Y:S01]  /*1dc0*/  SYNCS.EXCH.64 URZ, [UR6+0xc0], UR4 ;  /* 0x0000c00406ff75b2 */ /* 0x0006620008000100 */
[----:B------:R3:W1:Y:S01]  /*1dd0*/  SYNCS.EXCH.64 URZ, [UR6+0xa8], UR8 ;  /* 0x0000a80806ff75b2 */ /* 0x0006620008000100 */
[----:B------:R3:W1:Y:S01]  /*1de0*/  SYNCS.EXCH.64 URZ, [UR6+0xc8], UR4 ;  /* 0x0000c80406ff75b2 */ /* 0x0006620008000100 */
[----:B------:R-:W-:Y:S01]  /*1df0*/  NOP ;  /* 0x0000000000007918 */ /* 0x000fe20000000000 */
.L_x_105:
[----:B---3--:R-:W-:Y:S05]  /*1e00*/  BSYNC.RECONVERGENT B0 ;  /* 0x0000000000007941 */ /* 0x008fea0003800200 */
.L_x_103:
[----:B------:R-:W-:Y:S01]  /*1e10*/  UMOV UR4, 0xffffffff ;  /* 0xffffffff00047882 */ /* 0x000fe20000000000 */
[----:B------:R-:W-:Y:S02]  /*1e20*/  NOP ;  /* 0x0000000000007918 */ /* 0x000fe40000000000 */
[----:B------:R-:W-:Y:S05]  /*1e30*/  BRA.DIV UR4, `(.L_x_106) ;  /* 0x0000015204dc7947 */ /* 0x000fea000b800000 */
[----:B------:R3:W1:Y:S02]  /*1e40*/  SHFL.IDX PT, R14, R132, RZ, 0x1f ;  /* 0x00001fff840e7589 */ /* 0x00066400000e0000 */
.L_x_482:
[----:B-1----:R-:W-:-:S13]  /*1e50*/  ISETP.NE.AND P0, PT, R14, 0x3, PT ;  /* 0x000000030e00780c */ /* 0x002fda0003f05270 */
[----:B------:R-:W-:Y:S05]  /*1e60*/  @P0 BRA `(.L_x_107) ;  /* 0x0000000000440947 */ /* 0x000fea0003800000 */
[----:B------:R-:W-:-:S03]  /*1e70*/  UMOV UR4, 0xffffffff ;  /* 0xffffffff00047882 */ /* 0x000fc60000000000 */
[----:B------:R-:W-:Y:S05]  /*1e80*/  BRA.DIV UR4, `(.L_x_108) ;  /* 0x0000015204f07947 */ /* 0x000fea000b800000 */
[----:B------:R-:W-:-:S13]  /*1e90*/  ELECT P6, URZ, PT ;  /* 0x0000000000ff782f */ /* 0x000fda00038c0000 */
.L_x_485:
[----:B------:R-:W-:Y:S01]  /*1ea0*/  VOTEU.ANY UP0, P6 ;  /* 0x0000000000ff7886 */ /* 0x000fe20003000100 */
[----:B------:R-:W-:Y:S01]  /*1eb0*/  UMOV UR4, 0x20 ;  /* 0x0000002000047882 */ /* 0x000fe20000000000 */
[----:B------:R-:W-:-:S03]  /*1ec0*/  VOTEU.ANY UP1, P6 ;  /* 0x0000000000ff7886 */ /* 0x000fc60003020100 */
[----:B------:R-:W1:Y:S01]  /*1ed0*/  @UP0 S2UR UR5, SR_CgaCtaId ;  /* 0x00000000000509c3 */ /* 0x000e620000008800 */
[----:B------:R-:W-:Y:S01]  /*1ee0*/  @UP0 UMOV UR6, 0x400 ;  /* 0x0000040000060882 */ /* 0x000fe20000000000 */
[----:B------:R-:W-:-:S04]  /*1ef0*/  @UP0 UIADD3 UR8, UPT, UPT, -UR4, 0x100000, URZ ;  /* 0x0010000004080890 */ /* 0x000fc8000fffe1ff */
[----:B------:R-:W-:Y:S02]  /*1f00*/  @UP0 USHF.L.U32 UR9, UR8, 0xb, URZ ;  /* 0x0000000b08090899 */ /* 0x000fe400080006ff */
[----:B------:R-:W-:Y:S02]  /*1f10*/  @UP0 USHF.L.U32 UR8, UR8, 0x1, URZ ;  /* 0x0000000108080899 */ /* 0x000fe400080006ff */
[----:B-1----:R-:W-:Y:S01]  /*1f20*/  @UP0 ULEA UR5, UR5, UR6, 0x18 ;  /* 0x0000000605050291 */ /* 0x002fe2000f8ec0ff */
[----:B------:R-:W-:Y:S01]  /*1f30*/  VOTEU.ANY UP0, P6 ;  /* 0x0000000000ff7886 */ /* 0x000fe20003000100 */
[----:B------:R-:W1:Y:S10]  /*1f40*/  FENCE.VIEW.ASYNC.S ;  /* 0x00000000000073c6 */ /* 0x000e740000000000 */
[----:B-1----:R1:W1:Y:S01]  /*1f50*/  @UP1 SYNCS.EXCH.64 URZ, [UR5+0xd0], UR8 ;  /* 0x0000d00805ff15b2 */ /* 0x0022620008000100 */
[----:B------:R1:W1:Y:S01]  /*1f60*/  @UP0 SYNCS.EXCH.64 URZ, [UR5+0xd8], UR8 ;  /* 0x0000d80805ff05b2 */ /* 0x0002620008000100 */
[----:B------:R-:W-:Y:S01]  /*1f70*/  NOP ;  /* 0x0000000000007918 */ /* 0x000fe20000000000 */
.L_x_107:
[----:B------:R-:W-:Y:S01]  /*1f80*/  UMOV UR4, 0xffffffff ;  /* 0xffffffff00047882 */ /* 0x000fe20000000000 */
[----:B------:R-:W-:Y:S02]  /*1f90*/  NOP ;  /* 0x0000000000007918 */ /* 0x000fe40000000000 */
[----:B------:R-:W-:Y:S05]  /*1fa0*/  BRA.DIV UR4, `(.L_x_109) ;  /* 0x0000015204c87947 */ /* 0x000fea000b800000 */
[----:B------:R1:W1:Y:S02]  /*1fb0*/  SHFL.IDX PT, R14, R132, RZ, 0x1f ;  /* 0x00001fff840e7589 */ /* 0x00026400000e0000 */
.L_x_488:
[----:B-1----:R-:W-:-:S13]  /*1fc0*/  ISETP.NE.AND P0, PT, R14, 0x4, PT ;  /* 0x000000040e00780c */ /* 0x002fda0003f05270 */
[----:B------:R-:W-:Y:S05]  /*1fd0*/  @P0 BRA `(.L_x_110) ;  /* 0x00000000008c0947 */ /* 0x000fea0003800000 */
[----:B------:R-:W-:-:S03]  /*1fe0*/  UMOV UR4, 0xffffffff ;  /* 0xffffffff00047882 */ /* 0x000fc60000000000 */
[----:B------:R-:W-:Y:S05]  /*1ff0*/  BRA.DIV UR4, `(.L_x_111) ;  /* 0x0000015204dc7947 */ /* 0x000fea000b800000 */
[----:B------:R-:W-:-:S13]  /*2000*/  ELECT P6, URZ, PT ;  /* 0x0000000000ff782f */ /* 0x000fda00038c0000 */
.L_x_491:
[----:B------:R-:W-:Y:S04]  /*2010*/  BSSY.RECONVERGENT B0, `(.L_x_110) ;  /* 0x000001f000007945 */ /* 0x000fe80003800200 */
[----:B------:R-:W-:Y:S05]  /*2020*/  @!P6 BRA `(.L_x_112) ;  /* 0x000000000074e947 */ /* 0x000fea0003800000 */
[----:B------:R-:W1:Y:S01]  /*2030*/  S2UR UR6, SR_CgaCtaId ;  /* 0x00000000000679c3 */ /* 0x000e620000008800 */
        /* <DEDUP_REMOVED lines=9> */
[----:B-1----:R-:W-:Y:S01]  /*20d0*/  ULEA UR6, UR6, UR7, 0x18 ;  /* 0x0000000706067291 */ /* 0x002fe2000f8ec0ff */
[----:B------:R-:W1:Y:S11]  /*20e0*/  FENCE.VIEW.ASYNC.S ;  /* 0x00000000000073c6 */ /* 0x000e760000000000 */
[----:B-1----:R1:W1:Y:S01]  /*20f0*/  SYNCS.EXCH.64 URZ, [UR6+0xe0], UR8 ;  /* 0x0000e00806ff75b2 */ /* 0x0022620008000100 */
[----:B------:R1:W1:Y:S01]  /*2100*/  SYNCS.EXCH.64 URZ, [UR6+0x120], UR4 ;  /* 0x0001200406ff75b2 */ /* 0x0002620008000100 */
        /* <DEDUP_REMOVED lines=15> */
.L_x_112:
[----:B-1----:R-:W-:Y:S05]  /*2200*/  BSYNC.RECONVERGENT B0 ;  /* 0x0000000000007941 */ /* 0x002fea0003800200 */
.L_x_110:
[----:B------:R-:W-:Y:S01]  /*2210*/  UMOV UR4, 0xffffffff ;  /* 0xffffffff00047882 */ /* 0x000fe20000000000 */
[----:B------:R-:W-:Y:S02]  /*2220*/  NOP ;  /* 0x0000000000007918 */ /* 0x000fe40000000000 */
[----:B------:R-:W-:Y:S05]  /*2230*/  BRA.DIV UR4, `(.L_x_113) ;  /* 0x00000152046c7947 */ /* 0x000fea000b800000 */
[----:B------:R1:W1:Y:S02]  /*2240*/  SHFL.IDX PT, R14, R132, RZ, 0x1f ;  /* 0x00001fff840e7589 */ /* 0x00026400000e0000 */
.L_x_494:
[----:B-1----:R-:W-:-:S13]  /*2250*/  ISETP.NE.AND P0, PT, R14, 0x8, PT ;  /* 0x000000080e00780c */ /* 0x002fda0003f05270 */
[----:B------:R-:W-:Y:S05]  /*2260*/  @P0 BRA `(.L_x_114) ;  /* 0x00000000008c0947 */ /* 0x000fea0003800000 */
[----:B------:R-:W-:-:S03]  /*2270*/  UMOV UR4, 0xffffffff ;  /* 0xffffffff00047882 */ /* 0x000fc60000000000 */
[----:B------:R-:W-:Y:S05]  /*2280*/  BRA.DIV UR4, `(.L_x_115) ;  /* 0x0000015204807947 */ /* 0x000fea000b800000 */
[----:B------:R-:W-:-:S13]  /*2290*/  ELECT P6, URZ, PT ;  /* 0x0000000000ff782f */ /* 0x000fda00038c0000 */
.L_x_497:
        /* <DEDUP_REMOVED lines=31> */
.L_x_116:
[----:B-1----:R-:W-:Y:S05]  /*2490*/  BSYNC.RECONVERGENT B0 ;  /* 0x0000000000007941 */ /* 0x002fea0003800200 */
.L_x_114:
[----:B------:R-:W-:Y:S01]  /*24a0*/  UMOV UR4, 0xffffffff ;  /* 0xffffffff00047882 */ /* 0x000fe20000000000 */
[----:B------:R-:W-:Y:S02]  /*24b0*/  NOP ;  /* 0x0000000000007918 */ /* 0x000fe40000000000 */
[----:B------:R-:W-:Y:S05]  /*24c0*/  BRA.DIV UR4, `(.L_x_117) ;  /* 0x0000015204107947 */ /* 0x000fea000b800000 */
[----:B------:R1:W1:Y:S02]  /*24d0*/  SHFL.IDX PT, R14, R132, RZ, 0x1f ;  /* 0x00001fff840e7589 */ /* 0x00026400000e0000 */
.L_x_500:
[----:B-1----:R-:W-:-:S13]  /*24e0*/  ISETP.NE.AND P0, PT, R14, 0x5, PT ;  /* 0x000000050e00780c */ /* 0x002fda0003f05270 */
[----:B------:R-:W-:Y:S05]  /*24f0*/  @P0 BRA `(.L_x_118) ;  /* 0x00000000005c0947 */ /* 0x000fea0003800000 */
[----:B------:R-:W-:-:S03]  /*2500*/  UMOV UR4, 0xffffffff ;  /* 0xffffffff00047882 */ /* 0x000fc60000000000 */
[----:B------:R-:W-:Y:S05]  /*2510*/  BRA.DIV UR4, `(.L_x_119) ;  /* 0x0000015204247947 */ /* 0x000fea000b800000 */
[----:B------:R-:W-:-:S13]  /*2520*/  ELECT P6, URZ, PT ;  /* 0x0000000000ff782f */ /* 0x000fda00038c0000 */
.L_x_503:
        /* <DEDUP_REMOVED lines=18> */
[----:B------:R-:W-:Y:S01]  /*2650*/  NOP ;  /* 0x0000000000007918 */ /* 0x000fe20000000000 */
.L_x_120:
[----:B-1----:R-:W-:Y:S05]  /*2660*/  BSYNC.RECONVERGENT B0 ;  /* 0x0000000000007941 */ /* 0x002fea0003800200 */
.L_x_118:
[----:B------:R-:W-:Y:S01]  /*2670*/  LOP3.LUT P0, RZ, R133, 0x1, RZ, 0xc0, !PT ;  /* 0x0000000185ff7812 */ /* 0x000fe2000780c0ff */
[----:B------:R-:W-:Y:S01]  /*2680*/  UMOV UR4, 0x20 ;  /* 0x0000002000047882 */ /* 0x000fe20000000000 */
[----:B------:R-:W-:Y:S02]  /*2690*/  NOP ;  /* 0x0000000000007918 */ /* 0x000fe40000000000 */
[----:B------:R-:W-:-:S13]  /*26a0*/  ISETP.NE.OR P0, PT, RZ, UR52, !P0 ;  /* 0x00000034ff007c0c */ /* 0x000fda000c705670 */
[----:B------:R-:W-:-:S05]  /*26b0*/  VOTEU.ALL UP0, P0 ;  /* 0x0000000000ff7886 */ /* 0x000fca0000000000 */
[----:B------:R-:W1:Y:S01]  /*26c0*/  @!UP0 S2UR UR5, SR_CgaCtaId ;  /* 0x00000000000589c3 */ /* 0x000e620000008800 */
[----:B------:R-:W-:Y:S01]  /*26d0*/  @!UP0 UMOV UR6, 0x400 ;  /* 0x0000040000068882 */ /* 0x000fe20000000000 */
[----:B------:R-:W-:-:S04]  /*26e0*/  @!UP0 UIADD3 UR8, UPT, UPT, -UR4, 0x100000, URZ ;  /* 0x0010000004088890 */ /* 0x000fc8000fffe1ff */
[----:B------:R-:W-:Y:S02]  /*26f0*/  @!UP0 USHF.L.U32 UR9, UR8, 0xb, URZ ;  /* 0x0000000b08098899 */ /* 0x000fe400080006ff */
[----:B------:R-:W-:Y:S02]  /*2700*/  @!UP0 USHF.L.U32 UR8, UR8, 0x1, URZ ;  /* 0x0000000108088899 */ /* 0x000fe400080006ff */
[----:B-1----:R-:W-:Y:S01]  /*2710*/  @!UP0 ULEA UR5, UR5, UR6, 0x18 ;  /* 0x0000000605058291 */ /* 0x002fe2000f8ec0ff */
[----:B------:R-:W-:Y:S01]  /*2720*/  VOTEU.ALL UP0, P0 ;  /* 0x0000000000ff7886 */ /* 0x000fe20000000000 */
[----:B------:R-:W1:Y:S10]  /*2730*/  FENCE.VIEW.ASYNC.S ;  /* 0x00000000000073c6 */ /* 0x000e740000000000 */
[----:B-1----:R1:W1:Y:S01]  /*2740*/  @!UP0 SYNCS.EXCH.64 URZ, [UR5+0x190], UR8 ;  /* 0x0001900805ff85b2 */ /* 0x0022620008000100 */
[----:B------:R-:W-:-:S09]  /*2750*/  UISETP.GE.AND UP0, UPT, UR58, 0x2, UPT ;  /* 0x000000023a00788c */ /* 0x000fd2000bf06270 */
[----:B------:R-:W-:Y:S05]  /*2760*/  BRA.U !UP0, `(.L_x_121) ;  /* 0x0000000108207547 */ /* 0x000fea000b800000 */
[----:B------:R-:W5:Y:S02]  /*2770*/  LDCU UR4, c[0x0][0x36c] ;  /* 0x00006d80ff0477ac */ /* 0x000f640008000800 */
[----:B-----5:R-:W-:-:S09]  /*2780*/  UISETP.EQ.U32.AND UP0, UPT, UR4, 0x1, UPT ;  /* 0x000000010400788c */ /* 0x020fd2000bf02070 */
[----:B------:R-:W-:Y:S05]  /*2790*/  BRA.U !UP0, `(.L_x_122) ;  /* 0x00000001080c7547 */ /* 0x000fea000b800000 */
[----:B------:R-:W-:Y:S05]  /*27a0*/  WARPSYNC.ALL ;  /* 0x0000000000007948 */ /* 0x000fea0003800000 */
[----:B-12-4-:R-:W-:Y:S01]  /*27b0*/  UCGABAR_ARV ;  /* 0x00000000000079c7 */ /* 0x016fe20008000000 */
[----:B------:R-:W-:Y:S05]  /*27c0*/  BRA `(.L_x_123) ;  /* 0x0000000000107947 */ /* 0x000fea0003800000 */
.L_x_122:
[----:B-12-4-:R-:W-:Y:S05]  /*27d0*/  WARPSYNC.ALL ;  /* 0x0000000000007948 */ /* 0x016fea0003800000 */
[----:B------:R-:W-:Y:S05]  /*27e0*/  BRA `(.L_x_123) ;  /* 0x0000000000087947 */ /* 0x000fea0003800000 */
.L_x_121:
[----:B------:R-:W-:Y:S05]  /*27f0*/  WARPSYNC.ALL ;  /* 0x0000000000007948 */ /* 0x000fea0003800000 */
[----:B-12-4-:R-:W-:Y:S06]  /*2800*/  BAR.SYNC.DEFER_BLOCKING 0x0 ;  /* 0x0000000000007b1d */ /* 0x016fec0000010000 */
.L_x_123:
[----:B------:R-:W1:Y:S01]  /*2810*/  S2UR UR51, SR_CTAID.X ;  /* 0x00000000003379c3 */ /* 0x000e620000002500 */
[----:B------:R-:W-:-:S05]  /*2820*/  CS2R.32 R3, SR_CgaSize ;  /* 0x0000000000037805 */ /* 0x000fca0000008a00 */
[----:B------:R-:W-:-:S05]  /*2830*/  IMAD R3, R3, -0xa0, RZ ;  /* 0xffffff6003037824 */ /* 0x000fca00078e02ff */
[----:B------:R-:W-:-:S14]  /*2840*/  R2UR UR5, R3 ;  /* 0x00000000030572ca */ /* 0x000fdc00000e0000 */
[----:B------:R-:W2:Y:S01]  /*2850*/  LDCU UR5, c[0x0][UR5+0x2b0] ;  /* 0x00005600050577ac */ /* 0x000ea20008000800 */
[----:B------:R-:W-:Y:S02]  /*2860*/  PRMT R29, RZ, 0x7610, R29 ;  /* 0x00007610ff1d7816 */ /* 0x000fe4000000001d */
[----:B------:R-:W-:Y:S02]  /*2870*/  PRMT R37, RZ, 0x7610, R37 ;  /* 0x00007610ff257816 */ /* 0x000fe40000000025 */
[----:B------:R-:W-:-:S05]  /*2880*/  CS2R.32 R3, SR_CgaSize ;  /* 0x0000000000037805 */ /* 0x000fca0000008a00 */
[----:B------:R-:W-:-:S05]  /*2890*/  IMAD R3, R3, -0xa0, RZ ;  /* 0xffffff6003037824 */ /* 0x000fca00078e02ff */
[----:B------:R-:W-:-:S14]  /*28a0*/  R2UR UR4, R3 ;  /* 0x00000000030472ca */ /* 0x000fdc00000e0000 */
[----:B------:R-:W4:Y:S01]  /*28b0*/  LDCU UR4, c[0x0][UR4+0x2b4] ;  /* 0x00005680040477ac */ /* 0x000f220008000800 */
[----:B------:R-:W5:Y:S01]  /*28c0*/  S2UR UR7, SR_CTAID.Y ;  /* 0x00000000000779c3 */ /* 0x000f620000002600 */
[----:B------:R-:W-:Y:S01]  /*28d0*/  UISETP.NE.AND UP0, UPT, UR52, URZ, UPT ;  /* 0x000000ff3400728c */ /* 0x000fe2000bf05270 */
[----:B------:R-:W-:-:S05]  /*28e0*/  CS2R.32 R3, SR_CgaSize ;  /* 0x0000000000037805 */ /* 0x000fca0000008a00 */
[----:B------:R-:W-:-:S05]  /*28f0*/  IMAD R3, R3, -0xa0, RZ ;  /* 0xffffff6003037824 */ /* 0x000fca00078e02ff */
[----:B------:R-:W-:-:S14]  /*2900*/  R2UR UR37, R3 ;  /* 0x00000000032572ca */ /* 0x000fdc00000e0000 */
[----:B------:R-:W1:Y:S01]  /*2910*/  LDCU UR37, c[0x0][UR37+0x2a0] ;  /* 0x00005400252577ac */ /* 0x000e620008000800 */
[----:B------:R-:W-:-:S05]  /*2920*/  CS2R.32 R3, SR_CgaSize ;  /* 0x0000000000037805 */ /* 0x000fca0000008a00 */
[----:B------:R-:W-:-:S05]  /*2930*/  IMAD R3, R3, -0xa0, RZ ;  /* 0xffffff6003037824 */ /* 0x000fca00078e02ff */
[----:B------:R-:W-:-:S14]  /*2940*/  R2UR UR50, R3 ;  /* 0x00000000033272ca */ /* 0x000fdc00000e0000 */
[----:B------:R-:W3:Y:S01]  /*2950*/  LDCU UR50, c[0x0][UR50+0x2a4] ;  /* 0x00005480323277ac */ /* 0x000ee20008000800 */
[----:B-1----:R-:W-:-:S05]  /*2960*/  I2FP.F32.U32 R3, UR51 ;  /* 0x0000003300037c45 */ /* 0x002fca0008201000 */
[----:B--2---:R-:W-:Y:S01]  /*2970*/  FMUL R3, R3, UR5 ;  /* 0x0000000503037c20 */ /* 0x004fe20008400000 */
[----:B-----5:R-:W-:-:S05]  /*2980*/  I2FP.F32.U32 R0, UR7 ;  /* 0x0000000700007c45 */ /* 0x020fca0008201000 */
[----:B------:R-:W1:Y:S01]  /*2990*/  F2I.U32.TRUNC.NTZ R3, R3 ;  /* 0x0000000300037305 */ /* 0x000e62000020f000 */
[----:B----4-:R-:W-:-:S07]  /*29a0*/  FMUL R0, R0, UR4 ;  /* 0x0000000400007c20 */ /* 0x010fce0008400000 */
[----:B------:R-:W2:Y:S01]  /*29b0*/  F2I.U32.TRUNC.NTZ R0, R0 ;  /* 0x0000000000007305 */ /* 0x000ea2000020f000 */
[----:B-1----:R-:W-:Y:S02]  /*29c0*/  R2UR UR12, R3 ;  /* 0x00000000030c72ca */ /* 0x002fe400000e0000 */
[----:B--2---:R-:W-:-:S11]  /*29d0*/  R2UR UR11, R0 ;  /* 0x00000000000b72ca */ /* 0x004fd600000e0000 */
[----:B------:R-:W-:Y:S02]  /*29e0*/  UIADD3 UR12, UPT, UPT, -UR12, URZ, URZ ;  /* 0x000000ff0c0c7290 */ /* 0x000fe4000fffe1ff */
[----:B------:R-:W-:Y:S01]  /*29f0*/  UIADD3 UR11, UPT, UPT, -UR11, URZ, URZ ;  /* 0x000000ff0b0b7290 */ /* 0x000fe2000fffe1ff */
[----:B---3--:R-:W-:Y:S11]  /*2a00*/  BRA.U UP0, `(.L_x_124) ;  /* 0x0000000500487547 */ /* 0x008ff6000b800000 */
[----:B------:R-:W-:Y:S01]  /*2a10*/  UISETP.GE.AND UP0, UPT, UR37, 0x1, UPT ;  /* 0x000000012500788c */ /* 0x000fe2000bf06270 */
[----:B------:R-:W-:Y:S01]  /*2a20*/  PRMT R29, RZ, 0x7610, R29 ;  /* 0x00007610ff1d7816 */ /* 0x000fe2000000001d */
[----:B------:R-:W-:Y:S02]  /*2a30*/  UIMAD UR12, UR37, UR12, UR51 ;  /* 0x0000000c250c72a4 */ /* 0x000fe4000f8e0233 */
[----:B------:R-:W-:-:S05]  /*2a40*/  UIMAD UR11, UR50, UR11, UR7 ;  /* 0x0000000b320b72a4 */ /* 0x000fca000f8e0207 */
[----:B------:R-:W-:Y:S07]  /*2a50*/  BRA.U !UP0, `(.L_x_125) ;  /* 0x0000000508107547 */ /* 0x000fee000b800000 */
[----:B------:R-:W-:Y:S01]  /*2a60*/  ULOP3.LUT UR4, UR50, 0x3, URZ, 0xc0, !UPT ;  /* 0x0000000332047892 */ /* 0x000fe2000f8ec0ff */
[----:B------:R-:W-:Y:S01]  /*2a70*/  PRMT R29, RZ, 0x7610, R29 ;  /* 0x00007610ff1d7816 */ /* 0x000fe2000000001d */
[----:B------:R-:W-:Y:S02]  /*2a80*/  ULOP3.LUT UR14, UR50, 0x7ffffffc, URZ, 0xc0, !UPT ;  /* 0x7ffffffc320e7892 */ /* 0x000fe4000f8ec0ff */
[----:B------:R-:W-:Y:S02]  /*2a90*/  UISETP.NE.AND UP3, UPT, UR4, URZ, UPT ;  /* 0x000000ff0400728c */ /* 0x000fe4000bf65270 */
[----:B------:R-:W-:Y:S02]  /*2aa0*/  UISETP.NE.AND UP2, UPT, UR4, 0x1, UPT ;  /* 0x000000010400788c */ /* 0x000fe4000bf45270 */
[----:B------:R-:W-:Y:S02]  /*2ab0*/  UISETP.NE.AND UP1, UPT, UR4, 0x2, UPT ;  /* 0x000000020400788c */ /* 0x000fe4000bf25270 */
[----:B------:R-:W-:-:S02]  /*2ac0*/  UISETP.GE.AND UP6, UPT, UR50, 0x1, UPT ;  /* 0x000000013200788c */ /* 0x000fc4000bfc6270 */
[----:B------:R-:W-:Y:S01]  /*2ad0*/  UISETP.GE.U32.AND UP5, UPT, UR50, 0x4, UPT ;  /* 0x000000043200788c */ /* 0x000fe2000bfa6070 */
[----:B------:R-:W-:Y:S01]  /*2ae0*/  UMOV UR4, URZ ;  /* 0x000000ff00047c82 */ /* 0x000fe20008000000 */
[----:B------:R-:W-:Y:S01]  /*2af0*/  UMOV UR10, 0x1 ;  /* 0x00000001000a7882 */ /* 0x000fe20000000000 */
[----:B------:R-:W-:-:S08]  /*2b00*/  UMOV UR8, 0x1 ;  /* 0x0000000100087882 */ /* 0x000fd00000000000 */
.L_x_129:
[----:B------:R-:W-:Y:S05]  /*2b10*/  BRA.U !UP6, `(.L_x_126) ;  /* 0x000000010ed47547 */ /* 0x000fea000b800000 */
[----:B------:R-:W-:Y:S01]  /*2b20*/  ULOP3.LUT UR9, UR4, UR12, URZ, 0x3c, !UPT ;  /* 0x0000000c04097292 */ /* 0x000fe2000f8e3cff */
[----:B------:R-:W-:Y:S01]  /*2b30*/  UMOV UR13, URZ ;  /* 0x000000ff000d7c82 */ /* 0x000fe20008000000 */
[----:B------:R-:W-:Y:S10]  /*2b40*/  BRA.U !UP5, `(.L_x_127) ;  /* 0x000000010d747547 */ /* 0x000ff4000b800000 */
[----:B------:R-:W-:Y:S01]  /*2b50*/  UISETP.GT.U32.AND UP0, UPT, UR9, 0x1, UPT ;  /* 0x000000010900788c */ /* 0x000fe2000bf04070 */
[----:B------:R-:W-:-:S10]  /*2b60*/  UMOV UR6, URZ ;  /* 0x000000ff00067c82 */ /* 0x000fd40008000000 */
.L_x_128:
[----:B------:R-:W-:Y:S02]  /*2b70*/  UIMAD UR5, UR6, UR37, UR4 ;  /* 0x00000025060572a4 */ /* 0x000fe4000f8e0204 */
[----:B------:R-:W-:Y:S02]  /*2b80*/  UISETP.NE.AND UP4, UPT, UR6, UR11, UPT ;  /* 0x0000000b0600728c */ /* 0x000fe4000bf85270 */
[----:B------:R-:W-:Y:S02]  /*2b90*/  USHF.L.U32 UR13, UR10, UR5, URZ ;  /* 0x000000050a0d7299 */ /* 0x000fe400080006ff */
[----:B------:R-:W-:Y:S02]  /*2ba0*/  UIADD3 UR17, UPT, UPT, UR6, 0x1, URZ ;  /* 0x0000000106117890 */ /* 0x000fe4000fffe0ff */
[----:B------:R-:W-:Y:S02]  /*2bb0*/  UIADD3 UR15, UPT, UPT, UR5, UR37, URZ ;  /* 0x00000025050f7290 */ /* 0x000fe4000fffe0ff */
[----:B------:R-:W-:Y:S02]  /*2bc0*/  @UP0 USEL UR13, UR13, URZ, !UP4 ;  /* 0x000000ff0d0d0287 */ /* 0x000fe4000e000000 */
[----:B------:R-:W-:Y:S02]  /*2bd0*/  UISETP.NE.AND UP4, UPT, UR17, UR11, UPT ;  /* 0x0000000b1100728c */ /* 0x000fe4000bf85270 */
[----:B------:R-:W-:Y:S02]  /*2be0*/  USHF.L.U32 UR18, UR10, UR15, URZ ;  /* 0x0000000f0a127299 */ /* 0x000fe400080006ff */
[----:B------:R-:W-:Y:S01]  /*2bf0*/  UIADD3 UR16, UPT, UPT, UR6, 0x2, URZ ;  /* 0x0000000206107890 */ /* 0x000fe2000fffe0ff */
[----:B------:R-:W-:Y:S01]  /*2c00*/  LOP3.LUT R29, R29, UR13, RZ, 0xfc, !PT ;  /* 0x0000000d1d1d7c12 */ /* 0x000fe2000f8efcff */
        /* <DEDUP_REMOVED lines=12> */
[----:B------:R-:W-:Y:S02]  /*2cd0*/  @UP0 USEL UR15, UR15, URZ, !UP4 ;  /* 0x000000ff0f0f0287 */ /* 0x000fe4000e000000 */
[----:B------:R-:W-:Y:S01]  /*2ce0*/  UISETP.NE.AND UP4, UPT, UR6, UR14, UPT ;  /* 0x0000000e0600728c */ /* 0x000fe2000bf85270 */
[----:B------:R-:W-:Y:S03]  /*2cf0*/  UMOV UR13, UR14 ;  /* 0x0000000e000d7c82 */ /* 0x000fe60008000000 */
[----:B------:R-:W-:Y:S05]  /*2d00*/  LOP3.LUT R29, R29, UR15, RZ, 0xfc, !PT ;  /* 0x0000000f1d1d7c12 */ /* 0x000fea000f8efcff */
[----:B------:R-:W-:Y:S05]  /*2d10*/  BRA.U UP4, `(.L_x_128) ;  /* 0xfffffffd04947547 */ /* 0x000fea000b83ffff */
.L_x_127:
[----:B------:R-:W-:Y:S05]  /*2d20*/  BRA.U !UP3, `(.L_x_126) ;  /* 0x000000010b507547 */ /* 0x000fea000b800000 */
[----:B------:R-:W-:Y:S02]  /*2d30*/  UISETP.GT.U32.AND UP0, UPT, UR9, 0x1, UPT ;  /* 0x000000010900788c */ /* 0x000fe4000bf04070 */
[----:B------:R-:W-:Y:S02]  /*2d40*/  UIMAD UR5, UR37, UR13, UR4 ;  /* 0x0000000d250572a4 */ /* 0x000fe4000f8e0204 */
[----:B------:R-:W-:Y:S02]  /*2d50*/  UISETP.NE.AND UP4, UPT, UR13, UR11, UPT ;  /* 0x0000000b0d00728c */ /* 0x000fe4000bf85270 */
[----:B------:R-:W-:-:S05]  /*2d60*/  USHF.L.U32 UR6, UR8, UR5, URZ ;  /* 0x0000000508067299 */ /* 0x000fca00080006ff */
[----:B------:R-:W-:-:S06]  /*2d70*/  @UP0 USEL UR6, UR6, URZ, !UP4 ;  /* 0x000000ff06060287 */ /* 0x000fcc000e000000 */
[----:B------:R-:W-:Y:S01]  /*2d80*/  LOP3.LUT R29, R29, UR6, RZ, 0xfc, !PT ;  /* 0x000000061d1d7c12 */ /* 0x000fe2000f8efcff */
[----:B------:R-:W-:Y:S06]  /*2d90*/  BRA.U !UP2, `(.L_x_126) ;  /* 0x000000010a347547 */ /* 0x000fec000b800000 */
[----:B------:R-:W-:Y:S02]  /*2da0*/  UIADD3 UR6, UPT, UPT, UR13, 0x1, URZ ;  /* 0x000000010d067890 */ /* 0x000fe4000fffe0ff */
[----:B------:R-:W-:Y:S02]  /*2db0*/  UIADD3 UR5, UPT, UPT, UR5, UR37, URZ ;  /* 0x0000002505057290 */ /* 0x000fe4000fffe0ff */
[----:B------:R-:W-:Y:S02]  /*2dc0*/  UISETP.NE.AND UP4, UPT, UR6, UR11, UPT ;  /* 0x0000000b0600728c */ /* 0x000fe4000bf85270 */
[----:B------:R-:W-:-:S04]  /*2dd0*/  USHF.L.U32 UR6, UR8, UR5, URZ ;  /* 0x0000000508067299 */ /* 0x000fc800080006ff */
        /* <DEDUP_REMOVED lines=8> */
[----:B------:R-:W-:-:S07]  /*2e60*/  LOP3.LUT R29, R29, UR5, RZ, 0xfc, !PT ;  /* 0x000000051d1d7c12 */ /* 0x000fce000f8efcff */
.L_x_126:
[----:B------:R-:W-:-:S04]  /*2e70*/  UIADD3 UR4, UPT, UPT, UR4, 0x1, URZ ;  /* 0x0000000104047890 */ /* 0x000fc8000fffe0ff */
[----:B------:R-:W-:-:S09]  /*2e80*/  UISETP.NE.AND UP0, UPT, UR4, UR37, UPT ;  /* 0x000000250400728c */ /* 0x000fd2000bf05270 */
[----:B------:R-:W-:Y:S05]  /*2e90*/  BRA.U UP0, `(.L_x_129) ;  /* 0xfffffffd001c7547 */ /* 0x000fea000b83ffff */
.L_x_125:
[----:B------:R-:W-:Y:S01]  /*2ea0*/  UISETP.NE.AND UP0, UPT, UR47, 0x4, UPT ;  /* 0x000000042f00788c */ /* 0x000fe2000bf05270 */
[----:B------:R-:W-:-:S05]  /*2eb0*/  PRMT R37, RZ, 0x7610, R37 ;  /* 0x00007610ff257816 */ /* 0x000fca0000000025 */
[----:B------:R-:W-:-:S05]  /*2ec0*/  PLOP3.LUT P0, PT, PT, PT, UP0, 0x80, 0x8 ;  /* 0x000000000008781c */ /* 0x000fca0003f0f008 */
[----:B------:R-:W-:Y:S01]  /*2ed0*/  @UP0 ULOP3.LUT UR12, UR12, 0xfffffffe, URZ, 0xc0, !UPT ;  /* 0xfffffffe0c0c0892 */ /* 0x000fe2000f8ec0ff */
[----:B------:R-:W-:-:S03]  /*2ee0*/  @UP0 UMOV UR4, 0x3 ;  /* 0x0000000300040882 */ /* 0x000fc60000000000 */
[----:B------:R-:W-:-:S04]  /*2ef0*/  @UP0 UIMAD UR11, UR37, UR11, UR12 ;  /* 0x0000000b250b02a4 */ /* 0x000fc8000f8e020c */
[----:B------:R-:W-:-:S06]  /*2f00*/  @UP0 USHF.L.U32 UR4, UR4, UR11, URZ ;  /* 0x0000000b04040299 */ /* 0x000fcc00080006ff */
[----:B------:R-:W-:-:S05]  /*2f10*/  @P0 IMAD.U32 R0, RZ, RZ, UR4 ;  /* 0x00000004ff000e24 */ /* 0x000fca000f8e00ff */
[----:B------:R-:W-:-:S07]  /*2f20*/  @P0 PRMT R37, R0, 0x7610, R37 ;  /* 0x0000761000250816 */ /* 0x000fce0000000025 */
.L_x_124:
[----:B------:R-:W1:Y:S01]  /*2f30*/  LDCU UR6, c[0x0][0xbe0] ;  /* 0x00017c00ff0677ac */ /* 0x000e620008000800 */
[----:B------:R-:W2:Y:S01]  /*2f40*/  S2UR UR36, SR_CgaCtaId ;  /* 0x00000000002479c3 */ /* 0x000ea20000008800 */
[----:B------:R-:W-:Y:S01]  /*2f50*/  LOP3.LUT R35, R36, 0x1f, RZ, 0xc0, !PT ;  /* 0x0000001f24237812 */ /* 0x000fe200078ec0ff */
[----:B------:R-:W-:Y:S01]  /*2f60*/  BSSY.RECONVERGENT B6, `(.L_x_130) ;  /* 0x0000036000067945 */ /* 0x000fe20003800200 */
[----:B------:R-:W3:Y:S01]  /*2f70*/  LDCU UR4, c[0x0][0xbf4] ;  /* 0x00017e80ff0477ac */ /* 0x000ee20008000800 */
[----:B------:R-:W-:Y:S02]  /*2f80*/  HFMA2 R34, -RZ, RZ, 0, 0 ;  /* 0x00000000ff227431 */ /* 0x000fe400000001ff */
[----:B------:R-:W-:Y:S01]  /*2f90*/  IMAD.MOV.U32 R33, RZ, RZ, RZ ;  /* 0x000000ffff217224 */ /* 0x000fe200078e00ff */
[----:B------:R-:W4:Y:S01]  /*2fa0*/  LDCU UR60, c[0x0][0x374] ;  /* 0x00006e80ff3c77ac */ /* 0x000f220008000800 */
[----:B------:R-:W-:Y:S01]  /*2fb0*/  UISETP.NE.AND UP2, UPT, UR52, 0x8, UPT ;  /* 0x000000083400788c */ /* 0x000fe2000bf45270 */
[----:B------:R-:W-:Y:S01]  /*2fc0*/  UMOV UR5, 0x400 ;  /* 0x0000040000057882 */ /* 0x000fe20000000000 */
[----:B------:R-:W-:Y:S01]  /*2fd0*/  UMOV UR49, URZ ;  /* 0x000000ff00317c82 */ /* 0x000fe20008000000 */
[----:B------:R-:W-:-:S02]  /*2fe0*/  UISETP.NE.AND UP1, UPT, UR52, 0x1, UPT ;  /* 0x000000013400788c */ /* 0x000fc4000bf25270 */
[----:B-1----:R-:W-:Y:S01]  /*2ff0*/  UISETP.NE.AND UP0, UPT, UR6, 0x1, UPT ;  /* 0x000000010600788c */ /* 0x002fe2000bf05270 */
[----:B------:R-:W1:Y:S01]  /*3000*/  LDCU.64 UR54, c[0x0][0x358] ;  /* 0x00006b00ff3677ac */ /* 0x000e620008000a00 */
[----:B---3--:R-:W-:Y:S02]  /*3010*/  ISETP.GE.AND P0, PT, R35, UR4, PT ;  /* 0x0000000423007c0c */ /* 0x008fe4000bf06270 */
[----:B------:R-:W-:Y:S02]  /*3020*/  USEL UR48, UR51, UR7, !UP0 ;  /* 0x0000000733307287 */ /* 0x000fe4000c000000 */
[----:B------:R-:W-:Y:S02]  /*3030*/  USEL UR7, UR7, UR51, !UP0 ;  /* 0x0000003307077287 */ /* 0x000fe4000c000000 */
[----:B----4-:R-:W-:Y:S02]  /*3040*/  USEL UR6, UR53, UR60, !UP0 ;  /* 0x0000003c35067287 */ /* 0x010fe4000c000000 */
[----:B--2---:R-:W-:-:S02]  /*3050*/  ULEA UR36, UR36, UR5, 0x18 ;  /* 0x0000000524247291 */ /* 0x004fc4000f8ec0ff */
[----:B------:R-:W-:Y:S02]  /*3060*/  UIMAD.WIDE.U32 UR6, UR7, UR6, UR48 ;  /* 0x00000006070672a5 */ /* 0x000fe4000f8e0030 */
[----:B------:R-:W-:Y:S02]  /*3070*/  UIADD3 UR5, UPT, UPT, UR36, 0x2c0, URZ ;  /* 0x000002c024057890 */ /* 0x000fe4000fffe0ff */
[----:B------:R-:W-:Y:S02]  /*3080*/  UIADD3 UR36, UPT, UPT, UR36, 0x220, URZ ;  /* 0x0000022024247890 */ /* 0x000fe4000fffe0ff */
[----:B------:R-:W-:Y:S01]  /*3090*/  IMAD.U32 R4, RZ, RZ, UR6 ;  /* 0x00000006ff047e24 */ /* 0x000fe2000f8e00ff */
[----:B------:R-:W2:Y:S01]  /*30a0*/  LDCU UR59, c[0x0][0xbf4] ;  /* 0x00017e80ff3b77ac */ /* 0x000ea20008000800 */
[----:B------:R-:W-:Y:S01]  /*30b0*/  MOV R5, UR7 ;  /* 0x0000000700057c02 */ /* 0x000fe20008000f00 */
[----:B------:R-:W-:Y:S01]  /*30c0*/  IMAD.U32 R26, RZ, RZ, UR6 ;  /* 0x00000006ff1a7e24 */ /* 0x000fe2000f8e00ff */
[----:B------:R-:W-:Y:S01]  /*30d0*/  MOV R27, UR7 ;  /* 0x00000007001b7c02 */ /* 0x000fe20008000f00 */
[----:B------:R-:W3:Y:S01]  /*30e0*/  LDCU.64 UR38, c[0x0][0xbf8] ;  /* 0x00017f00ff2677ac */ /* 0x000ee20008000a00 */
[----:B------:R-:W-:Y:S01]  /*30f0*/  IMAD.MOV.U32 R28, RZ, RZ, R4 ;  /* 0x000000ffff1c7224 */ /* 0x000fe200078e0004 */
[----:B------:R-:W4:Y:S01]  /*3100*/  LDCU.128 UR40, c[0x0][0xbc0] ;  /* 0x00017800ff2877ac */ /* 0x000f220008000c00 */
[----:B------:R-:W-:Y:S01]  /*3110*/  @UP2 USEL UR36, UR36, UR5, !UP1 ;  /* 0x0000000524242287 */ /* 0x000fe2000c800000 */
[----:B-1----:R-:W-:Y:S11]  /*3120*/  @P0 BRA `(.L_x_131) ;  /* 0x0000000000640947 */ /* 0x002ff60003800000 */
[----:B------:R-:W1:Y:S02]  /*3130*/  LDCU.64 UR4, c[0x0][0xbf8] ;  /* 0x00017f00ff0477ac */ /* 0x000e640008000a00 */
[----:B-1----:R-:W-:-:S04]  /*3140*/  UISETP.NE.U32.AND UP0, UPT, UR4, URZ, UPT ;  /* 0x000000ff0400728c */ /* 0x002fc8000bf05070 */
[----:B------:R-:W-:-:S09]  /*3150*/  UISETP.NE.AND.EX UP0, UPT, UR5, URZ, UPT, UP0 ;  /* 0x000000ff0500728c */ /* 0x000fd2000bf05300 */
[----:B------:R-:W-:Y:S05]  /*3160*/  BRA.U UP0, `(.L_x_132) ;  /* 0x0000000100407547 */ /* 0x000fea000b800000 */
[----:B------:R-:W-:Y:S01]  /*3170*/  MOV R14, 0x128 ;  /* 0x00000128000e7802 */ /* 0x000fe20000000f00 */
[----:B------:R-:W1:Y:S01]  /*3180*/  LDCU.64 UR8, c[0x4][0xf8] ;  /* 0x01001f00ff0877ac */ /* 0x000e620008000a00 */
        /* <DEDUP_REMOVED lines=14> */
.L_x_132:
[----:B------:R-:W1:Y:S02]  /*3270*/  LDC.64 R4, c[0x0][0xbf8] ;  /* 0x0002fe00ff047b82 */ /* 0x000e640000000a00 */
[----:B-1----:R-:W-:-:S05]  /*3280*/  IMAD.WIDE.U32 R4, R35, 0x4, R4 ;  /* 0x0000000423047825 */ /* 0x002fca00078e0004 */
[----:B------:R1:W5:Y:S01]  /*3290*/  LDG.E R34, desc[UR54][R4.64] ;  /* 0x0000003604227981 */ /* 0x000362000c1e1900 */
[----:B------:R-:W2:Y:S02]  /*32a0*/  LDCU UR4, c[0x0][0xbe8] ;  /* 0x00017d00ff0477ac */ /* 0x000ea40008000800 */
[----:B--2---:R-:W-:Y:S02]  /*32b0*/  MOV R33, UR4 ;  /* 0x0000000400217c02 */ /* 0x004fe40008000f00 */
.L_x_131:
[----:B--234-:R-:W-:Y:S05]  /*32c0*/  BSYNC.RECONVERGENT B6 ;  /* 0x0000000000067941 */ /* 0x01cfea0003800200 */
.L_x_130:
[----:B------:R-:W2:Y:S01]  /*32d0*/  LDCU.64 UR4, c[0x0][0xbf8] ;  /* 0x00017f00ff0477ac */ /* 0x000ea20008000a00 */
[----:B------:R-:W3:Y:S01]  /*32e0*/  LDC R42, c[0x0][0x378] ;  /* 0x0000de00ff2a7b82 */ /* 0x000ee20000000800 */
[----:B------:R-:W-:Y:S02]  /*32f0*/  UIMAD.WIDE.U32 UR6, UR53, UR60, URZ ;  /* 0x0000003c350672a5 */ /* 0x000fe4000f8e00ff */
[----:B--2---:R-:W-:-:S04]  /*3300*/  UISETP.NE.U32.AND UP0, UPT, UR4, URZ, UPT ;  /* 0x000000ff0400728c */ /* 0x004fc8000bf05070 */
[----:B------:R-:W-:Y:S01]  /*3310*/  UISETP.NE.AND.EX UP0, UPT, UR5, URZ, UPT, UP0 ;  /* 0x000000ff0500728c */ /* 0x000fe2000bf05300 */
[C---:B---3--:R-:W-:Y:S02]  /*3320*/  IMAD R3, R42.reuse, UR7, RZ ;  /* 0x000000072a037c24 */ /* 0x048fe4000f8e02ff */
[----:B------:R-:W-:-:S05]  /*3330*/  IMAD.WIDE.U32 R42, R42, UR6, RZ ;  /* 0x000000062a2a7c25 */ /* 0x000fca000f8e00ff */
[----:B------:R-:W-:Y:S01]  /*3340*/  IADD3 R30, PT, PT, R43, R3, RZ ;  /* 0x000000032b1e7210 */ /* 0x000fe20007ffe0ff */
[----:B------:R-:W-:Y:S06]  /*3350*/  BRA.U UP0, `(.L_x_133) ;  /* 0x0000000100407547 */ /* 0x000fec000b800000 */
[----:B------:R-:W-:Y:S01]  /*3360*/  MOV R14, 0x128 ;  /* 0x00000128000e7802 */ /* 0x000fe20000000f00 */
        /* <DEDUP_REMOVED lines=14> */
[----:B---3-5:R-:W-:Y:S05]  /*3450*/  CALL.ABS.NOINC R14 ;  /* 0x000000000e007343 */ /* 0x028fea0003c00000 */
.L_x_133:
[----:B------:R-:W2:Y:S01]  /*3460*/  LDC R0, c[0x0][0xbf4] ;  /* 0x0002fd00ff007b82 */ /* 0x000ea20000000800 */
[----:B------:R-:W3:Y:S01]  /*3470*/  LDCU UR8, c[0x0][0xbdc] ;  /* 0x00017b80ff0877ac */ /* 0x000ee20008000800 */
[----:B------:R-:W4:Y:S06]  /*3480*/  LDCU.128 UR4, c[0x0][0xba0] ;  /* 0x00017400ff0477ac */ /* 0x000f2c0008000c00 */
[----:B------:R-:W3:Y:S08]  /*3490*/  LDC R32, c[0x0][0xc14] ;  /* 0x00030500ff207b82 */ /* 0x000ef00000000800 */
[----:B------:R-:W4:Y:S01]  /*34a0*/  LDC R31, c[0x0][0xc18] ;  /* 0x00030600ff1f7b82 */ /* 0x000f220000000800 */
[----:B--2---:R-:W-:-:S07]  /*34b0*/  ISETP.GE.AND P2, PT, R0, 0x1, PT ;  /* 0x000000010000780c */ /* 0x004fce0003f46270 */
[----:B------:R-:W2:Y:S01]  /*34c0*/  LDC.64 R10, c[0x0][0xbb0] ;  /* 0x0002ec00ff0a7b82 */ /* 0x000ea20000000a00 */
[----:B------:R-:W-:-:S07]  /*34d0*/  IMAD.MOV.U32 R16, RZ, RZ, -0x1 ;  /* 0xffffffffff107424 */ /* 0x000fce00078e00ff */
[----:B------:R-:W2:Y:S08]  /*34e0*/  LDC.64 R8, c[0x0][0xbb8] ;  /* 0x0002ee00ff087b82 */ /* 0x000eb00000000a00 */
[----:B------:R-:W3:Y:S08]  /*34f0*/  @P2 LDC.64 R18, c[0x0][0xbf8] ;  /* 0x0002fe00ff122b82 */ /* 0x000ef00000000a00 */
[----:B------:R-:W2:Y:S01]  /*3500*/  @P2 LDC R6, c[0x0][0xbe8] ;  /* 0x0002fa00ff062b82 */ /* 0x000ea20000000800 */
[----:B------:R-:W-:-:S07]  /*3510*/  IMAD.MOV.U32 R12, RZ, RZ, -0x1 ;  /* 0xffffffffff0c7424 */ /* 0x000fce00078e00ff */
[----:B-1----:R-:W1:Y:S01]  /*3520*/  LDC.64 R4, c[0x0][0xbc8] ;  /* 0x0002f200ff047b82 */ /* 0x002e620000000a00 */
[----:B---3--:R3:W3:Y:S01]  /*3530*/  @P2 LDG.E R18, desc[UR54][R18.64] ;  /* 0x0000003612122981 */ /* 0x0086e2000c1e1900 */
[----:B------:R-:W-:Y:S01]  /*3540*/  SHF.L.U32 R32, R32, UR8, RZ ;  /* 0x0000000820207c19 */ /* 0x000fe200080006ff */
[----:B------:R-:W-:Y:S01]  /*3550*/  IMAD.MOV.U32 R13, RZ, RZ, -0x1 ;  /* 0xffffffffff0d7424 */ /* 0x000fe200078e00ff */
[----:B----4-:R-:W-:Y:S01]  /*3560*/  SHF.L.U32 R31, R31, UR8, RZ ;  /* 0x000000081f1f7c19 */ /* 0x010fe200080006ff */
[----:B------:R-:W-:Y:S01]  /*3570*/  IMAD.MOV.U32 R14, RZ, RZ, -0x1 ;  /* 0xffffffffff0e7424 */ /* 0x000fe200078e00ff */
[----:B------:R-:W-:Y:S01]  /*3580*/  IABS R3, R32 ;  /* 0x0000002000037213 */ /* 0x000fe20000000000 */
[----:B------:R-:W-:Y:S01]  /*3590*/  IMAD.MOV.U32 R26, RZ, RZ, -0x1 ;  /* 0xffffffffff1a7424 */ /* 0x000fe200078e00ff */
[----:B------:R-:W-:Y:S02]  /*35a0*/  IABS R0, R31 ;  /* 0x0000001f00007213 */ /* 0x000fe40000000000 */
[----:B------:R-:W4:Y:S01]  /*35b0*/  I2F.RP R17, R3 ;  /* 0x0000000300117306 */ /* 0x000f220000209400 */
[----:B--2---:R-:W-:-:S02]  /*35c0*/  @P2 IADD3 R16, P0, PT, R6, -0x1, RZ ;  /* 0xffffffff06102810 */ /* 0x004fc40007f1e0ff */
[----:B------:R-:W-:Y:S02]  /*35d0*/  ISETP.NE.AND P4, PT, R32, RZ, PT ;  /* 0x000000ff2000720c */ /* 0x000fe40003f85270 */
[----:B------:R-:W-:Y:S02]  /*35e0*/  @P2 LEA.HI.X.SX32 R12, R6, 0xffffffff, 0x1, P0 ;  /* 0xffffffff060c2811 */ /* 0x000fe400000f0eff */
[----:B------:R-:W2:Y:S01]  /*35f0*/  LDC.64 R6, c[0x0][0xbc0] ;  /* 0x0002f000ff067b82 */ /* 0x000ea20000000a00 */
[----:B------:R-:W1:Y:S01]  /*3600*/  I2F.RP R15, R0 ;  /* 0x00000000000f7306 */ /* 0x000e620000209400 */
[----:B------:R-:W-:Y:S02]  /*3610*/  IADD3 R16, P0, PT, R16, UR4, RZ ;  /* 0x0000000410107c10 */ /* 0x000fe4000ff1e0ff */
[----:B------:R-:W-:Y:S02]  /*3620*/  LOP3.LUT R133, R133, 0xfffffffe, RZ, 0xc0, !PT ;  /* 0xfffffffe85857812 */ /* 0x000fe400078ec0ff */
[----:B------:R-:W-:Y:S01]  /*3630*/  IADD3.X R12, PT, PT, R12, UR5, RZ, P0, !PT ;  /* 0x000000050c0c7c10 */ /* 0x000fe200087fe4ff */
[----:B------:R-:W2:Y:S01]  /*3640*/  LDCU.64 UR4, c[0x0][0xbd0] ;  /* 0x00017a00ff0477ac */ /* 0x000ea20008000a00 */
[----:B------:R-:W-:Y:S01]  /*3650*/  IADD3 R11, P0, PT, R16, R11, RZ ;  /* 0x0000000b100b7210 */ /* 0x000fe20007f1e0ff */
[----:B----4-:R-:W4:Y:S01]  /*3660*/  MUFU.RCP R17, R17 ;  /* 0x0000001100117308 */ /* 0x010f220000001000 */
[----:B---3--:R-:W-:-:S03]  /*3670*/  IMAD.MOV.U32 R19, RZ, RZ, RZ ;  /* 0x000000ffff137224 */ /* 0x008fc600078e00ff */
[----:B------:R-:W-:-:S04]  /*3680*/  IMAD.WIDE.U32 R22, R11, UR6, RZ ;  /* 0x000000060b167c25 */ /* 0x000fc8000f8e00ff */
[----:B-1----:R-:W1:Y:S01]  /*3690*/  MUFU.RCP R15, R15 ;  /* 0x0000000f000f7308 */ /* 0x002e620000001000 */
[----:B----4-:R-:W-:Y:S02]  /*36a0*/  VIADD R17, R17, 0xffffffe ;  /* 0x0ffffffe11117836 */ /* 0x010fe40000000000 */
[----:B-1----:R-:W-:-:S06]  /*36b0*/  VIADD R15, R15, 0xffffffe ;  /* 0x0ffffffe0f0f7836 */ /* 0x002fcc0000000000 */
[----:B------:R-:W-:Y:S01]  /*36c0*/  F2I.FTZ.U32.TRUNC.NTZ R15, R15 ;  /* 0x0000000f000f7305 */ /* 0x000fe2000021f000 */
[----:B------:R-:W-:-:S04]  /*36d0*/  @P2 IADD3 R13, P1, PT, R18, -0x1, RZ ;  /* 0xffffffff120d2810 */ /* 0x000fc80007f3e0ff */
[----:B------:R-:W-:Y:S02]  /*36e0*/  @P2 LEA.HI.X.SX32 R14, R18, 0xffffffff, 0x1, P1 ;  /* 0xffffffff120e2811 */ /* 0x000fe400008f0eff */
[----:B------:R-:W-:Y:S01]  /*36f0*/  IADD3 R18, P1, PT, R13, R8, RZ ;  /* 0x000000080d127210 */ /* 0x000fe20007f3e0ff */
[----:B------:R-:W-:Y:S01]  /*3700*/  IMAD.X R8, RZ, RZ, R12, P0 ;  /* 0x000000ffff087224 */ /* 0x000fe200000e060c */
[----:B------:R-:W-:Y:S02]  /*3710*/  ISETP.NE.U32.AND P2, PT, RZ, UR6, PT ;  /* 0x00000006ff007c0c */ /* 0x000fe4000bf45070 */
[----:B------:R-:W-:Y:S01]  /*3720*/  IADD3 R5, P0, PT, R18, R5, RZ ;  /* 0x0000000512057210 */ /* 0x000fe20007f1e0ff */
[----:B------:R-:W-:Y:S01]  /*3730*/  IMAD.X R9, R14, 0x1, R9, P1 ;  /* 0x000000010e097824 */ /* 0x000fe200008e0609 */
[----:B------:R-:W-:Y:S01]  /*3740*/  ISETP.NE.AND.EX P2, PT, RZ, UR7, PT, P2 ;  /* 0x00000007ff007c0c */ /* 0x000fe2000bf45320 */
[----:B------:R-:W-:-:S04]  /*3750*/  IMAD.WIDE.U32 R20, R8, UR6, RZ ;  /* 0x0000000608147c25 */ /* 0x000fc8000f8e00ff */
[----:B------:R-:W-:Y:S02]  /*3760*/  IMAD.X R13, RZ, RZ, R9, P0 ;  /* 0x000000ffff0d7224 */ /* 0x000fe400000e0609 */
[----:B------:R-:W-:Y:S02]  /*3770*/  IMAD.WIDE.U32 R20, P0, R11, UR7, R20 ;  /* 0x000000070b147c25 */ /* 0x000fe4000f800014 */
[----:B------:R-:W1:Y:S02]  /*3780*/  F2I.FTZ.U32.TRUNC.NTZ R11, R17 ;  /* 0x00000011000b7305 */ /* 0x000e64000021f000 */
[----:B--2---:R-:W-:Y:S01]  /*3790*/  IMAD.WIDE.U32 R24, R13, R6, RZ ;  /* 0x000000060d187225 */ /* 0x004fe200078e00ff */
[----:B------:R-:W-:-:S03]  /*37a0*/  IADD3 RZ, P1, PT, R23, R20, RZ ;  /* 0x0000001417ff7210 */ /* 0x000fc60007f3e0ff */
[----:B------:R-:W-:Y:S02]  /*37b0*/  IMAD.X R45, RZ, RZ, RZ, P0 ;  /* 0x000000ffff2d7224 */ /* 0x000fe400000e06ff */
[----:B------:R-:W-:Y:S02]  /*37c0*/  IMAD.MOV.U32 R44, RZ, RZ, R21 ;  /* 0x000000ffff2c7224 */ /* 0x000fe400078e0015 */
[----:B------:R-:W-:-:S04]  /*37d0*/  IMAD.WIDE.U32 R24, P0, R5, R7, R24 ;  /* 0x0000000705187225 */ /* 0x000fc80007800018 */
[----:B------:R-:W-:-:S04]  /*37e0*/  IMAD.WIDE.U32 R20, R5, R6, RZ ;  /* 0x0000000605147225 */ /* 0x000fc800078e00ff */
[----:B------:R-:W-:Y:S01]  /*37f0*/  IMAD.X R23, RZ, RZ, RZ, P0 ;  /* 0x000000ffff177224 */ /* 0x000fe200000e06ff */
[----:B------:R-:W-:Y:S01]  /*3800*/  IADD3 RZ, P0, PT, R21, R24, RZ ;  /* 0x0000001815ff7210 */ /* 0x000fe20007f1e0ff */
[----:B------:R-:W-:Y:S01]  /*3810*/  IMAD.WIDE.U32.X R44, R8, UR7, R44, P1 ;  /* 0x00000007082c7c25 */ /* 0x000fe200088e042c */
[----:B------:R-:W-:Y:S02]  /*3820*/  ISETP.NE.U32.AND P1, PT, R6, RZ, PT ;  /* 0x000000ff0600720c */ /* 0x000fe40003f25070 */
[----:B------:R-:W-:Y:S01]  /*3830*/  IABS R8, R31 ;  /* 0x0000001f00087213 */ /* 0x000fe20000000000 */
[----:B------:R-:W-:Y:S01]  /*3840*/  IMAD.MOV.U32 R22, RZ, RZ, R25 ;  /* 0x000000ffff167224 */ /* 0x000fe200078e0019 */
[----:B------:R-:W-:Y:S01]  /*3850*/  ISETP.NE.AND.EX P1, PT, R7, RZ, PT, P1 ;  /* 0x000000ff0700720c */ /* 0x000fe20003f25310 */
[----:B-1----:R-:W-:Y:S01]  /*3860*/  IMAD.MOV R5, RZ, RZ, -R11 ;  /* 0x000000ffff057224 */ /* 0x002fe200078e0a0b */
[----:B------:R-:W-:Y:S01]  /*3870*/  SEL R12, R12, R45, !P2 ;  /* 0x0000002d0c0c7207 */ /* 0x000fe20005000000 */
[----:B------:R-:W-:Y:S01]  /*3880*/  IMAD.WIDE.U32.X R22, R13, R7, R22, P0 ;  /* 0x000000070d167225 */ /* 0x000fe200000e0416 */
[----:B------:R-:W-:-:S02]  /*3890*/  SEL R7, R16, R44, !P2 ;  /* 0x0000002c10077207 */ /* 0x000fc40005000000 */
[----:B------:R-:W1:Y:S01]  /*38a0*/  LDC.U8 R44, c[0x0][0xbd8] ;  /* 0x0002f600ff2c7b82 */ /* 0x000e620000000000 */
[----:B------:R-:W-:Y:S01]  /*38b0*/  IMAD R5, R5, R3, RZ ;  /* 0x0000000305057224 */ /* 0x000fe200078e02ff */
[----:B------:R-:W-:Y:S01]  /*38c0*/  SHF.R.U64 R7, R7, R10, R12 ;  /* 0x0000000a07077219 */ /* 0x000fe2000000120c */
[----:B------:R-:W-:Y:S01]  /*38d0*/  IMAD.MOV.U32 R10, RZ, RZ, RZ ;  /* 0x000000ffff0a7224 */ /* 0x000fe200078e00ff */
[----:B------:R-:W-:Y:S01]  /*38e0*/  SEL R13, R18, R22, !P1 ;  /* 0x00000016120d7207 */ /* 0x000fe20004800000 */
[----:B------:R-:W-:Y:S01]  /*38f0*/  IMAD.MOV.U32 R14, RZ, RZ, RZ ;  /* 0x000000ffff0e7224 */ /* 0x000fe200078e00ff */
[----:B------:R-:W-:Y:S01]  /*3900*/  SEL R9, R9, R23, !P1 ;  /* 0x0000001709097207 */ /* 0x000fe20004800000 */
[----:B------:R-:W-:Y:S01]  /*3910*/  IMAD.HI.U32 R10, R11, R5, R10 ;  /* 0x000000050b0a7227 */ /* 0x000fe200078e000a */
[----:B------:R-:W-:Y:S02]  /*3920*/  IADD3 R7, PT, PT, R32, -0x1, R7 ;  /* 0xffffffff20077810 */ /* 0x000fe40007ffe007 */
[----:B------:R-:W-:Y:S01]  /*3930*/  SHF.R.U64 R6, R13, R4, R9 ;  /* 0x000000040d067219 */ /* 0x000fe20000001209 */
[----:B------:R-:W-:Y:S01]  /*3940*/  IMAD.MOV R4, RZ, RZ, -R15 ;  /* 0x000000ffff047224 */ /* 0x000fe200078e0a0f */
[----:B------:R-:W-:Y:S01]  /*3950*/  IABS R5, R32 ;  /* 0x0000002000057213 */ /* 0x000fe20000000000 */
[----:B------:R-:W-:Y:S01]  /*3960*/  IMAD.MOV R8, RZ, RZ, -R8 ;  /* 0x000000ffff087224 */ /* 0x000fe200078e0a08 */
[----:B------:R-:W-:Y:S01]  /*3970*/  IABS R9, R7 ;  /* 0x0000000700097213 */ /* 0x000fe20000000000 */
[----:B------:R-:W-:Y:S01]  /*3980*/  IMAD R11, R4, R0, RZ ;  /* 0x00000000040b7224 */ /* 0x000fe200078e02ff */
[----:B------:R-:W-:Y:S01]  /*3990*/  IADD3 R6, PT, PT, R31, -0x1, R6 ;  /* 0xffffffff1f067810 */ /* 0x000fe20007ffe006 */
[----:B------:R-:W-:Y:S01]  /*39a0*/  IMAD.MOV R5, RZ, RZ, -R5 ;  /* 0x000000ffff057224 */ /* 0x000fe200078e0a05 */
[----:B------:R-:W-:Y:S01]  /*39b0*/  ISETP.GE.AND P2, PT, R7, RZ, PT ;  /* 0x000000ff0700720c */ /* 0x000fe20003f46270 */
[----:B------:R-:W-:Y:S01]  /*39c0*/  IMAD.HI.U32 R10, R10, R9, RZ ;  /* 0x000000090a0a7227 */ /* 0x000fe200078e00ff */
[----:B------:R-:W-:-:S03]  /*39d0*/  IABS R4, R6 ;  /* 0x0000000600047213 */ /* 0x000fc60000000000 */
[----:B------:R-:W-:-:S04]  /*39e0*/  IMAD.HI.U32 R11, R15, R11, R14 ;  /* 0x0000000b0f0b7227 */ /* 0x000fc800078e000e */
[----:B------:R-:W-:Y:S02]  /*39f0*/  IMAD R10, R10, R5, R9 ;  /* 0x000000050a0a7224 */ /* 0x000fe400078e0209 */
[----:B------:R-:W-:-:S03]  /*3a00*/  IMAD.HI.U32 R11, R11, R4, RZ ;  /* 0x000000040b0b7227 */ /* 0x000fc600078e00ff */
[----:B------:R-:W-:Y:S01]  /*3a10*/  ISETP.GT.U32.AND P1, PT, R3, R10, PT ;  /* 0x0000000a0300720c */ /* 0x000fe20003f24070 */
[----:B------:R-:W-:Y:S02]  /*3a20*/  IMAD R11, R11, R8, R4 ;  /* 0x000000080b0b7224 */ /* 0x000fe400078e0204 */
[----:B------:R-:W2:Y:S01]  /*3a30*/  LDC R4, c[0x0][0xbe0] ;  /* 0x0002f800ff047b82 */ /* 0x000ea20000000800 */
[----:B------:R-:W-:Y:S02]  /*3a40*/  IMAD.MOV.U32 R17, RZ, RZ, RZ ;  /* 0x000000ffff117224 */ /* 0x000fe400078e00ff */
[----:B------:R-:W-:Y:S01]  /*3a50*/  ISETP.GT.U32.AND P0, PT, R0, R11, PT ;  /* 0x0000000b0000720c */ /* 0x000fe20003f04070 */
[----:B------:R-:W-:Y:S02]  /*3a60*/  IMAD.MOV.U32 R22, RZ, RZ, RZ ;  /* 0x000000ffff167224 */ /* 0x000fe400078e00ff */
[----:B------:R-:W-:Y:S02]  /*3a70*/  IMAD.MOV.U32 R18, RZ, RZ, -0x1 ;  /* 0xffffffffff127424 */ /* 0x000fe400078e00ff */
[----:B------:R-:W-:-:S02]  /*3a80*/  IMAD.MOV.U32 R16, RZ, RZ, -0x1 ;  /* 0xffffffffff107424 */ /* 0x000fc400078e00ff */
[----:B------:R-:W-:-:S05]  /*3a90*/  @!P1 IMAD.IADD R10, R10, 0x1, -R3 ;  /* 0x000000010a0a9824 */ /* 0x000fca00078e0a03 */
[----:B------:R-:W-:Y:S01]  /*3aa0*/  ISETP.GT.U32.AND P3, PT, R3, R10, PT ;  /* 0x0000000a0300720c */ /* 0x000fe20003f64070 */
[----:B------:R-:W-:Y:S01]  /*3ab0*/  @!P0 IMAD.IADD R11, R11, 0x1, -R0 ;  /* 0x000000010b0b8824 */ /* 0x000fe200078e0a00 */
[----:B------:R-:W-:-:S04]  /*3ac0*/  ISETP.GE.AND P0, PT, R6, RZ, PT ;  /* 0x000000ff0600720c */ /* 0x000fc80003f06270 */
[----:B------:R-:W-:-:S07]  /*3ad0*/  ISETP.GT.U32.AND P1, PT, R0, R11, PT ;  /* 0x0000000b0000720c */ /* 0x000fce0003f24070 */
[----:B------:R-:W-:Y:S01]  /*3ae0*/  @!P3 IMAD.IADD R10, R10, 0x1, -R3 ;  /* 0x000000010a0ab824 */ /* 0x000fe200078e0a03 */
[----:B------:R-:W-:-:S03]  /*3af0*/  ISETP.NE.AND P3, PT, R31, RZ, PT ;  /* 0x000000ff1f00720c */ /* 0x000fc60003f65270 */
[----:B------:R-:W-:Y:S01]  /*3b00*/  @!P2 IMAD.MOV R10, RZ, RZ, -R10 ;  /* 0x000000ffff0aa224 */ /* 0x000fe200078e0a0a */
[----:B------:R-:W-:Y:S01]  /*3b10*/  @!P4 LOP3.LUT R10, RZ, R32, RZ, 0x33, !PT ;  /* 0x00000020ff0ac212 */ /* 0x000fe200078e33ff */
[----:B------:R-:W-:Y:S01]  /*3b20*/  @!P1 IMAD.IADD R11, R11, 0x1, -R0 ;  /* 0x000000010b0b9824 */ /* 0x000fe200078e0a00 */
[----:B------:R-:W-:-:S03]  /*3b30*/  ISETP.GE.U32.AND P1, PT, R28, UR4, PT ;  /* 0x000000041c007c0c */ /* 0x000fc6000bf26070 */
[----:B------:R-:W-:Y:S01]  /*3b40*/  @!P0 IMAD.MOV R11, RZ, RZ, -R11 ;  /* 0x000000ffff0b8224 */ /* 0x000fe200078e0a0b */
[----:B--2---:R-:W-:Y:S01]  /*3b50*/  ISETP.NE.AND P0, PT, R4, 0x1, PT ;  /* 0x000000010400780c */ /* 0x004fe20003f05270 */
[----:B------:R-:W-:Y:S01]  /*3b60*/  IMAD.IADD R7, R7, 0x1, -R10 ;  /* 0x0000000107077824 */ /* 0x000fe200078e0a0a */
[----:B------:R-:W-:Y:S02]  /*3b70*/  ISETP.GE.U32.AND.EX P1, PT, R27, UR5, PT, P1 ;  /* 0x000000051b007c0c */ /* 0x000fe4000bf26110 */
[----:B------:R-:W-:-:S05]  /*3b80*/  @!P3 LOP3.LUT R11, RZ, R31, RZ, 0x33, !PT ;  /* 0x0000001fff0bb212 */ /* 0x000fca00078e33ff */
[----:B------:R-:W-:-:S04]  /*3b90*/  IMAD.IADD R6, R6, 0x1, -R11 ;  /* 0x0000000106067824 */ /* 0x000fc800078e0a0b */
[----:B------:R-:W-:Y:S01]  /*3ba0*/  IMAD R24, R7, R6, RZ ;  /* 0x0000000607187224 */ /* 0x000fe200078e02ff */
[----:B------:R-:W-:Y:S02]  /*3bb0*/  SEL R46, R6, R7, !P0 ;  /* 0x00000007062e7207 */ /* 0x000fe40004000000 */
[----:B------:R-:W-:Y:S02]  /*3bc0*/  PLOP3.LUT P0, PT, PT, PT, PT, 0x80, 0x8 ;  /* 0x000000000008781c */ /* 0x000fe40003f0f070 */
[----:B------:R-:W-:Y:S02]  /*3bd0*/  SHF.R.S32.HI R25, RZ, 0x1f, R24 ;  /* 0x0000001fff197819 */ /* 0x000fe40000011418 */
[----:B------:R-:W-:-:S09]  /*3be0*/  SHF.R.S32.HI R47, RZ, 0x1f, R46 ;  /* 0x0000001fff2f7819 */ /* 0x000fd2000001142e */
[----:B------:R-:W-:Y:S02]  /*3bf0*/  @P0 LOP3.LUT R133, R133, 0x1, RZ, 0xfc, !PT ;  /* 0x0000000185850812 */ /* 0x000fe400078efcff */
[----:B-1----:R-:W-:-:S13]  /*3c00*/  ISETP.NE.AND P0, PT, R44, RZ, PT ;  /* 0x000000ff2c00720c */ /* 0x002fda0003f05270 */
[----:B------:R-:W-:Y:S05]  /*3c10*/  @P1 BRA P0, `(.L_x_134) ;  /* 0x0000001000d41947 */ /* 0x000fea0000000000 */
[----:B------:R-:W-:Y:S01]  /*3c20*/  ISETP.GE.U32.AND P0, PT, R28, R24, PT ;  /* 0x000000181c00720c */ /* 0x000fe20003f06070 */
[----:B------:R-:W-:Y:S02]  /*3c30*/  HFMA2 R17, -RZ, RZ, 0, 0 ;  /* 0x00000000ff117431 */ /* 0x000fe400000001ff */
[----:B------:R-:W-:Y:S01]  /*3c40*/  IMAD.MOV.U32 R19, RZ, RZ, RZ ;  /* 0x000000ffff137224 */ /* 0x000fe200078e00ff */
[----:B------:R-:W-:Y:S01]  /*3c50*/  ISETP.GE.U32.AND.EX P0, PT, R27, R25, PT, P0 ;  /* 0x000000191b00720c */ /* 0x000fe20003f06100 */
[----:B------:R-:W-:-:S12]  /*3c60*/  IMAD.MOV.U32 R22, RZ, RZ, RZ ;  /* 0x000000ffff167224 */ /* 0x000fd800078e00ff */
[----:B------:R-:W-:Y:S05]  /*3c70*/  @!P0 BRA `(.L_x_135) ;  /* 0x0000000c00a08947 */ /* 0x000fea0003800000 */
[----:B------:R-:W1:Y:S01]  /*3c80*/  LDC R45, c[0x0][0xbf4] ;  /* 0x0002fd00ff2d7b82 */ /* 0x000e620000000800 */
[----:B------:R-:W-:Y:S01]  /*3c90*/  IMAD.MOV.U32 R50, RZ, RZ, RZ ;  /* 0x000000ffff327224 */ /* 0x000fe200078e00ff */
[----:B------:R-:W-:Y:S01]  /*3ca0*/  MOV R49, R33 ;  /* 0x0000002100317202 */ /* 0x000fe20000000f00 */
[----:B-----5:R-:W-:Y:S01]  /*3cb0*/  IMAD.MOV.U32 R51, RZ, RZ, R34 ;  /* 0x000000ffff337224 */ /* 0x020fe200078e0022 */
[----:B------:R-:W-:Y:S02]  /*3cc0*/  MOV R3, R35 ;  /* 0x0000002300037202 */ /* 0x000fe40000000f00 */
[----:B------:R-:W-:Y:S02]  /*3cd0*/  CS2R R54, SRZ ;  /* 0x0000000000367805 */ /* 0x000fe4000001ff00 */
[----:B------:R-:W2:Y:S08]  /*3ce0*/  LDC R48, c[0x0][0xbe0] ;  /* 0x0002f800ff307b82 */ /* 0x000eb00000000800 */
[----:B------:R-:W3:Y:S08]  /*3cf0*/  LDC.64 R52, c[0x0][0xbf8] ;  /* 0x0002fe00ff347b82 */ /* 0x000ef00000000a00 */
[----:B------:R-:W4:Y:S08]  /*3d00*/  LDC.64 R22, c[0x0][0xba0] ;  /* 0x0002e800ff167b82 */ /* 0x000f300000000a00 */
[----:B------:R-:W1:Y:S08]  /*3d10*/  LDC.64 R24, c[0x0][0xba8] ;  /* 0x0002ea00ff187b82 */ /* 0x000e700000000a00 */
[----:B------:R-:W1:Y:S08]  /*3d20*/  LDC.64 R18, c[0x0][0xbb0] ;  /* 0x0002ec00ff127b82 */ /* 0x000e700000000a00 */
[----:B------:R-:W1:Y:S02]  /*3d30*/  LDC.64 R16, c[0x0][0xbb8] ;  /* 0x0002ee00ff107b82 */ /* 0x000e640000000a00 */
.L_x_144:
[----:B------:R-:W-:Y:S01]  /*3d40*/  IMAD.IADD R50, R3, 0x1, R50 ;  /* 0x0000000103327824 */ /* 0x000fe200078e0232 */
[----:B------:R-:W-:Y:S04]  /*3d50*/  BSSY.RECONVERGENT B6, `(.L_x_136) ;  /* 0x000001b000067945 */ /* 0x000fe80003800200 */
[----:B------:R-:W-:-:S04]  /*3d60*/  IADD3 R0, PT, PT, R50, 0x20, RZ ;  /* 0x0000002032007810 */ /* 0x000fc80007ffe0ff */
[----:B------:R-:W-:-:S13]  /*3d70*/  ISETP.GE.AND P0, PT, R0, UR59, PT ;  /* 0x0000003b00007c0c */ /* 0x000fda000bf06270 */
[----:B-1-3--:R-:W-:Y:S05]  /*3d80*/  @P0 BRA `(.L_x_137) ;  /* 0x00000000005c0947 */ /* 0x00afea0003800000 */
[----:B------:R-:W-:-:S04]  /*3d90*/  UISETP.NE.U32.AND UP0, UPT, UR38, URZ, UPT ;  /* 0x000000ff2600728c */ /* 0x000fc8000bf05070 */
[----:B------:R-:W-:-:S09]  /*3da0*/  UISETP.NE.AND.EX UP0, UPT, UR39, URZ, UPT, UP0 ;  /* 0x000000ff2700728c */ /* 0x000fd2000bf05300 */
[----:B------:R-:W-:Y:S05]  /*3db0*/  BRA.U UP0, `(.L_x_138) ;  /* 0x0000000100407547 */ /* 0x000fea000b800000 */
[----:B------:R-:W-:Y:S01]  /*3dc0*/  MOV R14, 0x128 ;  /* 0x00000128000e7802 */ /* 0x000fe20000000f00 */
[----:B------:R-:W5:Y:S01]  /*3dd0*/  LDCU.64 UR8, c[0x4][0xf8] ;  /* 0x01001f00ff0877ac */ /* 0x000f620008000a00 */
[----:B------:R-:W-:Y:S02]  /*3de0*/  HFMA2 R12, -RZ, RZ, 0, 5.9604644775390625e-08 ;  /* 0x00000001ff0c7431 */ /* 0x000fe400000001ff */
[----:B------:R-:W-:Y:S01]  /*3df0*/  IMAD.MOV.U32 R8, RZ, RZ, 0x69 ;  /* 0x00000069ff087424 */ /* 0x000fe200078e00ff */
[----:B------:R-:W2:Y:S01]  /*3e00*/  LDCU.64 UR6, c[0x4][0x100] ;  /* 0x01002000ff0677ac */ /* 0x000ea20008000a00 */
[----:B------:R-:W1:Y:S01]  /*3e10*/  LDC.64 R14, c[0x4][R14] ;  /* 0x010000000e0e7b82 */ /* 0x000e620000000a00 */
[----:B------:R-:W-:Y:S01]  /*3e20*/  IMAD.MOV.U32 R13, RZ, RZ, RZ ;  /* 0x000000ffff0d7224 */ /* 0x000fe200078e00ff */
[----:B------:R-:W3:Y:S01]  /*3e30*/  LDCU.64 UR4, c[0x4][0x50] ;  /* 0x01000a00ff0477ac */ /* 0x000ee20008000a00 */
[----:B-----5:R-:W-:Y:S01]  /*3e40*/  IMAD.U32 R4, RZ, RZ, UR8 ;  /* 0x00000008ff047e24 */ /* 0x020fe2000f8e00ff */
[----:B------:R-:W-:Y:S01]  /*3e50*/  MOV R5, UR9 ;  /* 0x0000000900057c02 */ /* 0x000fe20008000f00 */
[----:B--2---:R-:W-:Y:S01]  /*3e60*/  IMAD.U32 R6, RZ, RZ, UR6 ;  /* 0x00000006ff067e24 */ /* 0x004fe2000f8e00ff */
[----:B------:R-:W-:Y:S01]  /*3e70*/  MOV R7, UR7 ;  /* 0x0000000700077c02 */ /* 0x000fe20008000f00 */
[----:B---3--:R-:W-:Y:S01]  /*3e80*/  IMAD.U32 R10, RZ, RZ, UR4 ;  /* 0x00000004ff0a7e24 */ /* 0x008fe2000f8e00ff */
[----:B------:R-:W-:-:S02]  /*3e90*/  MOV R11, UR5 ;  /* 0x00000005000b7c02 */ /* 0x000fc40008000f00 */
[----:B------:R-:W-:-:S07]  /*3ea0*/  LEPC R20, `(.L_x_138) ;  /* 0x000000001014794e */ /* 0x000fce0000000000 */
[----:B-1--4-:R-:W-:Y:S05]  /*3eb0*/  CALL.ABS.NOINC R14 ;  /* 0x000000000e007343 */ /* 0x012fea0003c00000 */
.L_x_138:
[----:B---3--:R-:W-:-:S05]  /*3ec0*/  IMAD.WIDE.U32 R4, R50, 0x4, R52 ;  /* 0x0000000432047825 */ /* 0x008fca00078e0034 */
[----:B------:R3:W5:Y:S01]  /*3ed0*/  LDG.E R34, desc[UR54][R4.64+0x80] ;  /* 0x0000803604227981 */ /* 0x000762000c1e1900 */
[----:B------:R-:W2:Y:S02]  /*3ee0*/  LDCU UR4, c[0x0][0xbe8] ;  /* 0x00017d00ff0477ac */ /* 0x000ea40008000800 */
[----:B--2---:R-:W-:Y:S02]  /*3ef0*/  MOV R33, UR4 ;  /* 0x0000000400217c02 */ /* 0x004fe40008000f00 */
.L_x_137:
[----:B------:R-:W-:Y:S05]  /*3f00*/  BSYNC.RECONVERGENT B6 ;  /* 0x0000000000067941 */ /* 0x000fea0003800200 */
.L_x_136:
[----:B-1----:R-:W-:Y:S01]  /*3f10*/  ISETP.GE.AND P0, PT, R50, R45, PT ;  /* 0x0000002d3200720c */ /* 0x002fe20003f06270 */
[----:B------:R-:W-:Y:S01]  /*3f20*/  BSSY.RECONVERGENT B0, `(.L_x_139) ;  /* 0x000005d000007945 */ /* 0x000fe20003800200 */
[C---:B------:R-:W-:Y:S01]  /*3f30*/  ISETP.GE.U32.AND P4, PT, R35.reuse, 0x10, PT ;  /* 0x000000102300780c */ /* 0x040fe20003f86070 */
[----:B------:R-:W-:Y:S01]  /*3f40*/  IMAD.MOV.U32 R8, RZ, RZ, 0x7fffffff ;  /* 0x7fffffffff087424 */ /* 0x000fe200078e00ff */
[----:B------:R-:W-:Y:S01]  /*3f50*/  ISETP.GE.U32.AND P3, PT, R35, 0x8, PT ;  /* 0x000000082300780c */ /* 0x000fe20003f66070 */
[----:B------:R-:W-:-:S08]  /*3f60*/  IMAD.MOV.U32 R9, RZ, RZ, 0x0 ;  /* 0x00000000ff097424 */ /* 0x000fd000078e00ff */
[----:B------:R-:W-:Y:S05]  /*3f70*/  @P0 BRA `(.L_x_140) ;  /* 0x00000004005c0947 */ /* 0x000fea0003800000 */
[----:B---3--:R-:W-:Y:S02]  /*3f80*/  IABS R4, R32 ;  /* 0x0000002000047213 */ /* 0x008fe40000000000 */
[----:B------:R-:W-:Y:S02]  /*3f90*/  IABS R3, R31 ;  /* 0x0000001f00037213 */ /* 0x000fe40000000000 */
[----:B------:R-:W1:Y:S01]  /*3fa0*/  I2F.RP R46, R4 ;  /* 0x00000004002e7306 */ /* 0x000e620000209400 */
[----:B------:R-:W-:Y:S02]  /*3fb0*/  SHF.R.S32.HI R8, RZ, 0x1f, R49 ;  /* 0x0000001fff087819 */ /* 0x000fe40000011431 */
[----:B----4-:R-:W-:Y:S02]  /*3fc0*/  IADD3 R6, P1, P0, R49, -0x1, R22 ;  /* 0xffffffff31067810 */ /* 0x010fe4000783e016 */
[----:B------:R-:W-:Y:S02]  /*3fd0*/  SHF.R.S32.HI R10, RZ, 0x1f, R51 ;  /* 0x0000001fff0a7819 */ /* 0x000fe40000011433 */
[----:B------:R-:W-:Y:S01]  /*3fe0*/  IADD3.X R5, PT, PT, R8, -0x1, R23, P1, P0 ;  /* 0xffffffff08057810 */ /* 0x000fe20000fe0417 */
[----:B------:R-:W3:Y:S01]  /*3ff0*/  I2F.RP R0, R3 ;  /* 0x0000000300007306 */ /* 0x000ee20000209400 */
[----:B------:R-:W-:-:S02]  /*4000*/  IADD3 R11, P1, P0, R51, -0x1, R16 ;  /* 0xffffffff330b7810 */ /* 0x000fc4000783e010 */
[----:B------:R-:W-:Y:S02]  /*4010*/  IADD3 R9, P2, PT, R6, R19, RZ ;  /* 0x0000001306097210 */ /* 0x000fe40007f5e0ff */
[----:B------:R-:W-:Y:S02]  /*4020*/  IADD3.X R10, PT, PT, R10, -0x1, R17, P1, P0 ;  /* 0xffffffff0a0a7810 */ /* 0x000fe40000fe0411 */
[----:B------:R-:W-:Y:S01]  /*4030*/  IADD3 R12, P0, PT, R11, UR43, RZ ;  /* 0x0000002b0b0c7c10 */ /* 0x000fe2000ff1e0ff */
[----:B-1----:R-:W1:Y:S01]  /*4040*/  MUFU.RCP R7, R46 ;  /* 0x0000002e00077308 */ /* 0x002e620000001000 */
[----:B------:R-:W-:Y:S02]  /*4050*/  IMAD.X R8, RZ, RZ, R5, P2 ;  /* 0x000000ffff087224 */ /* 0x000fe400010e0605 */
[----:B------:R-:W-:-:S04]  /*4060*/  IMAD.WIDE.U32 R58, R9, R24, RZ ;  /* 0x00000018093a7225 */ /* 0x000fc800078e00ff */
[----:B------:R-:W-:Y:S01]  /*4070*/  IMAD.WIDE.U32 R14, R8, R24, RZ ;  /* 0x00000018080e7225 */ /* 0x000fe200078e00ff */
[----:B---3--:R-:W3:Y:S03]  /*4080*/  MUFU.RCP R0, R0 ;  /* 0x0000000000007308 */ /* 0x008ee60000001000 */
[----:B------:R-:W-:Y:S02]  /*4090*/  IMAD.X R13, RZ, RZ, R10, P0 ;  /* 0x000000ffff0d7224 */ /* 0x000fe400000e060a */
[----:B------:R-:W-:-:S04]  /*40a0*/  IMAD.WIDE.U32 R14, P1, R9, R25, R14 ;  /* 0x00000019090e7225 */ /* 0x000fc8000782000e */
[----:B------:R-:W-:-:S04]  /*40b0*/  IMAD.WIDE.U32 R20, R13, UR40, RZ ;  /* 0x000000280d147c25 */ /* 0x000fc8000f8e00ff */
[----:B-1----:R-:W-:Y:S02]  /*40c0*/  VIADD R7, R7, 0xffffffe ;  /* 0x0ffffffe07077836 */ /* 0x002fe40000000000 */
[----:B------:R-:W-:Y:S01]  /*40d0*/  IMAD.X R47, RZ, RZ, RZ, P1 ;  /* 0x000000ffff2f7224 */ /* 0x000fe200008e06ff */
[----:B------:R-:W-:Y:S01]  /*40e0*/  IADD3 RZ, P1, PT, R59, R14, RZ ;  /* 0x0000000e3bff7210 */ /* 0x000fe20007f3e0ff */
[----:B------:R-:W-:Y:S01]  /*40f0*/  IMAD.WIDE.U32 R20, P0, R12, UR41, R20 ;  /* 0x000000290c147c25 */ /* 0x000fe2000f800014 */
[----:B------:R1:W4:Y:S03]  /*4100*/  F2I.FTZ.U32.TRUNC.NTZ R9, R7 ;  /* 0x0000000700097305 */ /* 0x000326000021f000 */
[----:B---3--:R-:W-:Y:S02]  /*4110*/  VIADD R14, R0, 0xffffffe ;  /* 0x0ffffffe000e7836 */ /* 0x008fe40000000000 */
[----:B------:R-:W-:-:S04]  /*4120*/  IMAD.WIDE.U32 R60, R12, UR40, RZ ;  /* 0x000000280c3c7c25 */ /* 0x000fc8000f8e00ff */
[----:B------:R-:W-:Y:S01]  /*4130*/  IMAD.X R59, RZ, RZ, RZ, P0 ;  /* 0x000000ffff3b7224 */ /* 0x000fe200000e06ff */
[----:B------:R-:W-:Y:S01]  /*4140*/  ISETP.NE.U32.AND P0, PT, R24, RZ, PT ;  /* 0x000000ff1800720c */ /* 0x000fe20003f05070 */
[----:B------:R-:W-:Y:S01]  /*4150*/  IMAD.MOV.U32 R46, RZ, RZ, R15 ;  /* 0x000000ffff2e7224 */ /* 0x000fe200078e000f */
[----:B------:R-:W-:Y:S01]  /*4160*/  IADD3 RZ, P2, PT, R61, R20, RZ ;  /* 0x000000143dff7210 */ /* 0x000fe20007f5e0ff */
[----:B------:R3:W2:Y:S01]  /*4170*/  F2I.FTZ.U32.TRUNC.NTZ R15, R14 ;  /* 0x0000000e000f7305 */ /* 0x0006a2000021f000 */
[----:B------:R-:W-:Y:S01]  /*4180*/  IMAD.MOV.U32 R58, RZ, RZ, R21 ;  /* 0x000000ffff3a7224 */ /* 0x000fe200078e0015 */
[----:B------:R-:W-:Y:S01]  /*4190*/  ISETP.NE.AND.EX P0, PT, R25, RZ, PT, P0 ;  /* 0x000000ff1900720c */ /* 0x000fe20003f05300 */
[----:B------:R-:W-:Y:S01]  /*41a0*/  IMAD.WIDE.U32.X R46, R8, R25, R46, P1 ;  /* 0x00000019082e7225 */ /* 0x000fe200008e042e */
[----:B------:R-:W-:-:S03]  /*41b0*/  ISETP.NE.U32.AND P1, PT, RZ, UR40, PT ;  /* 0x00000028ff007c0c */ /* 0x000fc6000bf25070 */
[----:B------:R-:W-:Y:S01]  /*41c0*/  IMAD.WIDE.U32.X R58, R13, UR41, R58, P2 ;  /* 0x000000290d3a7c25 */ /* 0x000fe200090e043a */
[----:B------:R-:W-:Y:S02]  /*41d0*/  ISETP.NE.AND.EX P1, PT, RZ, UR41, PT, P1 ;  /* 0x00000029ff007c0c */ /* 0x000fe4000bf25310 */
[----:B-1----:R-:W-:Y:S01]  /*41e0*/  SEL R7, R6, R46, !P0 ;  /* 0x0000002e06077207 */ /* 0x002fe20004000000 */
[----:B----4-:R-:W-:Y:S01]  /*41f0*/  IMAD.MOV R0, RZ, RZ, -R9 ;  /* 0x000000ffff007224 */ /* 0x010fe200078e0a09 */
[----:B------:R-:W-:Y:S01]  /*4200*/  SEL R5, R5, R47, !P0 ;  /* 0x0000002f05057207 */ /* 0x000fe20004000000 */
[----:B------:R-:W-:Y:S01]  /*4210*/  IMAD.MOV.U32 R8, RZ, RZ, RZ ;  /* 0x000000ffff087224 */ /* 0x000fe200078e00ff */
[----:B------:R-:W-:Y:S01]  /*4220*/  SEL R11, R11, R58, !P1 ;  /* 0x0000003a0b0b7207 */ /* 0x000fe20004800000 */
[----:B------:R-:W-:Y:S01]  /*4230*/  IMAD R13, R0, R4, RZ ;  /* 0x00000004000d7224 */ /* 0x000fe200078e02ff */
[----:B------:R-:W-:Y:S01]  /*4240*/  SEL R10, R10, R59, !P1 ;  /* 0x0000003b0a0a7207 */ /* 0x000fe20004800000 */
[----:B---3--:R-:W-:Y:S01]  /*4250*/  IMAD.MOV.U32 R14, RZ, RZ, RZ ;  /* 0x000000ffff0e7224 */ /* 0x008fe200078e00ff */
[----:B------:R-:W-:Y:S01]  /*4260*/  SHF.R.U64 R7, R7, R18, R5 ;  /* 0x0000001207077219 */ /* 0x000fe20000001205 */
[----:B--2---:R-:W-:Y:S01]  /*4270*/  IMAD.MOV R5, RZ, RZ, -R15 ;  /* 0x000000ffff057224 */ /* 0x004fe200078e0a0f */
[----:B------:R-:W-:Y:S01]  /*4280*/  SHF.R.U64 R10, R11, UR42, R10 ;  /* 0x0000002a0b0a7c19 */ /* 0x000fe2000800120a */
[----:B------:R-:W-:Y:S01]  /*4290*/  IMAD.HI.U32 R13, R9, R13, R8 ;  /* 0x0000000d090d7227 */ /* 0x000fe200078e0008 */
[----:B------:R-:W-:-:S02]  /*42a0*/  IADD3 R7, PT, PT, R32, -0x1, R7 ;  /* 0xffffffff20077810 */ /* 0x000fc40007ffe007 */
[----:B------:R-:W-:Y:S01]  /*42b0*/  IABS R6, R32 ;  /* 0x0000002000067213 */ /* 0x000fe20000000000 */
[----:B------:R-:W-:Y:S01]  /*42c0*/  IMAD R5, R5, R3, RZ ;  /* 0x0000000305057224 */ /* 0x000fe200078e02ff */
[----:B------:R-:W-:Y:S02]  /*42d0*/  IABS R0, R7 ;  /* 0x0000000700007213 */ /* 0x000fe40000000000 */
[----:B------:R-:W-:Y:S01]  /*42e0*/  IADD3 R10, PT, PT, R31, -0x1, R10 ;  /* 0xffffffff1f0a7810 */ /* 0x000fe20007ffe00a */
[----:B------:R-:W-:Y:S01]  /*42f0*/  IMAD.HI.U32 R14, R15, R5, R14 ;  /* 0x000000050f0e7227 */ /* 0x000fe200078e000e */
[----:B------:R-:W-:Y:S02]  /*4300*/  IABS R5, R31 ;  /* 0x0000001f00057213 */ /* 0x000fe40000000000 */
[----:B------:R-:W-:Y:S01]  /*4310*/  IABS R8, R10 ;  /* 0x0000000a00087213 */ /* 0x000fe20000000000 */
[----:B------:R-:W-:Y:S02]  /*4320*/  IMAD.MOV R6, RZ, RZ, -R6 ;  /* 0x000000ffff067224 */ /* 0x000fe400078e0a06 */
[----:B------:R-:W-:-:S04]  /*4330*/  IMAD.HI.U32 R13, R13, R0, RZ ;  /* 0x000000000d0d7227 */ /* 0x000fc800078e00ff */
[----:B------:R-:W-:Y:S02]  /*4340*/  IMAD.MOV R5, RZ, RZ, -R5 ;  /* 0x000000ffff057224 */ /* 0x000fe400078e0a05 */
[----:B------:R-:W-:Y:S02]  /*4350*/  IMAD R13, R13, R6, R0 ;  /* 0x000000060d0d7224 */ /* 0x000fe400078e0200 */
[----:B------:R-:W-:-:S03]  /*4360*/  IMAD.HI.U32 R14, R14, R8, RZ ;  /* 0x000000080e0e7227 */ /* 0x000fc600078e00ff */
[----:B------:R-:W-:Y:S01]  /*4370*/  ISETP.GT.U32.AND P1, PT, R4, R13, PT ;  /* 0x0000000d0400720c */ /* 0x000fe20003f24070 */
[----:B------:R-:W-:-:S05]  /*4380*/  IMAD R8, R14, R5, R8 ;  /* 0x000000050e087224 */ /* 0x000fca00078e0208 */
[----:B------:R-:W-:-:S07]  /*4390*/  ISETP.GT.U32.AND P0, PT, R3, R8, PT ;  /* 0x000000080300720c */ /* 0x000fce0003f04070 */
[----:B------:R-:W-:Y:S01]  /*43a0*/  @!P1 IMAD.IADD R13, R13, 0x1, -R4 ;  /* 0x000000010d0d9824 */ /* 0x000fe200078e0a04 */
[----:B------:R-:W-:-:S04]  /*43b0*/  ISETP.GE.AND P1, PT, R7, RZ, PT ;  /* 0x000000ff0700720c */ /* 0x000fc80003f26270 */
[----:B------:R-:W-:Y:S01]  /*43c0*/  ISETP.GT.U32.AND P2, PT, R4, R13, PT ;  /* 0x0000000d0400720c */ /* 0x000fe20003f44070 */
[----:B------:R-:W-:-:S05]  /*43d0*/  @!P0 IMAD.IADD R8, R8, 0x1, -R3 ;  /* 0x0000000108088824 */ /* 0x000fca00078e0a03 */
[----:B------:R-:W-:-:S07]  /*43e0*/  ISETP.GT.U32.AND P0, PT, R3, R8, PT ;  /* 0x000000080300720c */ /* 0x000fce0003f04070 */
[----:B------:R-:W-:Y:S01]  /*43f0*/  @!P2 IMAD.IADD R13, R13, 0x1, -R4 ;  /* 0x000000010d0da824 */ /* 0x000fe200078e0a04 */
[----:B------:R-:W-:-:S03]  /*4400*/  ISETP.GE.AND P2, PT, R10, RZ, PT ;  /* 0x000000ff0a00720c */ /* 0x000fc60003f46270 */
[----:B------:R-:W-:Y:S01]  /*4410*/  @!P1 IMAD.MOV R13, RZ, RZ, -R13 ;  /* 0x000000ffff0d9224 */ /* 0x000fe200078e0a0d */
[----:B------:R-:W-:Y:S01]  /*4420*/  ISETP.NE.AND P1, PT, R32, RZ, PT ;  /* 0x000000ff2000720c */ /* 0x000fe20003f25270 */
[----:B------:R-:W-:Y:S01]  /*4430*/  @!P0 IMAD.IADD R8, R8, 0x1, -R3 ;  /* 0x0000000108088824 */ /* 0x000fe200078e0a03 */
[----:B------:R-:W-:-:S07]  /*4440*/  ISETP.NE.AND P0, PT, R31, RZ, PT ;  /* 0x000000ff1f00720c */ /* 0x000fce0003f05270 */
[----:B------:R-:W-:-:S04]  /*4450*/  @!P2 IMAD.MOV R8, RZ, RZ, -R8 ;  /* 0x000000ffff08a224 */ /* 0x000fc800078e0a08 */
[----:B------:R-:W-:Y:S02]  /*4460*/  @!P1 LOP3.LUT R13, RZ, R32, RZ, 0x33, !PT ;  /* 0x00000020ff0d9212 */ /* 0x000fe400078e33ff */
[----:B------:R-:W-:Y:S02]  /*4470*/  @!P0 LOP3.LUT R8, RZ, R31, RZ, 0x33, !PT ;  /* 0x0000001fff088212 */ /* 0x000fe400078e33ff */
[----:B------:R-:W-:Y:S01]  /*4480*/  ISETP.NE.AND P0, PT, R48, 0x1, PT ;  /* 0x000000013000780c */ /* 0x000fe20003f05270 */
[----:B------:R-:W-:Y:S02]  /*4490*/  IMAD.IADD R7, R7, 0x1, -R13 ;  /* 0x0000000107077824 */ /* 0x000fe400078e0a0d */
[----:B------:R-:W-:-:S05]  /*44a0*/  IMAD.IADD R8, R10, 0x1, -R8 ;  /* 0x000000010a087824 */ /* 0x000fca00078e0a08 */
[----:B------:R-:W-:Y:S01]  /*44b0*/  SEL R46, R8, R7, !P0 ;  /* 0x00000007082e7207 */ /* 0x000fe20004000000 */
[----:B------:R-:W-:-:S03]  /*44c0*/  IMAD R8, R7, R8, RZ ;  /* 0x0000000807087224 */ /* 0x000fc600078e02ff */
[----:B------:R-:W-:Y:S02]  /*44d0*/  SHF.R.S32.HI R47, RZ, 0x1f, R46 ;  /* 0x0000001fff2f7819 */ /* 0x000fe4000001142e */
[----:B------:R-:W-:Y:S02]  /*44e0*/  SHF.R.S32.HI R9, RZ, 0x1f, R8 ;  /* 0x0000001fff097819 */ /* 0x000fe40000011408 */
.L_x_140:
[----:B------:R-:W-:Y:S05]  /*44f0*/  BSYNC.RECONVERGENT B0 ;  /* 0x0000000000007941 */ /* 0x000fea0003800200 */
.L_x_139:
[----:B------:R-:W-:Y:S01]  /*4500*/  UMOV UR4, 0xffffffff ;  /* 0xffffffff00047882 */ /* 0x000fe20000000000 */
[C---:B------:R-:W-:Y:S02]  /*4510*/  ISETP.GE.U32.AND P2, PT, R35.reuse, 0x4, PT ;  /* 0x000000042300780c */ /* 0x040fe40003f46070 */
[C---:B------:R-:W-:Y:S02]  /*4520*/  ISETP.GE.U32.AND P1, PT, R35.reuse, 0x2, PT ;  /* 0x000000022300780c */ /* 0x040fe40003f26070 */
[----:B------:R-:W-:Y:S01]  /*4530*/  ISETP.NE.AND P0, PT, R35, RZ, PT ;  /* 0x000000ff2300720c */ /* 0x000fe20003f05270 */
[----:B------:R-:W-:-:S12]  /*4540*/  BRA.DIV UR4, `(.L_x_141) ;  /* 0x0000013204387947 */ /* 0x000fd8000b800000 */
[----:B------:R-:W1:Y:S04]  /*4550*/  SHFL.UP PT, R14, R8, 0x1, RZ ;  /* 0x04200000080e7989 */ /* 0x000e6800000e00ff */
[----:B------:R-:W3:Y:S01]  /*4560*/  SHFL.UP PT, R0, R9, 0x1, RZ ;  /* 0x0420000009007989 */ /* 0x000ee200000e00ff */
[----:B-1----:R-:W-:Y:S02]  /*4570*/  SEL R3, R14, RZ, P0 ;  /* 0x000000ff0e037207 */ /* 0x002fe40000000000 */
[----:B---3--:R-:W-:Y:S02]  /*4580*/  SEL R5, R0, RZ, P0 ;  /* 0x000000ff00057207 */ /* 0x008fe40000000000 */
[----:B------:R-:W-:-:S05]  /*4590*/  IADD3 R3, P0, PT, R8, R3, RZ ;  /* 0x0000000308037210 */ /* 0x000fca0007f1e0ff */
[----:B------:R-:W-:Y:S01]  /*45a0*/  IMAD.X R0, R9, 0x1, R5, P0 ;  /* 0x0000000109007824 */ /* 0x000fe200000e0605 */
[----:B------:R-:W1:Y:S04]  /*45b0*/  SHFL.UP PT, R14, R3, 0x2, RZ ;  /* 0x04400000030e7989 */ /* 0x000e6800000e00ff */
[----:B------:R-:W3:Y:S01]  /*45c0*/  SHFL.UP PT, R4, R0, 0x2, RZ ;  /* 0x0440000000047989 */ /* 0x000ee200000e00ff */
[----:B-1----:R-:W-:-:S04]  /*45d0*/  SEL R6, R14, RZ, P1 ;  /* 0x000000ff0e067207 */ /* 0x002fc80000800000 */
[----:B------:R-:W-:Y:S02]  /*45e0*/  IADD3 R5, P0, PT, R6, R3, RZ ;  /* 0x0000000306057210 */ /* 0x000fe40007f1e0ff */
[----:B---3--:R-:W-:-:S03]  /*45f0*/  SEL R7, R4, RZ, P1 ;  /* 0x000000ff04077207 */ /* 0x008fc60000800000 */
[----:B------:R-:W1:Y:S02]  /*4600*/  SHFL.UP PT, R14, R5, 0x4, RZ ;  /* 0x04800000050e7989 */ /* 0x000e6400000e00ff */
[----:B------:R-:W-:-:S05]  /*4610*/  IMAD.X R4, R7, 0x1, R0, P0 ;  /* 0x0000000107047824 */ /* 0x000fca00000e0600 */
        /* <DEDUP_REMOVED lines=14> */
[----:B------:R-:W-:-:S04]  /*4700*/  IADD3 R21, P0, PT, R21, R6, RZ ;  /* 0x0000000615157210 */ /* 0x000fc80007f1e0ff */
[----:B------:R-:W-:Y:S02]  /*4710*/  IADD3 R5, P1, PT, R54, R21, RZ ;  /* 0x0000001536057210 */ /* 0x000fe40007f3e0ff */
[----:B---3--:R-:W-:-:S05]  /*4720*/  SEL R11, R4, RZ, P4 ;  /* 0x000000ff040b7207 */ /* 0x008fca0002000000 */
[----:B------:R-:W-:Y:S01]  /*4730*/  IMAD.X R3, R11, 0x1, R0, P0 ;  /* 0x000000010b037824 */ /* 0x000fe200000e0600 */
[----:B------:R-:W-:-:S03]  /*4740*/  ISETP.GE.U32.AND P0, PT, R28, R5, PT ;  /* 0x000000051c00720c */ /* 0x000fc60003f06070 */
[----:B------:R-:W-:-:S05]  /*4750*/  IMAD.X R4, R55, 0x1, R3, P1 ;  /* 0x0000000137047824 */ /* 0x000fca00008e0603 */
[----:B------:R-:W-:-:S13]  /*4760*/  ISETP.GE.U32.AND.EX P0, PT, R27, R4, PT, P0 ;  /* 0x000000041b00720c */ /* 0x000fda0003f06100 */
[----:B------:R-:W-:-:S07]  /*4770*/  VOTE.ANY R14, PT, !P0 ;  /* 0x00000000000e7806 */ /* 0x000fce00040e0100 */
.L_x_516:
[----:B------:R-:W-:-:S13]  /*4780*/  ISETP.NE.AND P0, PT, R14, RZ, PT ;  /* 0x000000ff0e00720c */ /* 0x000fda0003f05270 */
[----:B------:R-:W-:Y:S05]  /*4790*/  @P0 BRA `(.L_x_142) ;  /* 0x0000000000200947 */ /* 0x000fea0003800000 */
[----:B------:R-:W-:-:S03]  /*47a0*/  UMOV UR4, 0xffffffff ;  /* 0xffffffff00047882 */ /* 0x000fc60000000000 */
[----:B------:R-:W-:Y:S05]  /*47b0*/  BRA.DIV UR4, `(.L_x_143) ;  /* 0x0000013204f47947 */ /* 0x000fea000b800000 */
[----:B------:R1:W3:Y:S04]  /*47c0*/  SHFL.IDX PT, R55, R4, 0x1f, 0x1f ;  /* 0x03e01f0004377f89 */ /* 0x0002e800000e0000 */
[----:B------:R1:W1:Y:S02]  /*47d0*/  SHFL.IDX PT, R54, R5, 0x1f, 0x1f ;  /* 0x03e01f0005367f89 */ /* 0x00026400000e0000 */
.L_x_520:
[----:B------:R-:W-:Y:S01]  /*47e0*/  HFMA2 R3, -RZ, RZ, 0, 1.9073486328125e-06 ;  /* 0x00000020ff037431 */ /* 0x000fe200000001ff */
[----:B-----5:R-:W-:Y:S02]  /*47f0*/  MOV R51, R34 ;  /* 0x0000002200337202 */ /* 0x020fe40000000f00 */
[----:B------:R-:W-:Y:S01]  /*4800*/  MOV R49, R33 ;  /* 0x0000002100317202 */ /* 0x000fe20000000f00 */
[----:B------:R-:W-:Y:S06]  /*4810*/  BRA `(.L_x_144) ;  /* 0xfffffff400487947 */ /* 0x000fec000383ffff */
.L_x_142:
[----:B------:R-:W1:Y:S01]  /*4820*/  BREV R12, R14 ;  /* 0x0000000e000c7301 */ /* 0x000e620000000000 */
[----:B------:R-:W-:Y:S01]  /*4830*/  UMOV UR4, 0xffffffff ;  /* 0xffffffff00047882 */ /* 0x000fe20000000000 */
[----:B------:R-:W-:-:S04]  /*4840*/  IADD3 R21, P1, P0, R54, R21, -R8 ;  /* 0x0000001536157210 */ /* 0x000fc8000783e808 */
[----:B------:R-:W-:Y:S02]  /*4850*/  IADD3.X R55, PT, PT, R55, R3, ~R9, P1, P0 ;  /* 0x0000000337377210 */ /* 0x000fe40000fe0c09 */
[----:B-1----:R-:W1:Y:S01]  /*4860*/  FLO.U32.SH R12, R12 ;  /* 0x0000000c000c7300 */ /* 0x002e6200000e0400 */
[----:B------:R-:W-:Y:S06]  /*4870*/  BRA.DIV UR4, `(.L_x_145) ;  /* 0x0000013604107947 */ /* 0x000fec000b800000 */
[----:B-1----:R-:W1:Y:S04]  /*4880*/  SHFL.IDX PT, R3, R9, R12, 0x1f ;  /* 0x00001f0c09037589 */ /* 0x002e6800000e0000 */
[----:B------:R-:W3:Y:S04]  /*4890*/  SHFL.IDX PT, R8, R8, R12, 0x1f ;  /* 0x00001f0c08087589 */ /* 0x000ee800000e0000 */
[----:B----4-:R4:W2:Y:S04]  /*48a0*/  SHFL.IDX PT, R22, R55, R12, 0x1f ;  /* 0x00001f0c37167589 */ /* 0x0108a800000e0000 */
[----:B------:R4:W2:Y:S04]  /*48b0*/  SHFL.IDX PT, R17, R21, R12, 0x1f ;  /* 0x00001f0c15117589 */ /* 0x0008a800000e0000 */
[----:B------:R4:W2:Y:S04]  /*48c0*/  SHFL.IDX PT, R19, R50, R12, 0x1f ;  /* 0x00001f0c32137589 */ /* 0x0008a800000e0000 */
[----:B------:R4:W2:Y:S04]  /*48d0*/  SHFL.IDX PT, R47, R47, R12, 0x1f ;  /* 0x00001f0c2f2f7589 */ /* 0x0008a800000e0000 */
[----:B------:R4:W2:Y:S01]  /*48e0*/  SHFL.IDX PT, R46, R46, R12, 0x1f ;  /* 0x00001f0c2e2e7589 */ /* 0x0008a200000e0000 */
[----:B-1----:R-:W-:-:S02]  /*48f0*/  MOV R9, R3 ;  /* 0x0000000300097202 */ /* 0x002fc40000000f00 */
[----:B---3--:R-:W-:Y:S02]  /*4900*/  MOV R24, R8 ;  /* 0x0000000800187202 */ /* 0x008fe40000000f00 */
[----:B------:R-:W-:Y:S02]  /*4910*/  MOV R25, R9 ;  /* 0x0000000900197202 */ /* 0x000fe40000000f00 */
.L_x_529:
[----:B--2---:R-:W-:Y:S01]  /*4920*/  IADD3 R16, PT, PT, R35, R19, RZ ;  /* 0x0000001323107210 */ /* 0x004fe20007ffe0ff */
[----:B------:R-:W-:Y:S03]  /*4930*/  BSSY.RECONVERGENT B6, `(.L_x_135) ;  /* 0x000001c000067945 */ /* 0x000fe60003800200 */
[----:B------:R-:W-:-:S13]  /*4940*/  ISETP.GE.AND P0, PT, R16, R45, PT ;  /* 0x0000002d1000720c */ /* 0x000fda0003f06270 */
[----:B------:R-:W-:Y:S05]  /*4950*/  @P0 BRA `(.L_x_146) ;  /* 0x0000000000640947 */ /* 0x000fea0003800000 */
[----:B------:R-:W1:Y:S02]  /*4960*/  LDCU.64 UR4, c[0x0][0xbf8] ;  /* 0x00017f00ff0477ac */ /* 0x000e640008000a00 */
[----:B-1----:R-:W-:-:S04]  /*4970*/  UISETP.NE.U32.AND UP0, UPT, UR4, URZ, UPT ;  /* 0x000000ff0400728c */ /* 0x002fc8000bf05070 */
[----:B------:R-:W-:-:S09]  /*4980*/  UISETP.NE.AND.EX UP0, UPT, UR5, URZ, UPT, UP0 ;  /* 0x000000ff0500728c */ /* 0x000fd2000bf05300 */
[----:B------:R-:W-:Y:S05]  /*4990*/  BRA.U UP0, `(.L_x_147) ;  /* 0x0000000100407547 */ /* 0x000fea000b800000 */
[----:B------:R-:W-:Y:S01]  /*49a0*/  MOV R14, 0x128 ;  /* 0x00000128000e7802 */ /* 0x000fe20000000f00 */
[----:B------:R-:W1:Y:S01]  /*49b0*/  LDCU.64 UR8, c[0x4][0xf8] ;  /* 0x01001f00ff0877ac */ /* 0x000e620008000a00 */
[----:B----4-:R-:W-:Y:S02]  /*49c0*/  HFMA2 R12, -RZ, RZ, 0, 5.9604644775390625e-08 ;  /* 0x00000001ff0c7431 */ /* 0x010fe400000001ff */
        /* <DEDUP_REMOVED lines=13> */
.L_x_147:
[----:B------:R-:W1:Y:S02]  /*4aa0*/  LDC.64 R4, c[0x0][0xbf8] ;  /* 0x0002fe00ff047b82 */ /* 0x000e640000000a00 */
[----:B-1----:R-:W-:-:S05]  /*4ab0*/  IMAD.WIDE R4, R16, 0x4, R4 ;  /* 0x0000000410047825 */ /* 0x002fca00078e0204 */
[----:B-----5:R1:W5:Y:S01]  /*4ac0*/  LDG.E R34, desc[UR54][R4.64] ;  /* 0x0000003604227981 */ /* 0x020362000c1e1900 */
[----:B------:R-:W2:Y:S02]  /*4ad0*/  LDCU UR4, c[0x0][0xbe8] ;  /* 0x00017d00ff0477ac */ /* 0x000ea40008000800 */
[----:B--2---:R-:W-:Y:S02]  /*4ae0*/  MOV R33, UR4 ;  /* 0x0000000400217c02 */ /* 0x004fe40008000f00 */
.L_x_146:
[----:B------:R-:W-:Y:S05]  /*4af0*/  BSYNC.RECONVERGENT B6 ;  /* 0x0000000000067941 */ /* 0x000fea0003800200 */
.L_x_135:
[----:B------:R-:W2:Y:S01]  /*4b00*/  LDCU UR4, c[0x0][0xbf4] ;  /* 0x00017e80ff0477ac */ /* 0x000ea20008000800 */
[----:B------:R-:W-:Y:S01]  /*4b10*/  BSSY.RECONVERGENT B1, `(.L_x_134) ;  /* 0x0000045000017945 */ /* 0x000fe20003800200 */
[----:B------:R-:W-:Y:S01]  /*4b20*/  IMAD.MOV.U32 R18, RZ, RZ, -0x1 ;  /* 0xffffffffff127424 */ /* 0x000fe200078e00ff */
[----:B------:R-:W-:Y:S02]  /*4b30*/  MOV R16, 0xffffffff ;  /* 0xffffffff00107802 */ /* 0x000fe40000000f00 */
[----:B--2---:R-:W-:-:S13]  /*4b40*/  ISETP.GE.AND P0, PT, R19, UR4, PT ;  /* 0x0000000413007c0c */ /* 0x004fda000bf06270 */
[----:B------:R-:W-:Y:S05]  /*4b50*/  @P0 BRA `(.L_x_148) ;  /* 0x0000000400000947 */ /* 0x000fea0003800000 */
[----:B------:R-:W2:Y:S01]  /*4b60*/  LDCU UR6, c[0x0][0xb98] ;  /* 0x00017300ff0677ac */ /* 0x000ea20008000800 */
[----:B-1----:R-:W-:Y:S01]  /*4b70*/  IADD3 R4, P0, PT, -R17, R28, RZ ;  /* 0x0000001c11047210 */ /* 0x002fe20007f1e1ff */
[----:B------:R-:W-:Y:S01]  /*4b80*/  BSSY.RECONVERGENT B0, `(.L_x_149) ;  /* 0x0000028000007945 */ /* 0x000fe20003800200 */
[----:B------:R-:W1:Y:S03]  /*4b90*/  LDCU UR5, c[0x0][0xb88] ;  /* 0x00017100ff0577ac */ /* 0x000e660008000800 */
[----:B------:R-:W-:Y:S01]  /*4ba0*/  IMAD.X R7, R27, 0x1, ~R22, P0 ;  /* 0x000000011b077824 */ /* 0x000fe200000e0e16 */
[----:B------:R-:W3:Y:S04]  /*4bb0*/  LDCU UR4, c[0x0][0xbdc] ;  /* 0x00017b80ff0477ac */ /* 0x000ee80008000800 */
[----:B--2---:R-:W-:-:S02]  /*4bc0*/  SHF.R.U32.HI R6, RZ, UR6, R7 ;  /* 0x00000006ff067c19 */ /* 0x004fc40008011607 */
[----:B------:R-:W-:Y:S02]  /*4bd0*/  SHF.R.U64 R7, R4, UR6, R7 ;  /* 0x0000000604077c19 */ /* 0x000fe40008001207 */
[--C-:B-1----:R-:W-:Y:S02]  /*4be0*/  SHF.R.U32.HI R5, RZ, UR5, R6.reuse ;  /* 0x00000005ff057c19 */ /* 0x102fe40008011606 */
[----:B------:R-:W-:Y:S02]  /*4bf0*/  SHF.R.U32.HI R3, RZ, UR5, R47 ;  /* 0x00000005ff037c19 */ /* 0x000fe4000801162f */
[----:B---3--:R-:W-:Y:S02]  /*4c00*/  SHF.R.U32.HI R8, RZ, UR4, R5 ;  /* 0x00000004ff087c19 */ /* 0x008fe40008011605 */
[----:B------:R-:W-:Y:S02]  /*4c10*/  SHF.R.U64 R6, R7, UR5, R6 ;  /* 0x0000000507067c19 */ /* 0x000fe40008001206 */
[----:B------:R-:W-:-:S02]  /*4c20*/  LOP3.LUT R0, R8, R3, RZ, 0xfc, !PT ;  /* 0x0000000308007212 */ /* 0x000fc400078efcff */
[----:B------:R-:W-:Y:S02]  /*4c30*/  SHF.R.U64 R4, R46, UR5, R47 ;  /* 0x000000052e047c19 */ /* 0x000fe4000800122f */
[----:B------:R-:W-:Y:S02]  /*4c40*/  ISETP.NE.U32.AND P0, PT, R0, RZ, PT ;  /* 0x000000ff0000720c */ /* 0x000fe40003f05070 */
[----:B------:R-:W-:-:S11]  /*4c50*/  SHF.R.U64 R5, R6, UR4, R5 ;  /* 0x0000000406057c19 */ /* 0x000fd60008001205 */
[----:B------:R-:W-:Y:S05]  /*4c60*/  @P0 BRA `(.L_x_150) ;  /* 0x0000000000540947 */ /* 0x000fea0003800000 */
[----:B------:R-:W1:Y:S01]  /*4c70*/  I2F.U32.RP R10, R4 ;  /* 0x00000004000a7306 */ /* 0x000e620000209000 */
[----:B------:R-:W-:-:S07]  /*4c80*/  ISETP.NE.U32.AND P0, PT, R4, RZ, PT ;  /* 0x000000ff0400720c */ /* 0x000fce0003f05070 */
[----:B-1----:R-:W1:Y:S02]  /*4c90*/  MUFU.RCP R8, R10 ;  /* 0x0000000a00087308 */ /* 0x002e640000001000 */
[----:B-1----:R-:W-:-:S06]  /*4ca0*/  IADD3 R8, PT, PT, R8, 0xffffffe, RZ ;  /* 0x0ffffffe08087810 */ /* 0x002fcc0007ffe0ff */
[----:B------:R1:W2:Y:S02]  /*4cb0*/  F2I.FTZ.U32.TRUNC.NTZ R9, R8 ;  /* 0x0000000800097305 */ /* 0x0002a4000021f000 */
[----:B-1----:R-:W-:Y:S02]  /*4cc0*/  HFMA2 R8, -RZ, RZ, 0, 0 ;  /* 0x00000000ff087431 */ /* 0x002fe400000001ff */
[----:B--2---:R-:W-:-:S04]  /*4cd0*/  IMAD.MOV R0, RZ, RZ, -R9 ;  /* 0x000000ffff007224 */ /* 0x004fc800078e0a09 */
[----:B------:R-:W-:-:S04]  /*4ce0*/  IMAD R0, R0, R4, RZ ;  /* 0x0000000400007224 */ /* 0x000fc800078e02ff */
[----:B------:R-:W-:-:S06]  /*4cf0*/  IMAD.HI.U32 R0, R9, R0, R8 ;  /* 0x0000000009007227 */ /* 0x000fcc00078e0008 */
[----:B------:R-:W-:-:S04]  /*4d00*/  IMAD.HI.U32 R3, R0, R5, RZ ;  /* 0x0000000500037227 */ /* 0x000fc800078e00ff */
[----:B------:R-:W-:-:S04]  /*4d10*/  IMAD.MOV R0, RZ, RZ, -R3 ;  /* 0x000000ffff007224 */ /* 0x000fc800078e0a03 */
[----:B------:R-:W-:-:S05]  /*4d20*/  IMAD R9, R4, R0, R5 ;  /* 0x0000000004097224 */ /* 0x000fca00078e0205 */
[----:B------:R-:W-:-:S13]  /*4d30*/  ISETP.GE.U32.AND P2, PT, R9, R4, PT ;  /* 0x000000040900720c */ /* 0x000fda0003f46070 */
[----:B------:R-:W-:Y:S01]  /*4d40*/  @P2 IADD3 R9, PT, PT, R9, -R4, RZ ;  /* 0x8000000409092210 */ /* 0x000fe20007ffe0ff */
[----:B------:R-:W-:-:S03]  /*4d50*/  @P2 VIADD R3, R3, 0x1 ;  /* 0x0000000103032836 */ /* 0x000fc60000000000 */
[----:B------:R-:W-:-:S13]  /*4d60*/  ISETP.GE.U32.AND P1, PT, R9, R4, PT ;  /* 0x000000040900720c */ /* 0x000fda0003f26070 */
[----:B------:R-:W-:Y:S02]  /*4d70*/  @P1 IADD3 R3, PT, PT, R3, 0x1, RZ ;  /* 0x0000000103031810 */ /* 0x000fe40007ffe0ff */
[----:B------:R-:W-:-:S04]  /*4d80*/  @!P0 LOP3.LUT R3, RZ, R4, RZ, 0x33, !PT ;  /* 0x00000004ff038212 */ /* 0x000fc800078e33ff */
[----:B------:R-:W-:-:S05]  /*4d90*/  IADD3 R0, PT, PT, -R3, RZ, RZ ;  /* 0x000000ff03007210 */ /* 0x000fca0007ffe1ff */
[----:B------:R-:W-:Y:S01]  /*4da0*/  IMAD R5, R4, R0, R5 ;  /* 0x0000000004057224 */ /* 0x000fe200078e0205 */
[----:B------:R-:W-:Y:S05]  /*4db0*/  BRA `(.L_x_151) ;  /* 0x0000000000107947 */ /* 0x000fea0003800000 */
.L_x_150:
[----:B------:R-:W-:Y:S02]  /*4dc0*/  MOV R0, 0x4de0 ;  /* 0x00004de000007802 */ /* 0x000fe40000000f00 */
[----:B----45:R-:W-:Y:S05]  /*4dd0*/  CALL.REL.NOINC `($__internal_3_$__cuda_sm20_div_u64) ;  /* 0x0000015c003c7944 */ /* 0x030fea0003c00000 */
[----:B------:R-:W-:-:S05]  /*4de0*/  IADD3 R0, PT, PT, -R3, RZ, RZ ;  /* 0x000000ff03007210 */ /* 0x000fca0007ffe1ff */
[----:B------:R-:W-:Y:S02]  /*4df0*/  IMAD R5, R4, R0, R5 ;  /* 0x0000000004057224 */ /* 0x000fe400078e0205 */
.L_x_151:
[----:B------:R-:W-:Y:S05]  /*4e00*/  BSYNC.RECONVERGENT B0 ;  /* 0x0000000000007941 */ /* 0x000fea0003800200 */
.L_x_149:
[----:B------:R-:W1:Y:S01]  /*4e10*/  LDCU UR4, c[0x0][0xbdc] ;  /* 0x00017b80ff0477ac */ /* 0x000e620008000800 */
[----:B------:R-:W2:Y:S01]  /*4e20*/  LDC R4, c[0x0][0xb90] ;  /* 0x0002e400ff047b82 */ /* 0x000ea20000000800 */
[----:B------:R-:W-:Y:S01]  /*4e30*/  PLOP3.LUT P1, PT, PT, PT, PT, 0x8, 0x80 ;  /* 0x000000000080781c */ /* 0x000fe20003f2e170 */
[----:B------:R-:W-:Y:S01]  /*4e40*/  IMAD.MOV.U32 R16, RZ, RZ, R19 ;  /* 0x000000ffff107224 */ /* 0x000fe200078e0013 */
[----:B------:R-:W3:Y:S01]  /*4e50*/  LDCU UR5, c[0x0][0xb80] ;  /* 0x00017000ff0577ac */ /* 0x000ee20008000800 */
[----:B------:R-:W-:Y:S01]  /*4e60*/  LOP3.LUT R133, R133, 0xfffffffe, RZ, 0xc0, !PT ;  /* 0xfffffffe85857812 */ /* 0x000fe200078ec0ff */
[----:B------:R-:W-:-:S03]  /*4e70*/  UMOV UR6, 0xffffffff ;  /* 0xffffffff00067882 */ /* 0x000fc60000000000 */
[----:B------:R-:W4:Y:S06]  /*4e80*/  LDC R0, c[0x0][0xbe0] ;  /* 0x0002f800ff007b82 */ /* 0x000f2c0000000800 */
[----:B------:R-:W-:Y:S01]  /*4e90*/  @P1 LOP3.LUT R133, R133, 0x1, RZ, 0xfc, !PT ;  /* 0x0000000185851812 */ /* 0x000fe200078efcff */
[----:B-1----:R-:W-:Y:S01]  /*4ea0*/  USHF.L.U32 UR6, UR6, UR4, URZ ;  /* 0x0000000406067299 */ /* 0x002fe200080006ff */
[----:B------:R-:W-:-:S03]  /*4eb0*/  SHF.L.U32 R3, R3, UR4, RZ ;  /* 0x0000000403037c19 */ /* 0x000fc600080006ff */
[----:B------:R-:W-:Y:S02]  /*4ec0*/  ULOP3.LUT UR7, URZ, UR6, URZ, 0x33, !UPT ;  /* 0x00000006ff077292 */ /* 0x000fe4000f8e33ff */
[----:B---3--:R-:W-:-:S04]  /*4ed0*/  UIADD3 UR6, UPT, UPT, UR5, -0x1, URZ ;  /* 0xffffffff05067890 */ /* 0x008fc8000fffe0ff */
[----:B------:R-:W-:Y:S02]  /*4ee0*/  LOP3.LUT R6, R6, UR7, RZ, 0xc0, !PT ;  /* 0x0000000706067c12 */ /* 0x000fe4000f8ec0ff */
[----:B------:R-:W-:-:S03]  /*4ef0*/  LOP3.LUT R8, R7, UR6, RZ, 0xc0, !PT ;  /* 0x0000000607087c12 */ /* 0x000fc6000f8ec0ff */
[----:B------:R-:W-:Y:S01]  /*4f00*/  IMAD.IADD R3, R6, 0x1, R3 ;  /* 0x0000000106037824 */ /* 0x000fe200078e0203 */
[----:B----4-:R-:W-:Y:S01]  /*4f10*/  ISETP.NE.AND P0, PT, R0, 0x1, PT ;  /* 0x000000010000780c */ /* 0x010fe20003f05270 */
[----:B------:R-:W-:Y:S02]  /*4f20*/  IMAD R5, R5, UR5, R8 ;  /* 0x0000000505057c24 */ /* 0x000fe4000f8e0208 */
[----:B--2---:R-:W-:-:S05]  /*4f30*/  IMAD R4, R3, R4, UR48 ;  /* 0x0000003003047e24 */ /* 0x004fca000f8e0204 */
[----:B------:R-:W-:Y:S02]  /*4f40*/  SEL R26, R4, R5, !P0 ;  /* 0x00000005041a7207 */ /* 0x000fe40004000000 */
[----:B------:R-:W-:Y:S02]  /*4f50*/  SEL R18, R5, R4, !P0 ;  /* 0x0000000405127207 */ /* 0x000fe40004000000 */
.L_x_148:
[----:B------:R-:W-:Y:S05]  /*4f60*/  BSYNC.RECONVERGENT B1 ;  /* 0x0000000000017941 */ /* 0x000fea0003800200 */
.L_x_134:
[----:B------:R-:W-:-:S09]  /*4f70*/  UISETP.GE.AND UP0, UPT, UR58, 0x2, UPT ;  /* 0x000000023a00788c */ /* 0x000fd2000bf06270 */
[----:B------:R-:W-:Y:S05]  /*4f80*/  BRA.U !UP0, `(.L_x_152) ;  /* 0x0000000108287547 */ /* 0x000fea000b800000 */
[----:B------:R-:W2:Y:S02]  /*4f90*/  LDCU UR4, c[0x0][0x36c] ;  /* 0x00006d80ff0477ac */ /* 0x000ea40008000800 */
[----:B--2---:R-:W-:-:S09]  /*4fa0*/  UISETP.EQ.U32.AND UP0, UPT, UR4, 0x1, UPT ;  /* 0x000000010400788c */ /* 0x004fd2000bf02070 */
[----:B------:R-:W-:Y:S05]  /*4fb0*/  BRA.U !UP0, `(.L_x_153) ;  /* 0x0000000108107547 */ /* 0x000fea000b800000 */
[----:B------:R-:W-:Y:S05]  /*4fc0*/  WARPSYNC.ALL ;  /* 0x0000000000007948 */ /* 0x000fea0003800000 */
[----:B------:R-:W-:Y:S01]  /*4fd0*/  UCGABAR_WAIT ;  /* 0x0000000000007dc7 */ /* 0x000fe20008000000 */
[----:B------:R-:W-:Y:S01]  /*4fe0*/  CCTL.IVALL ;  /* 0x00000000ff00798f */ /* 0x000fe20002000000 */
[----:B------:R-:W-:Y:S05]  /*4ff0*/  BRA `(.L_x_154) ;  /* 0x0000000000147947 */ /* 0x000fea0003800000 */
.L_x_153:
[----:B------:R-:W-:Y:S05]  /*5000*/  WARPSYNC.ALL ;  /* 0x0000000000007948 */ /* 0x000fea0003800000 */
[----:B------:R-:W-:Y:S06]  /*5010*/  BAR.SYNC.DEFER_BLOCKING 0x0 ;  /* 0x0000000000007b1d */ /* 0x000fec0000010000 */
[----:B------:R-:W-:Y:S05]  /*5020*/  BRA `(.L_x_154) ;  /* 0x0000000000087947 */ /* 0x000fea0003800000 */
.L_x_152:
[----:B------:R-:W-:Y:S05]  /*5030*/  WARPSYNC.ALL ;  /* 0x0000000000007948 */ /* 0x000fea0003800000 */
[----:B------:R-:W-:Y:S06]  /*5040*/  BAR.SYNC.DEFER_BLOCKING 0x0 ;  /* 0x0000000000007b1d */ /* 0x000fec0000010000 */
.L_x_154:
[----:B------:R-:W-:-:S13]  /*5050*/  LOP3.LUT P0, RZ, R133, 0x1, RZ, 0xc0, !PT ;  /* 0x0000000185ff7812 */ /* 0x000fda000780c0ff */
[----:B------:R-:W-:Y:S05]  /*5060*/  @P0 EXIT ;  /* 0x000000000000094d */ /* 0x000fea0003800000 */
[----:B------:R-:W2:Y:S02]  /*5070*/  LDCU.64 UR4, c[0x0][0x398] ;  /* 0x00007300ff0477ac */ /* 0x000ea40008000a00 */
[----:B--2---:R-:W-:-:S04]  /*5080*/  UISETP.NE.U32.AND UP0, UPT, UR4, URZ, UPT ;  /* 0x000000ff0400728c */ /* 0x004fc8000bf05070 */
        /* <DEDUP_REMOVED lines=18> */
.L_x_155:
[----:B------:R-:W2:Y:S01]  /*51b0*/  S2R R0, SR_CgaCtaId ;  /* 0x0000000000007919 */ /* 0x000ea20000008800 */
[----:B------:R-:W-:-:S09]  /*51c0*/  UISETP.NE.AND UP0, UPT, UR52, 0x2, UPT ;  /* 0x000000023400788c */ /* 0x000fd2000bf05270 */
[----:B------:R-:W-:Y:S05]  /*51d0*/  BRA.U UP0, `(.L_x_156) ;  /* 0x0000002500b07547 */ /* 0x000fea000b800000 */
[----:B------:R-:W-:-:S05]  /*51e0*/  CS2R.32 R6, SR_CgaSize ;  /* 0x0000000000067805 */ /* 0x000fca0000008a00 */
[----:B------:R-:W-:-:S06]  /*51f0*/  IMAD R6, R6, -0xa0, RZ ;  /* 0xffffff6006067824 */ /* 0x000fcc00078e02ff */
[----:B------:R-:W3:Y:S01]  /*5200*/  LDC R6, c[0x0][R6+0x2a4] ;  /* 0x0000a90006067b82 */ /* 0x000ee20000000800 */
[----:B------:R-:W1:Y:S01]  /*5210*/  I2F.U32.RP R7, UR37 ;  /* 0x0000002500077d06 */ /* 0x000e620008209000 */
[----:B------:R-:W-:Y:S01]  /*5220*/  UIADD3 UR16, UPT, UPT, UR37, 0x1, URZ ;  /* 0x0000000125107890 */ /* 0x000fe2000fffe0ff */
[----:B--2---:R-:W-:Y:S01]  /*5230*/  SHF.R.U32.HI R0, RZ, 0x1, R0 ;  /* 0x00000001ff007819 */ /* 0x004fe20000011600 */
[----:B------:R-:W-:Y:S01]  /*5240*/  UMOV UR8, URZ ;  /* 0x000000ff00087c82 */ /* 0x000fe20008000000 */
[----:B------:R-:W-:Y:S01]  /*5250*/  USHF.L.U32 UR4, UR37, 0x1, URZ ;  /* 0x0000000125047899 */ /* 0x000fe200080006ff */
[----:B------:R-:W-:Y:S01]  /*5260*/  IMAD.MOV.U32 R27, RZ, RZ, 0xffff ;  /* 0x0000ffffff1b7424 */ /* 0x000fe200078e00ff */
[----:B------:R-:W-:Y:S01]  /*5270*/  ULEA.HI UR16, UR16, UR16, URZ, 0x1 ;  /* 0x0000001010107291 */ /* 0x000fe2000f8f08ff */
[----:B------:R-:W2:Y:S01]  /*5280*/  S2UR UR5, SR_CgaCtaId ;  /* 0x00000000000579c3 */ /* 0x000ea20000008800 */
[----:B------:R-:W4:Y:S01]  /*5290*/  I2F.U32.RP R9, UR50 ;  /* 0x0000003200097d06 */ /* 0x000f220008209000 */
[----:B------:R-:W-:-:S02]  /*52a0*/  UISETP.NE.U32.AND UP0, UPT, UR37, URZ, UPT ;  /* 0x000000ff2500728c */ /* 0x000fc4000bf05070 */
[----:B------:R-:W-:Y:S01]  /*52b0*/  USHF.R.S32.HI UR14, URZ, 0x1, UR16 ;  /* 0x00000001ff0e7899 */ /* 0x000fe20008011410 */
[----:B------:R-:W-:Y:S01]  /*52c0*/  UMOV UR18, URZ ;  /* 0x000000ff00127c82 */ /* 0x000fe20008000000 */
[----:B------:R-:W-:Y:S02]  /*52d0*/  USHF.L.U32 UR10, UR37, 0x2, URZ ;  /* 0x00000002250a7899 */ /* 0x000fe400080006ff */
[----:B------:R-:W2:Y:S01]  /*52e0*/  S2UR UR13, SR_CgaCtaId ;  /* 0x00000000000d79c3 */ /* 0x000ea20000008800 */
[----:B-1----:R-:W1:Y:S01]  /*52f0*/  MUFU.RCP R3, R7 ;  /* 0x0000000700037308 */ /* 0x002e620000001000 */
[----:B------:R-:W-:Y:S01]  /*5300*/  IMAD.U32 R5, RZ, RZ, UR14 ;  /* 0x0000000eff057e24 */ /* 0x000fe2000f8e00ff */
[----:B------:R-:W-:Y:S02]  /*5310*/  ULOP3.LUT UR11, UR50, 0x2000, URZ, 0x3c, !UPT ;  /* 0x00002000320b7892 */ /* 0x000fe4000f8e3cff */
[----:B------:R-:W-:Y:S02]  /*5320*/  ULOP3.LUT UR12, URZ, UR50, URZ, 0x33, !UPT ;  /* 0x00000032ff0c7292 */ /* 0x000fe4000f8e33ff */
[----:B------:R-:W-:Y:S01]  /*5330*/  ULOP3.LUT UR16, UR16, 0xfffffffe, URZ, 0xc0, !UPT ;  /* 0xfffffffe10107892 */ /* 0x000fe2000f8ec0ff */
[-C--:B---3--:R-:W-:Y:S01]  /*5340*/  IABS R2, R6.reuse ;  /* 0x0000000600027213 */ /* 0x088fe20000000000 */
[----:B------:R-:W-:Y:S01]  /*5350*/  I2F.U32.RP R4, UR14 ;  /* 0x0000000e00047d06 */ /* 0x000fe20008209000 */
[----:B------:R-:W-:Y:S01]  /*5360*/  IABS R6, R6 ;  /* 0x0000000600067213 */ /* 0x000fe20000000000 */
[----:B------:R-:W-:Y:S01]  /*5370*/  UISETP.NE.U32.AND UP4, UPT, UR50, URZ, UPT ;  /* 0x000000ff3200728c */ /* 0x000fe2000bf85070 */
[----:B------:R-:W-:Y:S01]  /*5380*/  R2UR UR7, R2 ;  /* 0x00000000020772ca */ /* 0x000fe200000e0000 */
[----:B------:R-:W-:-:S02]  /*5390*/  UIADD3 UR16, UPT, UPT, -UR16, 0x10, URZ ;  /* 0x0000001010107890 */ /* 0x000fc4000fffe1ff */
[----:B------:R-:W-:Y:S01]  /*53a0*/  IMAD.MOV R6, RZ, RZ, -R6 ;  /* 0x000000ffff067224 */ /* 0x000fe200078e0a06 */
[----:B------:R-:W-:Y:S01]  /*53b0*/  USHF.L.U32 UR17, UR51, 0x7, URZ ;  /* 0x0000000733117899 */ /* 0x000fe200080006ff */
[----:B----4-:R-:W3:Y:S01]  /*53c0*/  MUFU.RCP R9, R9 ;  /* 0x0000000900097308 */ /* 0x010ee20000001000 */
[----:B-1----:R-:W-:Y:S01]  /*53d0*/  VIADD R3, R3, 0xffffffe ;  /* 0x0ffffffe03037836 */ /* 0x002fe20000000000 */
[-C--:B------:R-:W-:Y:S01]  /*53e0*/  IABS R7, R5.reuse ;  /* 0x0000000500077213 */ /* 0x080fe20000000000 */
[----:B------:R-:W-:Y:S01]  /*53f0*/  ULOP3.LUT UR17, UR17, 0x80, URZ, 0xc0, !UPT ;  /* 0x0000008011117892 */ /* 0x000fe2000f8ec0ff */
[----:B------:R-:W-:-:S04]  /*5400*/  IABS R5, R5 ;  /* 0x0000000500057213 */ /* 0x000fc80000000000 */
[----:B------:R-:W1:Y:S01]  /*5410*/  I2F.RP R8, UR7 ;  /* 0x0000000700087d06 */ /* 0x000e620008209400 */
[----:B------:R-:W-:-:S07]  /*5420*/  IMAD.MOV R5, RZ, RZ, -R5 ;  /* 0x000000ffff057224 */ /* 0x000fce00078e0a05 */
[----:B------:R-:W4:Y:S01]  /*5430*/  F2I.FTZ.U32.TRUNC.NTZ R3, R3 ;  /* 0x0000000300037305 */ /* 0x000f22000021f000 */
[----:B---3--:R-:W-:-:S07]  /*5440*/  VIADD R9, R9, 0xffffffe ;  /* 0x0ffffffe09097836 */ /* 0x008fce0000000000 */
[----:B-1----:R-:W1:Y:S01]  /*5450*/  MUFU.RCP R2, R8 ;  /* 0x0000000800027308 */ /* 0x002e620000001000 */
[----:B----4-:R-:W-:-:S07]  /*5460*/  R2UR UR9, R3 ;  /* 0x00000000030972ca */ /* 0x010fce00000e0000 */
[----:B------:R-:W3:Y:S08]  /*5470*/  MUFU.RCP R4, R4 ;  /* 0x0000000400047308 */ /* 0x000ef00000001000 */
[----:B------:R-:W-:Y:S01]  /*5480*/  I2F.RP R8, R7 ;  /* 0x0000000700087306 */ /* 0x000fe20000209400 */
[----:B-1----:R-:W-:Y:S01]  /*5490*/  VIADD R2, R2, 0xffffffe ;  /* 0x0ffffffe02027836 */ /* 0x002fe20000000000 */
[----:B------:R-:W-:-:S06]  /*54a0*/  UIADD3 UR6, UPT, UPT, URZ, -UR9, URZ ;  /* 0x80000009ff067290 */ /* 0x000fcc000fffe0ff */
[----:B------:R-:W1:Y:S01]  /*54b0*/  F2I.FTZ.U32.TRUNC.NTZ R2, R2 ;  /* 0x0000000200027305 */ /* 0x000e62000021f000 */
[----:B---3--:R-:W-:Y:S01]  /*54c0*/  VIADD R10, R4, 0xffffffe ;  /* 0x0ffffffe040a7836 */ /* 0x008fe20000000000 */
[----:B------:R-:W-:Y:S01]  /*54d0*/  UIMAD UR6, UR6, UR37, URZ ;  /* 0x00000025060672a4 */ /* 0x000fe2000f8e02ff */
[----:B------:R-:W-:-:S03]  /*54e0*/  IMAD R4, RZ, RZ, -UR14 ;  /* 0x8000000eff047e24 */ /* 0x000fc6000f8e02ff */
[----:B------:R-:W-:Y:S02]  /*54f0*/  UIMAD.WIDE.U32 UR20, UR9, UR6, UR8 ;  /* 0x00000006091472a5 */ /* 0x000fe4000f8e0008 */
[----:B------:R-:W3:Y:S01]  /*5500*/  F2I.FTZ.U32.TRUNC.NTZ R11, R10 ;  /* 0x0000000a000b7305 */ /* 0x000ee2000021f000 */
[----:B------:R-:W-:Y:S01]  /*5510*/  R2UR UR6, R6 ;  /* 0x00000000060672ca */ /* 0x000fe200000e0000 */
[----:B------:R-:W-:Y:S02]  /*5520*/  USHF.L.U32 UR9, UR37, 0x3, URZ ;  /* 0x0000000325097899 */ /* 0x000fe400080006ff */
[----:B------:R-:W-:Y:S01]  /*5530*/  UIADD3 UR8, UPT, UPT, -UR58, 0x10, URZ ;  /* 0x000000103a087890 */ /* 0x000fe2000fffe1ff */
[----:B------:R-:W-:Y:S01]  /*5540*/  UMOV UR15, UR21 ;  /* 0x00000015000f7c82 */ /* 0x000fe20008000000 */
[----:B-1----:R-:W-:Y:S01]  /*5550*/  R2UR UR19, R2 ;  /* 0x00000000021372ca */ /* 0x002fe200000e0000 */
[----:B------:R-:W-:Y:S01]  /*5560*/  IMAD.MOV.U32 R2, RZ, RZ, 0x1 ;  /* 0x00000001ff027424 */ /* 0x000fe200078e00ff */
[----:B------:R-:W1:Y:S01]  /*5570*/  MUFU.RCP R8, R8 ;  /* 0x0000000800087308 */ /* 0x000e620000001000 */
[----:B--2---:R-:W-:Y:S01]  /*5580*/  UIMAD.WIDE.U32 UR20, UR15, UR5, URZ ;  /* 0x000000050f1472a5 */ /* 0x004fe2000f8e00ff */
[----:B------:R-:W-:-:S02]  /*5590*/  SHF.R.U32.HI R28, RZ, UR8, R27 ;  /* 0x00000008ff1c7c19 */ /* 0x000fc4000801161b */
[----:B------:R-:W-:Y:S01]  /*55a0*/  SHF.L.U32 R2, R2, UR37, RZ ;  /* 0x0000002502027c19 */ /* 0x000fe200080006ff */
[----:B---3--:R-:W-:Y:S01]  /*55b0*/  IMAD R3, R4, R11, RZ ;  /* 0x0000000b04037224 */ /* 0x008fe200078e02ff */
[----:B------:R-:W-:Y:S02]  /*55c0*/  SHF.R.U32.HI R27, RZ, UR16, R27 ;  /* 0x00000010ff1b7c19 */ /* 0x000fe4000801161b */
[----:B------:R-:W-:Y:S01]  /*55d0*/  UMOV UR15, UR21 ;  /* 0x00000015000f7c82 */ /* 0x000fe20008000000 */
[----:B------:R-:W-:Y:S01]  /*55e0*/  LOP3.LUT R2, R2, 0x1, RZ, 0xfc, !PT ;  /* 0x0000000102027812 */ /* 0x000fe200078efcff */
[----:B------:R-:W2:Y:S01]  /*55f0*/  F2I.FTZ.U32.TRUNC.NTZ R9, R9 ;  /* 0x0000000900097305 */ /* 0x000ea2000021f000 */
[----:B------:R-:W-:Y:S01]  /*5600*/  IMAD.MOV.U32 R10, RZ, RZ, RZ ;  /* 0x000000ffff0a7224 */ /* 0x000fe200078e00ff */
[----:B------:R-:W-:Y:S01]  /*5610*/  UMOV UR20, URZ ;  /* 0x000000ff00147c82 */ /* 0x000fe20008000000 */
[----:B------:R-:W-:Y:S02]  /*5620*/  LOP3.LUT R4, R2, 0xffff, RZ, 0xc0, !PT ;  /* 0x0000ffff02047812 */ /* 0x000fe400078ec0ff */
[----:B------:R-:W-:Y:S01]  /*5630*/  IMAD.HI.U32 R3, R11, R3, R10 ;  /* 0x000000030b037227 */ /* 0x000fe200078e000a */
[----:B------:R-:W-:-:S02]  /*5640*/  LOP3.LUT R27, R27, 0x5555, RZ, 0xc0, !PT ;  /* 0x000055551b1b7812 */ /* 0x000fc400078ec0ff */
[----:B------:R-:W-:Y:S01]  /*5650*/  SHF.L.U32 R13, R4, UR4, RZ ;  /* 0x00000004040d7c19 */ /* 0x000fe200080006ff */
[----:B------:R-:W-:Y:S01]  /*5660*/  UIADD3 UR4, UPT, UPT, -UR15, URZ, URZ ;  /* 0x000000ff0f047290 */ /* 0x000fe2000fffe1ff */
[----:B-1----:R-:W-:Y:S02]  /*5670*/  VIADD R8, R8, 0xffffffe ;  /* 0x0ffffffe08087836 */ /* 0x002fe40000000000 */
[----:B------:R-:W-:Y:S01]  /*5680*/  IMAD.HI.U32 R3, R3, R0, RZ ;  /* 0x0000000003037227 */ /* 0x000fe200078e00ff */
[----:B------:R-:W-:Y:S01]  /*5690*/  UIMAD UR13, UR37, UR4, UR13 ;  /* 0x00000004250d72a4 */ /* 0x000fe2000f8e020d */
[----:B------:R-:W1:Y:S01]  /*56a0*/  F2I.FTZ.U32.TRUNC.NTZ R11, R8 ;  /* 0x00000008000b7305 */ /* 0x000e62000021f000 */
[----:B--2---:R-:W-:Y:S01]  /*56b0*/  R2UR UR21, R9 ;  /* 0x00000000091572ca */ /* 0x004fe200000e0000 */
[----:B------:R-:W-:Y:S01]  /*56c0*/  IMAD.MOV R3, RZ, RZ, -R3 ;  /* 0x000000ffff037224 */ /* 0x000fe200078e0a03 */
[----:B------:R-:W-:Y:S01]  /*56d0*/  UISETP.GE.U32.AND UP2, UPT, UR13, UR37, UPT ;  /* 0x000000250d00728c */ /* 0x000fe2000bf46070 */
[----:B------:R-:W-:Y:S01]  /*56e0*/  LOP3.LUT R13, R2, R13, RZ, 0xfc, !PT ;  /* 0x0000000d020d7212 */ /* 0x000fe200078efcff */
[----:B------:R-:W-:Y:S01]  /*56f0*/  UIADD3 UR4, UPT, UPT, URZ, -UR19, URZ ;  /* 0x80000013ff047290 */ /* 0x000fe2000fffe0ff */
[----:B------:R-:W-:-:S02]  /*5700*/  IMAD R0, R3, UR14, R0 ;  /* 0x0000000e03007c24 */ /* 0x000fc4000f8e0200 */
[C---:B------:R-:W-:Y:S01]  /*5710*/  LOP3.LUT R6, R13.reuse, 0xffff, RZ, 0xc0, !PT ;  /* 0x0000ffff0d067812 */ /* 0x040fe200078ec0ff */
[----:B------:R-:W-:Y:S02]  /*5720*/  UIMAD UR4, UR4, UR7, URZ ;  /* 0x00000007040472a4 */ /* 0x000fe4000f8e02ff */
[----:B------:R-:W-:Y:S02]  /*5730*/  ISETP.GE.U32.AND P0, PT, R0, UR14, PT ;  /* 0x0000000e00007c0c */ /* 0x000fe4000bf06070 */
[----:B------:R-:W-:Y:S01]  /*5740*/  UIMAD.WIDE.U32 UR18, UR19, UR4, UR18 ;  /* 0x00000004131272a5 */ /* 0x000fe2000f8e0012 */
[----:B------:R-:W-:Y:S01]  /*5750*/  SHF.L.U32 R6, R6, UR10, RZ ;  /* 0x0000000a06067c19 */ /* 0x000fe200080006ff */
[----:B------:R-:W-:Y:S01]  /*5760*/  @UP2 UIADD3 UR13, UPT, UPT, UR13, -UR37, URZ ;  /* 0x800000250d0d2290 */ /* 0x000fe2000fffe0ff */
[----:B-1----:R-:W-:Y:S01]  /*5770*/  IMAD.MOV R2, RZ, RZ, -R11 ;  /* 0x000000ffff027224 */ /* 0x002fe200078e0a0b */
[----:B------:R-:W-:Y:S01]  /*5780*/  UIADD3 UR5, UPT, UPT, URZ, -UR21, URZ ;  /* 0x80000015ff057290 */ /* 0x000fe2000fffe0ff */
[----:B------:R-:W-:Y:S01]  /*5790*/  LOP3.LUT R13, R13, R6, RZ, 0xfc, !PT ;  /* 0x000000060d0d7212 */ /* 0x000fe200078efcff */
[----:B------:R-:W-:Y:S01]  /*57a0*/  UISETP.GE.U32.AND UP1, UPT, UR13, UR37, UPT ;  /* 0x000000250d00728c */ /* 0x000fe2000bf26070 */
[----:B------:R-:W-:Y:S01]  /*57b0*/  IMAD R3, R2, R7, RZ ;  /* 0x0000000702037224 */ /* 0x000fe200078e02ff */
[----:B------:R-:W-:-:S02]  /*57c0*/  @UP2 UIADD3 UR15, UPT, UPT, UR15, 0x1, URZ ;  /* 0x000000010f0f2890 */ /* 0x000fc4000fffe0ff */
[----:B------:R-:W-:Y:S01]  /*57d0*/  UIMAD UR5, UR5, UR50, URZ ;  /* 0x00000032050572a4 */ /* 0x000fe2000f8e02ff */
[----:B------:R-:W-:Y:S01]  /*57e0*/  IMAD.HI.U32 R3, R11, R3, R10 ;  /* 0x000000030b037227 */ /* 0x000fe200078e000a */
[----:B------:R-:W-:Y:S02]  /*57f0*/  UIMAD.WIDE.U32 UR18, UR19, 0x2000, URZ ;  /* 0x00002000131278a5 */ /* 0x000fe4000f8e00ff */
[----:B------:R-:W-:Y:S01]  /*5800*/  UIMAD.WIDE.U32 UR20, UR21, UR5, UR20 ;  /* 0x00000005151472a5 */ /* 0x000fe2000f8e0014 */
[----:B------:R-:W-:Y:S01]  /*5810*/  @P0 VIADD R0, R0, -UR14 ;  /* 0x8000000e00000c36 */ /* 0x000fe20008000000 */
[----:B------:R-:W-:Y:S01]  /*5820*/  UIMAD UR6, UR19, UR6, 0x2000 ;  /* 0x00002000130674a4 */ /* 0x000fe2000f8e0206 */
[----:B------:R-:W-:Y:S01]  /*5830*/  IMAD.HI.U32 R2, R3, 0x2000, RZ ;  /* 0x0000200003027827 */ /* 0x000fe200078e00ff */
[----:B------:R-:W-:Y:S01]  /*5840*/  @UP1 UIADD3 UR15, UPT, UPT, UR15, 0x1, URZ ;  /* 0x000000010f0f1890 */ /* 0x000fe2000fffe0ff */
[----:B------:R-:W-:Y:S01]  /*5850*/  LOP3.LUT R3, R13, 0xffff, RZ, 0xc0, !PT ;  /* 0x0000ffff0d037812 */ /* 0x000fe200078ec0ff */
[----:B------:R-:W-:Y:S01]  /*5860*/  @!UP0 ULOP3.LUT UR15, URZ, UR37, URZ, 0x33, !UPT ;  /* 0x00000025ff0f8292 */ /* 0x000fe2000f8e33ff */
[----:B------:R-:W-:Y:S01]  /*5870*/  IMAD R4, R2, R5, 0x2000 ;  /* 0x0000200002047424 */ /* 0x000fe200078e0205 */
[----:B------:R-:W-:Y:S01]  /*5880*/  UISETP.GT.U32.AND UP1, UPT, UR7, UR6, UPT ;  /* 0x000000060700728c */ /* 0x000fe2000bf24070 */
[----:B------:R-:W-:Y:S01]  /*5890*/  ISETP.GE.U32.AND P3, PT, R0, UR14, PT ;  /* 0x0000000e00007c0c */ /* 0x000fe2000bf66070 */
[----:B------:R-:W-:Y:S01]  /*58a0*/  UIMAD.WIDE.U32 UR20, UR21, UR15, URZ ;  /* 0x0000000f151472a5 */ /* 0x000fe2000f8e00ff */
[----:B------:R-:W-:Y:S01]  /*58b0*/  SHF.L.U32 R3, R3, UR9, RZ ;  /* 0x0000000903037c19 */ /* 0x000fe200080006ff */
[----:B------:R-:W-:Y:S01]  /*58c0*/  ULOP3.LUT UR4, UR14, 0x2000, URZ, 0x3c, !UPT ;  /* 0x000020000e047892 */ /* 0x000fe2000f8e3cff */
[----:B------:R-:W-:Y:S01]  /*58d0*/  ISETP.GT.U32.AND P1, PT, R7, R4, PT ;  /* 0x000000040700720c */ /* 0x000fe20003f24070 */
[----:B------:R-:W-:Y:S01]  /*58e0*/  UISETP.GE.AND UP0, UPT, UR11, URZ, UPT ;  /* 0x000000ff0b00728c */ /* 0x000fe2000bf06270 */
[----:B------:R-:W-:Y:S01]  /*58f0*/  LOP3.LUT R28, R28, R13, R3, 0xe0, !PT ;  /* 0x0000000d1c1c7212 */ /* 0x000fe200078ee003 */
[----:B------:R-:W-:Y:S01]  /*5900*/  UISETP.NE.AND UP2, UPT, UR50, URZ, UPT ;  /* 0x000000ff3200728c */ /* 0x000fe2000bf45270 */
[----:B------:R-:W-:Y:S01]  /*5910*/  LOP3.LUT R3, RZ, UR14, RZ, 0x33, !PT ;  /* 0x0000000eff037c12 */ /* 0x000fe2000f8e33ff */
[----:B------:R-:W-:Y:S01]  /*5920*/  UMOV UR5, UR21 ;  /* 0x0000001500057c82 */ /* 0x000fe20008000000 */
[----:B------:R-:W-:Y:S01]  /*5930*/  @!UP1 UIADD3 UR6, UPT, UPT, UR6, -UR7, URZ ;  /* 0x8000000706069290 */ /* 0x000fe2000fffe0ff */
[----:B------:R-:W-:Y:S01]  /*5940*/  ISETP.LE.AND P0, PT, RZ, UR4, PT ;  /* 0x00000004ff007c0c */ /* 0x000fe2000bf03270 */
[----:B------:R-:W-:Y:S01]  /*5950*/  UIADD3 UR5, UPT, UPT, -UR5, URZ, URZ ;  /* 0x000000ff05057290 */ /* 0x000fe2000fffe1ff */
[----:B------:R-:W-:Y:S01]  /*5960*/  @P3 VIADD R0, R0, -UR14 ;  /* 0x8000000e00003c36 */ /* 0x000fe20008000000 */
[----:B------:R-:W-:Y:S01]  /*5970*/  UISETP.GE.U32.AND UP3, UPT, UR6, UR7, UPT ;  /* 0x000000070600728c */ /* 0x000fe2000bf66070 */
[----:B------:R-:W-:Y:S01]  /*5980*/  LOP3.LUT R28, R28, 0xffff, RZ, 0xc0, !PT ;  /* 0x0000ffff1c1c7812 */ /* 0x000fe200078ec0ff */
[----:B------:R-:W-:Y:S01]  /*5990*/  UIMAD UR5, UR50, UR5, UR15 ;  /* 0x00000005320572a4 */ /* 0x000fe2000f8e020f */
[----:B------:R-:W-:Y:S01]  /*59a0*/  @!P1 IMAD.IADD R4, R4, 0x1, -R7 ;  /* 0x0000000104049824 */ /* 0x000fe200078e0a07 */
[----:B------:R-:W-:Y:S01]  /*59b0*/  @!UP1 UIADD3 UR19, UPT, UPT, UR19, 0x1, URZ ;  /* 0x0000000113139890 */ /* 0x000fe2000fffe0ff */
[----:B------:R-:W-:Y:S01]  /*59c0*/  @!P1 VIADD R2, R2, 0x1 ;  /* 0x0000000102029836 */ /* 0x000fe20000000000 */
[----:B------:R-:W-:Y:S01]  /*59d0*/  UISETP.GE.U32.AND UP5, UPT, UR5, UR50, UPT ;  /* 0x000000320500728c */ /* 0x000fe2000bfa6070 */
[----:B------:R-:W-:-:S02]  /*59e0*/  ISETP.NE.U32.AND P1, PT, RZ, UR14, PT ;  /* 0x0000000eff007c0c */ /* 0x000fc4000bf25070 */
[----:B------:R-:W-:Y:S02]  /*59f0*/  ISETP.GE.U32.AND P2, PT, R4, R7, PT ;  /* 0x000000070400720c */ /* 0x000fe40003f46070 */
[----:B------:R-:W-:Y:S01]  /*5a00*/  @UP3 UIADD3 UR19, UPT, UPT, UR19, 0x1, URZ ;  /* 0x0000000113133890 */ /* 0x000fe2000fffe0ff */
[----:B------:R-:W-:-:S03]  /*5a10*/  SEL R0, R3, R0, !P1 ;  /* 0x0000000003007207 */ /* 0x000fc60004800000 */
[----:B------:R-:W-:Y:S02]  /*5a20*/  @!UP0 UIADD3 UR19, UPT, UPT, -UR19, URZ, URZ ;  /* 0x000000ff13138290 */ /* 0x000fe4000fffe1ff */
[----:B------:R-:W-:Y:S02]  /*5a30*/  @UP5 UIADD3 UR5, UPT, UPT, UR5, -UR50, URZ ;  /* 0x8000003205055290 */ /* 0x000fe4000fffe0ff */
[----:B------:R-:W-:Y:S02]  /*5a40*/  USEL UR19, UR12, UR19, !UP2 ;  /* 0x000000130c137287 */ /* 0x000fe4000d000000 */
[----:B------:R-:W-:Y:S01]  /*5a50*/  UISETP.GE.U32.AND UP1, UPT, UR5, UR50, UPT ;  /* 0x000000320500728c */ /* 0x000fe2000bf26070 */
[----:B------:R-:W-:Y:S01]  /*5a60*/  @P2 VIADD R2, R2, 0x1 ;  /* 0x0000000102022836 */ /* 0x000fe20000000000 */
[----:B------:R-:W-:Y:S02]  /*5a70*/  ISETP.NE.AND P2, PT, RZ, UR14, PT ;  /* 0x0000000eff007c0c */ /* 0x000fe4000bf45270 */
[----:B------:R-:W-:-:S02]  /*5a80*/  IMAD.U32 R25, RZ, RZ, UR19 ;  /* 0x00000013ff197e24 */ /* 0x000fc4000f8e00ff */
[----:B------:R-:W-:-:S05]  /*5a90*/  @!P0 IMAD.MOV R2, RZ, RZ, -R2 ;  /* 0x000000ffff028224 */ /* 0x000fca00078e0a02 */
[----:B------:R-:W-:Y:S01]  /*5aa0*/  @UP1 UIADD3 UR5, UPT, UPT, UR5, -UR50, URZ ;  /* 0x8000003205051290 */ /* 0x000fe2000fffe0ff */
[----:B------:R-:W-:-:S03]  /*5ab0*/  SEL R3, R3, R2, !P2 ;  /* 0x0000000203037207 */ /* 0x000fc60005000000 */
[----:B------:R-:W-:Y:S02]  /*5ac0*/  USEL UR5, UR12, UR5, !UP4 ;  /* 0x000000050c057287 */ /* 0x000fe4000e000000 */
[C---:B------:R-:W-:Y:S01]  /*5ad0*/  IMAD R22, R0.reuse, R3, RZ ;  /* 0x0000000300167224 */ /* 0x040fe200078e02ff */
[----:B------:R-:W-:Y:S01]  /*5ae0*/  LEA R3, R0, UR57, 0x1 ;  /* 0x0000003900037c11 */ /* 0x000fe2000f8e08ff */
[----:B------:R-:W-:Y:S02]  /*5af0*/  UIMAD UR4, UR5, UR37, UR57 ;  /* 0x00000025050472a4 */ /* 0x000fe4000f8e0239 */
[----:B------:R-:W-:Y:S01]  /*5b00*/  IMAD R25, R25, UR5, RZ ;  /* 0x0000000519197c24 */ /* 0x000fe2000f8e02ff */
[----:B------:R-:W-:Y:S02]  /*5b10*/  SHF.L.U32 R28, R28, R3, RZ ;  /* 0x000000031c1c7219 */ /* 0x000fe400000006ff */
[C---:B------:R-:W-:Y:S02]  /*5b20*/  LOP3.LUT R19, R22.reuse, 0x3f, RZ, 0xc0, !PT ;  /* 0x0000003f16137812 */ /* 0x040fe400078ec0ff */
[----:B------:R-:W-:-:S02]  /*5b30*/  LEA.HI R17, R22, UR17, RZ, 0x1a ;  /* 0x0000001116117c11 */ /* 0x000fc4000f8fd0ff */
[----:B------:R-:W-:Y:S02]  /*5b40*/  SHF.L.U32 R27, R27, UR4, RZ ;  /* 0x000000041b1b7c19 */ /* 0x000fe400080006ff */
[C---:B------:R-:W-:Y:S02]  /*5b50*/  LOP3.LUT R24, R25.reuse, 0x3f, RZ, 0xc0, !PT ;  /* 0x0000003f19187812 */ /* 0x040fe400078ec0ff */
[----:B------:R-:W-:Y:S01]  /*5b60*/  LEA.HI R23, R25, UR17, RZ, 0x1a ;  /* 0x0000001119177c11 */ /* 0x000fe2000f8fd0ff */
[----:B------:R-:W-:Y:S09]  /*5b70*/  WARPSYNC.ALL ;  /* 0x0000000000007948 */ /* 0x000ff20003800000 */
[----:B-----5:R-:W1:-:S00]  /*5b80*/  USETMAXREG.DEALLOC.CTAPOOL 0x88 ;  /* 0x00000088000079c8 */ /* 0x020e4000080e0500 */
[----:B-1----:R-:W1:Y:S01]  /*5b90*/  LDC R3, c[0x0][0x390] ;  /* 0x0000e400ff037b82 */ /* 0x002e620000000800 */
[C---:B------:R-:W-:Y:S01]  /*5ba0*/  LOP3.LUT P6, RZ, R133.reuse, 0x4, RZ, 0xc0, !PT ;  /* 0x0000000485ff7812 */ /* 0x040fe200078cc0ff */
[----:B------:R-:W2:Y:S01]  /*5bb0*/  LDCU.64 UR38, c[0x0][0x348] ;  /* 0x00006900ff2677ac */ /* 0x000ea20008000a00 */
[----:B------:R-:W-:Y:S01]  /*5bc0*/  LOP3.LUT R133, R133, 0xfffffffd, RZ, 0xc0, !PT ;  /* 0xfffffffd85857812 */ /* 0x000fe200078ec0ff */
[----:B------:R-:W-:Y:S01]  /*5bd0*/  BSSY B7, `(.L_x_157) ;  /* 0x000016c000077945 */ /* 0x000fe20003800000 */
[----:B------:R-:W-:Y:S01]  /*5be0*/  ISETP.NE.AND P0, PT, R35, RZ, P6 ;  /* 0x000000ff2300720c */ /* 0x000fe20003705270 */
[----:B------:R-:W-:Y:S01]  /*5bf0*/  IMAD.MOV.U32 R34, RZ, RZ, 0x1 ;  /* 0x00000001ff227424 */ /* 0x000fe200078e00ff */
[----:B------:R-:W-:Y:S02]  /*5c00*/  CS2R R32, SRZ ;  /* 0x0000000000207805 */ /* 0x000fe4000001ff00 */
[----:B------:R-:W-:Y:S01]  /*5c10*/  PRMT R2, RZ, 0x7610, R2 ;  /* 0x00007610ff027816 */ /* 0x000fe20000000002 */
[----:B------:R-:W-:Y:S01]  /*5c20*/  IMAD.MOV.U32 R31, RZ, RZ, RZ ;  /* 0x000000ffff1f7224 */ /* 0x000fe200078e00ff */
[----:B------:R-:W-:-:S07]  /*5c30*/  UMOV UR57, URZ ;  /* 0x000000ff00397c82 */ /* 0x000fce0008000000 */
[----:B------:R-:W-:Y:S02]  /*5c40*/  @P0 LOP3.LUT R133, R133, 0x2, RZ, 0xfc, !PT ;  /* 0x0000000285850812 */ /* 0x000fe400078efcff */
[----:B------:R-:W-:Y:S01]  /*5c50*/  PLOP3.LUT P0, PT, PT, PT, PT, 0x8, 0x80 ;  /* 0x000000000080781c */ /* 0x000fe20003f0e170 */
[----:B--2---:R-:W-:Y:S01]  /*5c60*/  UIADD3.64 UR38, UPT, UPT, UR38, UR56, URZ ;  /* 0x0000003826267297 */ /* 0x004fe2000fffe0ff */
[----:B------:R-:W-:Y:S01]  /*5c70*/  LOP3.LUT R133, R133, 0xfffffffe, RZ, 0xc0, !PT ;  /* 0xfffffffe85857812 */ /* 0x000fe200078ec0ff */
[----:B-1----:R-:W-:-:S05]  /*5c80*/  VIADD R3, R3, 0x3f ;  /* 0x0000003f03037836 */ /* 0x002fca0000000000 */
[----:B------:R-:W-:-:S04]  /*5c90*/  SHF.R.S32.HI R0, RZ, 0x1f, R3 ;  /* 0x0000001fff007819 */ /* 0x000fc80000011403 */
[----:B------:R-:W-:Y:S02]  /*5ca0*/  LEA.HI R35, R0, R3, RZ, 0x6 ;  /* 0x0000000300237211 */ /* 0x000fe400078f30ff */
[----:B------:R-:W-:Y:S02]  /*5cb0*/  @P0 LOP3.LUT R133, R133, 0x1, RZ, 0xfc, !PT ;  /* 0x0000000185850812 */ /* 0x000fe400078efcff */
[----:B------:R-:W-:-:S07]  /*5cc0*/  SHF.R.S32.HI R35, RZ, 0x6, R35 ;  /* 0x00000006ff237819 */ /* 0x000fce0000011423 */
.L_x_198:
[----:B------:R-:W-:Y:S05]  /*5cd0*/  YIELD ;  /* 0x0000000000007946 */ /* 0x000fea0003800000 */
[----:B-1----:R-:W1:Y:S02]  /*5ce0*/  LDCU.64 UR4, c[0x0][0x398] ;  /* 0x00007300ff0477ac */ /* 0x002e640008000a00 */
[----:B-1----:R-:W-:-:S04]  /*5cf0*/  UISETP.NE.U32.AND UP0, UPT, UR4, URZ, UPT ;  /* 0x000000ff0400728c */ /* 0x002fc8000bf05070 */
[----:B------:R-:W-:-:S09]  /*5d00*/  UISETP.NE.AND.EX UP0, UPT, UR5, URZ, UPT, UP0 ;  /* 0x000000ff0500728c */ /* 0x000fd2000bf05300 */
[----:B--234-:R-:W-:Y:S05]  /*5d10*/  BRA.U UP0, `(.L_x_158) ;  /* 0x0000000100407547 */ /* 0x01cfea000b800000 */
        /* <DEDUP_REMOVED lines=16> */
.L_x_158:
[----:B------:R-:W-:Y:S01]  /*5e20*/  LOP3.LUT R0, R2, 0xffff, RZ, 0xc0, !PT ;  /* 0x0000ffff02007812 */ /* 0x000fe200078ec0ff */
[----:B------:R-:W1:Y:S01]  /*5e30*/  LDCU UR4, c[0x0][0x394] ;  /* 0x00007280ff0477ac */ /* 0x000e620008000800 */
[----:B------:R-:W-:-:S03]  /*5e40*/  LOP3.LUT P6, RZ, R133, 0x1, RZ, 0xc0, !PT ;  /* 0x0000000185ff7812 */ /* 0x000fc600078cc0ff */
[----:B------:R-:W-:-:S05]  /*5e50*/  IMAD R0, R0, 0xd795, RZ ;  /* 0x0000d79500007824 */ /* 0x000fca00078e02ff */
[----:B------:R-:W-:-:S04]  /*5e60*/  SHF.R.U32.HI R0, RZ, 0x14, R0 ;  /* 0x00000014ff007819 */ /* 0x000fc80000011600 */
[----:B------:R-:W-:-:S05]  /*5e70*/  PRMT R0, R0, 0x9910, RZ ;  /* 0x0000991000007816 */ /* 0x000fca00000000ff */
[----:B------:R-:W-:Y:S01]  /*5e80*/  IMAD R0, R0, 0x13, RZ ;  /* 0x0000001300007824 */ /* 0x000fe200078e02ff */
[----:B-1----:R-:W-:-:S03]  /*5e90*/  ISETP.GE.AND P0, PT, R16, UR4, PT ;  /* 0x0000000410007c0c */ /* 0x002fc6000bf06270 */
[----:B------:R-:W-:Y:S01]  /*5ea0*/  IMAD.MOV R0, RZ, RZ, -R0 ;  /* 0x000000ffff007224 */ /* 0x000fe200078e0a00 */
[----:B------:R-:W-:-:S04]  /*5eb0*/  SEL R30, R35, RZ, !P0 ;  /* 0x000000ff231e7207 */ /* 0x000fc80004000000 */
[----:B------:R-:W-:-:S05]  /*5ec0*/  PRMT R3, R0, 0x7710, RZ ;  /* 0x0000771000037816 */ /* 0x000fca00000000ff */
[----:B------:R-:W-:-:S05]  /*5ed0*/  IMAD.IADD R3, R3, 0x1, R2 ;  /* 0x0000000103037824 */ /* 0x000fca00078e0202 */
[----:B------:R-:W-:-:S05]  /*5ee0*/  LOP3.LUT R37, R3, 0xffff, RZ, 0xc0, !PT ;  /* 0x0000ffff03257812 */ /* 0x000fca00078ec0ff */
[----:B------:R-:W-:Y:S01]  /*5ef0*/  IMAD.WIDE.U32 R36, R37, 0x80, R38 ;  /* 0x0000008025247825 */ /* 0x000fe200078e0026 */
[----:B------:R-:W-:Y:S06]  /*5f00*/  @P6 BRA `(.L_x_159) ;  /* 0x0000000400546947 */ /* 0x000fec0003800000 */
[----:B------:R-:W-:-:S03]  /*5f10*/  UMOV UR4, 0xffffffff ;  /* 0xffffffff00047882 */ /* 0x000fc60000000000 */
[----:B------:R-:W-:Y:S05]  /*5f20*/  BRA.DIV UR4, `(.L_x_160) ;  /* 0x0000012204187947 */ /* 0x000fea000b800000 */
[----:B------:R-:W-:-:S13]  /*5f30*/  ELECT P6, URZ, PT ;  /* 0x0000000000ff782f */ /* 0x000fda00038c0000 */
.L_x_532:
[----:B------:R-:W-:Y:S04]  /*5f40*/  BSSY.RECONVERGENT B6, `(.L_x_161) ;  /* 0x000003f000067945 */ /* 0x000fe80003800200 */
[----:B------:R-:W-:Y:S05]  /*5f50*/  @!P6 BRA `(.L_x_162) ;  /* 0x0000000000f4e947 */ /* 0x000fea0003800000 */
[----:B------:R-:W1:Y:S01]  /*5f60*/  LDC.64 R2, c[0x0][0x830] ;  /* 0x00020c00ff027b82 */ /* 0x000e620000000a00 */
[----:B------:R-:W2:Y:S01]  /*5f70*/  S2R R29, SR_CgaCtaId ;  /* 0x00000000001d7919 */ /* 0x000ea20000008800 */
[----:B------:R-:W3:Y:S01]  /*5f80*/  LDCU.64 UR4, c[0x0][0x398] ;  /* 0x00007300ff0477ac */ /* 0x000ee20008000a00 */
[----:B-1----:R-:W-:-:S06]  /*5f90*/  IMAD.WIDE R4, R16, 0x8, R2 ;  /* 0x0000000810047825 */ /* 0x002fcc00078e0202 */
[----:B------:R-:W4:Y:S01]  /*5fa0*/  LDG.E.64 R4, desc[UR54][R4.64] ;  /* 0x0000003604047981 */ /* 0x000f22000c1e1b00 */
[----:B------:R-:W-:Y:S01]  /*5fb0*/  MOV R0, 0x400 ;  /* 0x0000040000007802 */ /* 0x000fe20000000f00 */
[----:B---3--:R-:W-:-:S03]  /*5fc0*/  UISETP.NE.U32.AND UP0, UPT, UR4, URZ, UPT ;  /* 0x000000ff0400728c */ /* 0x008fc6000bf05070 */
[----:B--2---:R-:W-:Y:S01]  /*5fd0*/  LEA R29, R29, R0, 0x18 ;  /* 0x000000001d1d7211 */ /* 0x004fe200078ec0ff */
[----:B------:R-:W-:-:S03]  /*5fe0*/  UISETP.NE.AND.EX UP0, UPT, UR5, URZ, UPT, UP0 ;  /* 0x000000ff0500728c */ /* 0x000fc6000bf05300 */
[----:B------:R-:W-:Y:S01]  /*5ff0*/  IADD3 R2, PT, PT, R29, 0x480, RZ ;  /* 0x000004801d027810 */ /* 0x000fe20007ffe0ff */
[----:B----4-:R1:W-:Y:S05]  /*6000*/  STS.64 [R29+0x480], R4 ;  /* 0x000480041d007388 */ /* 0x0103ea0000000a00 */
[----:B------:R-:W-:Y:S05]  /*6010*/  BRA.U UP0, `(.L_x_163) ;  /* 0x0000000100407547 */ /* 0x000fea000b800000 */
        /* <DEDUP_REMOVED lines=16> */
.L_x_163:
[----:B------:R-:W2:Y:S01]  /*6120*/  LDCU UR4, c[0x0][0x394] ;  /* 0x00007280ff0477ac */ /* 0x000ea20008000800 */
[----:B-1----:R-:W-:Y:S01]  /*6130*/  IMAD.MOV.U32 R5, RZ, RZ, RZ ;  /* 0x000000ffff057224 */ /* 0x002fe200078e00ff */
[----:B------:R-:W1:Y:S01]  /*6140*/  LDS R4, [R29+0x49c] ;  /* 0x00049c001d047984 */ /* 0x000e620000000800 */
[----:B--2---:R-:W-:-:S13]  /*6150*/  ISETP.GE.AND P0, PT, R16, UR4, PT ;  /* 0x0000000410007c0c */ /* 0x004fda000bf06270 */
[----:B------:R-:W2:Y:S02]  /*6160*/  @!P0 LDC.64 R6, c[0x0][0x398] ;  /* 0x0000e600ff068b82 */ /* 0x000ea40000000a00 */
[----:B--2---:R-:W-:-:S05]  /*6170*/  @!P0 IMAD.WIDE R6, R16, 0x4, R6 ;  /* 0x0000000410068825 */ /* 0x004fca00078e0206 */
[----:B------:R2:W3:Y:S01]  /*6180*/  @!P0 LDG.E R5, desc[UR54][R6.64] ;  /* 0x0000003606058981 */ /* 0x0004e2000c1e1900 */
[----:B------:R-:W-:Y:S01]  /*6190*/  IMAD.MOV.U32 R9, RZ, RZ, RZ ;  /* 0x000000ffff097224 */ /* 0x000fe200078e00ff */
[----:B------:R-:W-:Y:S02]  /*61a0*/  SHF.R.U64 R2, R2, 0x4, RZ ;  /* 0x0000000402027819 */ /* 0x000fe400000012ff */
[----:B------:R-:W-:Y:S03]  /*61b0*/  STS [R29+0x4b0], RZ ;  /* 0x0004b0ff1d007388 */ /* 0x000fe60000000800 */
[----:B------:R-:W4:Y:S01]  /*61c0*/  @!P0 LDC R9, c[0x0][0x390] ;  /* 0x0000e400ff098b82 */ /* 0x000f220000000800 */
[----:B------:R-:W-:Y:S04]  /*61d0*/  STS [R29+0x490], R2 ;  /* 0x000490021d007388 */ /* 0x000fe80000000800 */
[----:B------:R-:W-:Y:S01]  /*61e0*/  STS [R29+0x494], R2 ;  /* 0x000494021d007388 */ /* 0x000fe20000000800 */
[----:B--2---:R-:W-:-:S02]  /*61f0*/  CS2R R6, SRZ ;  /* 0x0000000000067805 */ /* 0x004fc4000001ff00 */
[----:B----4-:R-:W-:-:S04]  /*6200*/  SHF.R.S32.HI R0, RZ, 0x1f, R9 ;  /* 0x0000001fff007819 */ /* 0x010fc80000011409 */
[----:B------:R-:W-:-:S04]  /*6210*/  LOP3.LUT R0, R0, 0x1fffffff, RZ, 0xc0, !PT ;  /* 0x1fffffff00007812 */ /* 0x000fc800078ec0ff */
[--C-:B------:R-:W-:Y:S02]  /*6220*/  SHF.R.U32.HI R3, RZ, 0x4, R0.reuse ;  /* 0x00000004ff037819 */ /* 0x100fe40000011600 */
[----:B------:R-:W-:Y:S02]  /*6230*/  SHF.R.U64 R0, R9, 0x4, R0 ;  /* 0x0000000409007819 */ /* 0x000fe40000001200 */
[----:B-1----:R-:W-:-:S03]  /*6240*/  LOP3.LUT R4, R4, 0xf, R3, 0xb8, !PT ;  /* 0x0000000f04047812 */ /* 0x002fc600078eb803 */
[----:B------:R-:W-:Y:S04]  /*6250*/  STS [R29+0x48c], R0 ;  /* 0x00048c001d007388 */ /* 0x000fe80000000800 */
[----:B------:R1:W-:Y:S04]  /*6260*/  STS [R29+0x49c], R4 ;  /* 0x00049c041d007388 */ /* 0x0003e80000000800 */
[----:B------:R-:W2:Y:S01]  /*6270*/  LDS R3, [R29+0x49c] ;  /* 0x00049c001d037984 */ /* 0x000ea20000000800 */
[----:B-1----:R-:W-:Y:S01]  /*6280*/  VIADD R4, R9, 0xffffffff ;  /* 0xffffffff09047836 */ /* 0x002fe20000000000 */
[----:B--2---:R-:W-:-:S05]  /*6290*/  LOP3.LUT R10, R3, 0xf0, RZ, 0xb8, !PT ;  /* 0x000000f0030a7812 */ /* 0x004fca00078eb8ff */
[----:B------:R-:W-:Y:S04]  /*62a0*/  STS [R29+0x49c], R10 ;  /* 0x00049c0a1d007388 */ /* 0x000fe80000000800 */
[----:B------:R-:W1:Y:S02]  /*62b0*/  LDS R3, [R29+0x49c] ;  /* 0x00049c001d037984 */ /* 0x000e640000000800 */
[----:B-1----:R-:W-:-:S05]  /*62c0*/  LOP3.LUT R3, R3, 0xf00, RZ, 0xb8, !PT ;  /* 0x00000f0003037812 */ /* 0x002fca00078eb8ff */
[----:B------:R-:W-:Y:S04]  /*62d0*/  STS.64 [R29+0x498], R2 ;  /* 0x000498021d007388 */ /* 0x000fe80000000a00 */
[----:B------:R-:W1:Y:S02]  /*62e0*/  LDS R8, [R29+0x49c] ;  /* 0x00049c001d087984 */ /* 0x000e640000000800 */
[----:B-1----:R-:W-:-:S05]  /*62f0*/  LOP3.LUT R8, R8, 0xf000, RZ, 0xb8, !PT ;  /* 0x0000f00008087812 */ /* 0x002fca00078eb8ff */
[----:B------:R1:W-:Y:S01]  /*6300*/  STS [R29+0x49c], R8 ;  /* 0x00049c081d007388 */ /* 0x0003e20000000800 */
[----:B---3--:R-:W-:-:S05]  /*6310*/  VIADD R5, R5, 0xffffffff ;  /* 0xffffffff05057836 */ /* 0x008fca0000000000 */
[----:B------:R1:W-:Y:S02]  /*6320*/  STS.128 [R29+0x4a0], R4 ;  /* 0x0004a0041d007388 */ /* 0x0003e40000000c00 */
.L_x_162:
[----:B------:R-:W-:Y:S05]  /*6330*/  BSYNC.RECONVERGENT B6 ;  /* 0x0000000000067941 */ /* 0x000fea0003800200 */
.L_x_161:
[----:B------:R-:W-:-:S03]  /*6340*/  UMOV UR4, 0xffffffff ;  /* 0xffffffff00047882 */ /* 0x000fc60000000000 */
[----:B------:R-:W-:Y:S05]  /*6350*/  BRA.DIV UR4, `(.L_x_164) ;  /* 0x0000011e042c7947 */ /* 0x000fea000b800000 */
[----:B------:R-:W-:Y:S01]  /*6360*/  ELECT P6, URZ, PT ;  /* 0x0000000000ff782f */ /* 0x000fe200038c0000 */
[----:B------:R-:W-:-:S12]  /*6370*/  NOP ;  /* 0x0000000000007918 */ /* 0x000fd80000000000 */
.L_x_536:
[----:B------:R-:W2:Y:S01]  /*6380*/  S2R R0, SR_CgaCtaId ;  /* 0x0000000000007919 */ /* 0x000ea20000008800 */
[----:B------:R-:W-:Y:S01]  /*6390*/  MOV R3, 0x400 ;  /* 0x0000040000037802 */ /* 0x000fe20000000f00 */
[----:B------:R-:W3:Y:S03]  /*63a0*/  S2R R2, SR_LANEID ;  /* 0x0000000000027919 */ /* 0x000ee60000000000 */
[----:B--2---:R-:W-:Y:S01]  /*63b0*/  LEA R0, R0, R3, 0x18 ;  /* 0x0000000300007211 */ /* 0x004fe200078ec0ff */
[----:B---3--:R-:W-:-:S05]  /*63c0*/  IMAD.SHL.U32 R3, R2, 0x4, RZ ;  /* 0x0000000402037824 */ /* 0x008fca00078e00ff */
[----:B------:R-:W-:Y:S02]  /*63d0*/  IADD3 R0, PT, PT, R3, 0x480, R0 ;  /* 0x0000048003007810 */ /* 0x000fe40007ffe000 */
[----:B------:R-:W-:-:S04]  /*63e0*/  IADD3 R2, P0, PT, R36, R3, RZ ;  /* 0x0000000324027210 */ /* 0x000fc80007f1e0ff */
[----:B------:R-:W2:Y:S01]  /*63f0*/  LDS R0, [R0] ;  /* 0x0000000000007984 */ /* 0x000ea20000000800 */
[----:B------:R-:W-:Y:S08]  /*6400*/  @!P6 BRA `(.L_x_165) ;  /* 0x000000000008e947 */ /* 0x000ff00003800000 */
[----:B------:R0:W-:Y:S01]  /*6410*/  UTMACMDFLUSH ;  /* 0x00000000000079b7 */ /* 0x0001e20000000000 */
[----:B------:R-:W-:-:S04]  /*6420*/  DEPBAR.LE SB0, 0x0 ;  /* 0x000080000000791a */ /* 0x000fc80000000000 */
.L_x_165:
[----:B------:R-:W-:Y:S01]  /*6430*/  IADD3.X R3, PT, PT, RZ, R37, RZ, P0, !PT ;  /* 0x00000025ff037210 */ /* 0x000fe200007fe4ff */
[----:B------:R-:W-:Y:S05]  /*6440*/  WARPSYNC.ALL ;  /* 0x0000000000007948 */ /* 0x000fea0003800000 */
[----:B--2---:R2:W5:Y:S02]  /*6450*/  ATOMG.E.EXCH.STRONG.GPU PT, RZ, [R2], R0 ;  /* 0x0000000002ff73a8 */ /* 0x00456400041ee100 */
.L_x_159:
[----:B--2---:R-:W2:Y:S01]  /*6460*/  S2R R3, SR_CgaCtaId ;  /* 0x0000000000037919 */ /* 0x004ea20000008800 */
[----:B------:R-:W-:Y:S01]  /*6470*/  LOP3.LUT P0, RZ, R133, 0x1, RZ, 0xc0, !PT ;  /* 0x0000000185ff7812 */ /* 0x000fe2000780c0ff */
[----:B------:R-:W-:Y:S01]  /*6480*/  BSSY.RECONVERGENT B0, `(.L_x_166) ;  /* 0x0000010000007945 */ /* 0x000fe20003800200 */
[----:B------:R-:W-:Y:S02]  /*6490*/  MOV R0, 0x400 ;  /* 0x0000040000007802 */ /* 0x000fe40000000f00 */
[----:B-1----:R-:W-:Y:S02]  /*64a0*/  SHF.L.U32 R6, R34, 0x1f, RZ ;  /* 0x0000001f22067819 */ /* 0x002fe400000006ff */
[----:B--2---:R-:W-:-:S05]  /*64b0*/  LEA R0, R3, R0, 0x18 ;  /* 0x0000000003007211 */ /* 0x004fca00078ec0ff */
[----:B------:R-:W-:Y:S02]  /*64c0*/  IMAD R7, R31, 0x8, R0 ;  /* 0x000000081f077824 */ /* 0x000fe400078e0200 */
[----:B------:R-:W-:Y:S05]  /*64d0*/  @P0 BRA `(.L_x_167) ;  /* 0x0000000000280947 */ /* 0x000fea0003800000 */
[----:B------:R-:W-:-:S13]  /*64e0*/  PLOP3.LUT P0, PT, PT, PT, PT, 0x80, 0x8 ;  /* 0x000000000008781c */ /* 0x000fda0003f0f070 */
.L_x_168:
[----:B------:R-:W-:Y:S02]  /*64f0*/  PLOP3.LUT P1, PT, P1, P0, PT, 0xf2, 0x2f ;  /* 0x00000000002f781c */ /* 0x000fe40000f21e72 */
[----:B-1----:R-:W-:-:S08]  /*6500*/  @P0 R2UR P1, UR4, R36 ;  /* 0x00000000240402ca */ /* 0x002fd00000020000 */
[----:B------:R-:W-:Y:S02]  /*6510*/  PLOP3.LUT P1, PT, P1, P0, PT, 0xf2, 0x2f ;  /* 0x00000000002f781c */ /* 0x000fe40000f21e72 */
[----:B------:R-:W-:-:S08]  /*6520*/  @P0 R2UR.OR P1, UR5, R37 ;  /* 0x00000000250502ca */ /* 0x000fd00000120000 */
[----:B------:R-:W-:Y:S01]  /*6530*/  @P0 PLOP3.LUT P0, PT, P1, PT, PT, 0x80, 0x8 ;  /* 0x000000000008081c */ /* 0x000fe20000f0f070 */
[----:B------:R-:W-:-:S04]  /*6540*/  DEPBAR {5,4,3,2,1,0} ;  /* 0x0000003f0000791a */ /* 0x000fc80000000000 */
[----:B------:R-:W1:Y:S02]  /*6550*/  CCTL.E.C.LDCU.IV.DEEP [UR4] ;  /* 0x0000000004007540 */ /* 0x000e640009c08000 */
[----:B-1----:R1:W-:Y:S06]  /*6560*/  UTMACCTL.IV [UR4] ;  /* 0x00000000040079b9 */ /* 0x0023ec0008000000 */
[----:B------:R-:W-:Y:S05]  /*6570*/  @P0 BRA.U.ANY `(.L_x_168) ;  /* 0xfffffffd00dc0947 */ /* 0x000fea000393ffff */
.L_x_167:
[----:B-1----:R-:W-:Y:S05]  /*6580*/  BSYNC.RECONVERGENT B0 ;  /* 0x0000000000007941 */ /* 0x002fea0003800200 */
.L_x_166:
[----:B------:R-:W-:Y:S01]  /*6590*/  LEA.HI R4, R26, R26, RZ, 0x1 ;  /* 0x0000001a1a047211 */ /* 0x000fe200078f08ff */
[----:B-----5:R1:W2:Y:S01]  /*65a0*/  SYNCS.PHASECHK.TRANS64.TRYWAIT P1, [R7+URZ+0x48], R6 ;  /* 0x00004806070075a7 */ /* 0x0202a200080211ff */
[----:B------:R-:W-:Y:S01]  /*65b0*/  ISETP.NE.AND P0, PT, R30, RZ, PT ;  /* 0x000000ff1e00720c */ /* 0x000fe20003f05270 */
[----:B------:R-:W-:Y:S01]  /*65c0*/  BSSY B1, `(.L_x_169) ;  /* 0x0000052000017945 */ /* 0x000fe20003800000 */
[----:B------:R-:W-:Y:S01]  /*65d0*/  IMAD R18, R18, 0x100, R17 ;  /* 0x0000010012127824 */ /* 0x000fe200078e0211 */
[----:B------:R-:W-:Y:S01]  /*65e0*/  VIMNMX.U32 R5, PT, PT, R30, 0x9, PT ;  /* 0x000000091e057848 */ /* 0x000fe20003fe0000 */
[----:B------:R-:W-:Y:S02]  /*65f0*/  IMAD.SHL.U32 R4, R4, 0x80, RZ ;  /* 0x0000008004047824 */ /* 0x000fe400078e00ff */
[----:B------:R-:W-:-:S03]  /*6600*/  IMAD.MOV.U32 R2, RZ, RZ, RZ ;  /* 0x000000ffff027224 */ /* 0x000fc600078e00ff */
[----:B------:R-:W-:-:S05]  /*6610*/  LOP3.LUT R4, R4, 0xffffff00, RZ, 0xc0, !PT ;  /* 0xffffff0004047812 */ /* 0x000fca00078ec0ff */
[----:B------:R-:W-:Y:S01]  /*6620*/  IMAD.IADD R4, R23, 0x1, R4 ;  /* 0x0000000117047824 */ /* 0x000fe200078e0204 */
[----:B------:R-:W-:Y:S06]  /*6630*/  @!P0 BRA `(.L_x_170) ;  /* 0x0000000400288947 */ /* 0x000fec0003800000 */
[----:B-1----:R-:W-:Y:S01]  /*6640*/  HFMA2 R6, -RZ, RZ, 0, 0 ;  /* 0x00000000ff067431 */ /* 0x002fe200000001ff */
[----:B------:R-:W-:Y:S02]  /*6650*/  MOV R7, R31 ;  /* 0x0000001f00077202 */ /* 0x000fe40000000f00 */
[----:B------:R-:W-:-:S07]  /*6660*/  IADD3 R8, PT, PT, -R5, RZ, RZ ;  /* 0x000000ff05087210 */ /* 0x000fce0007ffe1ff */
.L_x_180:
[----:B------:R-:W-:Y:S01]  /*6670*/  LOP3.LUT P0, RZ, R133, 0x4, RZ, 0xc0, !PT ;  /* 0x0000000485ff7812 */ /* 0x000fe2000780c0ff */
[----:B------:R-:W-:Y:S05]  /*6680*/  YIELD ;  /* 0x0000000000007946 */ /* 0x000fea0003800000 */
[----:B------:R-:W-:Y:S01]  /*6690*/  BSSY B0, `(.L_x_171) ;  /* 0x0000007000007945 */ /* 0x000fe20003800000 */
[----:B------:R-:W-:-:S06]  /*66a0*/  LEA R2, R7, R0, 0x3 ;  /* 0x0000000007027211 */ /* 0x000fcc00078e18ff */
[----:B--2---:R-:W-:Y:S01]  /*66b0*/  @P0 IMAD.MOV.U32 R9, RZ, RZ, 0x8000 ;  /* 0x00008000ff090424 */ /* 0x004fe200078e00ff */
[----:B--23--:R-:W-:Y:S06]  /*66c0*/  @P1 BRA `(.L_x_172) ;  /* 0x00000000000c1947 */ /* 0x00cfec0003800000 */
[----:B------:R-:W-:-:S04]  /*66d0*/  SHF.L.U32 R11, R34, 0x1f, RZ ;  /* 0x0000001f220b7819 */ /* 0x000fc800000006ff */
[----:B------:R-:W1:Y:S02]  /*66e0*/  SYNCS.PHASECHK.TRANS64.TRYWAIT P0, [R2+URZ+0x48], R11 ;  /* 0x0000480b020075a7 */ /* 0x000e6400080011ff */
[----:B-1----:R-:W-:Y:S05]  /*66f0*/  @!P0 BRA `(.L_x_173) ;  /* 0x0000011800748947 */ /* 0x002fea0003800000 */
.L_x_172:
[----:B------:R-:W-:Y:S05]  /*6700*/  BSYNC B0 ;  /* 0x0000000000007941 */ /* 0x000fea0003800000 */
.L_x_171:
[----:B------:R-:W-:Y:S01]  /*6710*/  ULOP3.LUT UR4, UR44, 0x2, URZ, 0xfc, !UPT ;  /* 0x000000022c047892 */ /* 0x000fe2000f8efcff */
[----:B------:R-:W-:Y:S01]  /*6720*/  LOP3.LUT P0, RZ, R133, 0x4, RZ, 0xc0, !PT ;  /* 0x0000000485ff7812 */ /* 0x000fe2000780c0ff */
[----:B------:R-:W-:Y:S02]  /*6730*/  VIADD R8, R8, 0x1 ;  /* 0x0000000108087836 */ /* 0x000fe40000000000 */
[----:B------:R-:W-:-:S10]  /*6740*/  UISETP.NE.AND UP0, UPT, UR4, 0x2, UPT ;  /* 0x000000020400788c */ /* 0x000fd4000bf05270 */
[----:B------:R2:W-:Y:S01]  /*6750*/  @P0 SYNCS.ARRIVE.TRANS64 RZ, [R2+URZ], R9 ;  /* 0x0000000902ff09a7 */ /* 0x0005e200080000ff */
[----:B------:R-:W-:Y:S01]  /*6760*/  ISETP.NE.AND P0, PT, R8, RZ, PT ;  /* 0x000000ff0800720c */ /* 0x000fe20003f05270 */
[----:B------:R-:W-:-:S12]  /*6770*/  BRA.U UP0, `(.L_x_174) ;  /* 0x0000000100047547 */ /* 0x000fd8000b800000 */
[----:B------:R-:W-:Y:S05]  /*6780*/  BPT.TRAP 0x1 ;  /* 0x000000040000795c */ /* 0x000fea0000300000 */
.L_x_174:
[----:B------:R-:W-:Y:S01]  /*6790*/  LOP3.LUT P1, RZ, R133, 0x2, RZ, 0xc0, !PT ;  /* 0x0000000285ff7812 */ /* 0x000fe2000782c0ff */
[----:B------:R-:W-:-:S12]  /*67a0*/  BSSY.RECONVERGENT B0, `(.L_x_175) ;  /* 0x0000003000007945 */ /* 0x000fd80003800200 */
[----:B------:R-:W-:Y:S05]  /*67b0*/  @!P1 BRA `(.L_x_176) ;  /* 0x0000000000049947 */ /* 0x000fea0003800000 */
[----:B------:R-:W-:Y:S05]  /*67c0*/  BPT.TRAP 0x1 ;  /* 0x000000040000795c */ /* 0x000fea0000300000 */
.L_x_176:
[----:B------:R-:W-:Y:S05]  /*67d0*/  BSYNC.RECONVERGENT B0 ;  /* 0x0000000000007941 */ /* 0x000fea0003800200 */
.L_x_175:
[----:B------:R-:W-:Y:S01]  /*67e0*/  VIADD R31, R7, 0x1 ;  /* 0x00000001071f7836 */ /* 0x000fe20000000000 */
[----:B------:R-:W-:-:S04]  /*67f0*/  UMOV UR4, 0xffffffff ;  /* 0xffffffff00047882 */ /* 0x000fc80000000000 */
[----:B------:R-:W-:-:S04]  /*6800*/  ISETP.NE.AND P1, PT, R31, 0x9, PT ;  /* 0x000000091f00780c */ /* 0x000fc80003f25270 */
[----:B--2---:R-:W-:Y:S02]  /*6810*/  SEL R9, RZ, 0x1, P1 ;  /* 0x00000001ff097807 */ /* 0x004fe40000800000 */
[----:B------:R-:W-:Y:S02]  /*6820*/  SEL R31, R31, RZ, P1 ;  /* 0x000000ff1f1f7207 */ /* 0x000fe40000800000 */
[----:B------:R-:W-:-:S03]  /*6830*/  LOP3.LUT R34, R34, R9, RZ, 0x3c, !PT ;  /* 0x0000000922227212 */ /* 0x000fc600078e3cff */
[----:B------:R-:W-:Y:S01]  /*6840*/  IMAD R10, R31, 0x8, R0 ;  /* 0x000000081f0a7824 */ /* 0x000fe200078e0200 */
[----:B------:R-:W-:-:S04]  /*6850*/  SHF.L.U32 R9, R34, 0x1f, RZ ;  /* 0x0000001f22097819 */ /* 0x000fc800000006ff */
[----:B------:R2:W3:Y:S01]  /*6860*/  SYNCS.PHASECHK.TRANS64.TRYWAIT P1, [R10+URZ+0x48], R9 ;  /* 0x000048090a0075a7 */ /* 0x0004e200080211ff */
[----:B------:R-:W-:Y:S05]  /*6870*/  BRA.DIV UR4, `(.L_x_177) ;  /* 0x0000011a04287947 */ /* 0x000fea000b800000 */
[----:B------:R-:W-:-:S13]  /*6880*/  ELECT P6, URZ, PT ;  /* 0x0000000000ff782f */ /* 0x000fda00038c0000 */
.L_x_539:
[----:B------:R-:W-:Y:S04]  /*6890*/  BSSY.RECONVERGENT B0, `(.L_x_178) ;  /* 0x0000020000007945 */ /* 0x000fe80003800200 */
[----:B------:R-:W-:Y:S05]  /*68a0*/  @!P6 BRA `(.L_x_179) ;  /* 0x000000000078e947 */ /* 0x000fea0003800000 */
[C---:B--2---:R-:W-:Y:S01]  /*68b0*/  IMAD R9, R7.reuse, 0x2000, R25 ;  /* 0x0000200007097824 */ /* 0x044fe200078e0219 */
[----:B------:R-:W-:Y:S01]  /*68c0*/  R2UR UR9, R2 ;  /* 0x00000000020972ca */ /* 0x000fe200000e0000 */
[----:B-1----:R-:W-:Y:S01]  /*68d0*/  IMAD R2, R7, 0x2000, R22 ;  /* 0x0000200007027824 */ /* 0x002fe200078e0216 */
[----:B------:R-:W-:Y:S01]  /*68e0*/  R2UR UR15, R6 ;  /* 0x00000000060f72ca */ /* 0x000fe200000e0000 */
[----:B------:R-:W-:Y:S01]  /*68f0*/  UMOV UR18, 0x0 ;  /* 0x0000000000127882 */ /* 0x000fe20000000000 */
[----:B------:R-:W-:Y:S01]  /*6900*/  R2UR UR8, R9 ;  /* 0x00000000090872ca */ /* 0x000fe200000e0000 */
[----:B------:R-:W-:Y:S01]  /*6910*/  UMOV UR19, 0x10000000 ;  /* 0x1000000000137882 */ /* 0x000fe20000000000 */
[----:B------:R-:W-:Y:S02]  /*6920*/  R2UR UR4, R0 ;  /* 0x00000000000472ca */ /* 0x000fe400000e0000 */
[----:B------:R-:W-:Y:S02]  /*6930*/  R2UR UR14, R2 ;  /* 0x00000000020e72ca */ /* 0x000fe400000e0000 */
[----:B------:R-:W-:-:S02]  /*6940*/  R2UR UR10, R24 ;  /* 0x00000000180a72ca */ /* 0x000fc400000e0000 */
[----:B------:R-:W-:Y:S01]  /*6950*/  R2UR UR5, R28 ;  /* 0x000000001c0572ca */ /* 0x000fe200000e0000 */
[----:B------:R-:W-:Y:S01]  /*6960*/  ULOP3.LUT UR9, UR9, 0xfefffff8, URZ, 0xc0, !UPT ;  /* 0xfefffff809097892 */ /* 0x000fe2000f8ec0ff */
[----:B------:R-:W-:Y:S01]  /*6970*/  R2UR UR6, R19 ;  /* 0x00000000130672ca */ /* 0x000fe200000e0000 */
[----:B------:R-:W-:Y:S01]  /*6980*/  USHF.L.U32 UR15, UR15, 0x6, URZ ;  /* 0x000000060f0f7899 */ /* 0x000fe200080006ff */
[----:B------:R-:W-:Y:S02]  /*6990*/  R2UR UR13, R27 ;  /* 0x000000001b0d72ca */ /* 0x000fe400000e0000 */
[----:B------:R-:W-:Y:S01]  /*69a0*/  R2UR UR11, R4 ;  /* 0x00000000040b72ca */ /* 0x000fe200000e0000 */
[----:B------:R-:W-:Y:S01]  /*69b0*/  UIADD3 UR8, UPT, UPT, UR4, 0x11000, UR8 ;  /* 0x0001100004087890 */ /* 0x000fe2000fffe008 */
[----:B------:R-:W-:Y:S01]  /*69c0*/  R2UR UR12, R16 ;  /* 0x00000000100c72ca */ /* 0x000fe200000e0000 */
[----:B------:R-:W-:Y:S01]  /*69d0*/  UIADD3 UR4, UPT, UPT, UR4, 0x23000, UR14 ;  /* 0x0002300004047890 */ /* 0x000fe2000fffe00e */
[----:B------:R-:W-:Y:S01]  /*69e0*/  R2UR UR16, R36 ;  /* 0x00000000241072ca */ /* 0x000fe200000e0000 */
[----:B------:R-:W-:Y:S01]  /*69f0*/  ULOP3.LUT UR10, UR15, UR10, URZ, 0xfc, !UPT ;  /* 0x0000000a0f0a7292 */ /* 0x000fe2000f8efcff */
[----:B------:R-:W-:Y:S01]  /*6a00*/  R2UR UR17, R37 ;  /* 0x00000000251172ca */ /* 0x000fe200000e0000 */
[----:B------:R-:W-:Y:S01]  /*6a10*/  UPRMT UR14, URZ, 0x5410, UR5 ;  /* 0x00005410ff0e7896 */ /* 0x000fe20008000005 */
[----:B------:R-:W-:Y:S01]  /*6a20*/  R2UR UR7, R18 ;  /* 0x00000000120772ca */ /* 0x000fe200000e0000 */
[----:B------:R-:W-:-:S02]  /*6a30*/  ULOP3.LUT UR6, UR15, UR6, URZ, 0xfc, !UPT ;  /* 0x000000060f067292 */ /* 0x000fc4000f8efcff */
[----:B------:R-:W-:Y:S01]  /*6a40*/  UPRMT UR13, URZ, 0x5410, UR13 ;  /* 0x00005410ff0d7896 */ /* 0x000fe2000800000d */
[----:B------:R-:W-:-:S04]  /*6a50*/  UMOV UR5, UR9 ;  /* 0x0000000900057c82 */ /* 0x000fc80008000000 */
[----:B------:R4:W-:Y:S05]  /*6a60*/  UTMALDG.3D.MULTICAST.2CTA [UR8], [UR38], UR14, desc[UR18] ;  /* 0x00001208260073b4 */ /* 0x0009ea000821180e */
[----:B------:R4:W-:Y:S02]  /*6a70*/  UTMALDG.2D.MULTICAST.2CTA [UR4], [UR16], UR13, desc[UR18] ;  /* 0x00001204100073b4 */ /* 0x0009e4000820980d */
[----:B----4-:R-:W-:Y:S01]  /*6a80*/  NOP ;  /* 0x0000000000007918 */ /* 0x010fe20000000000 */
.L_x_179:
[----:B------:R-:W-:Y:S05]  /*6a90*/  BSYNC.RECONVERGENT B0 ;  /* 0x0000000000007941 */ /* 0x000fea0003800200 */
.L_x_178:
[----:B------:R-:W-:Y:S02]  /*6aa0*/  IADD3 R6, PT, PT, R6, 0x1, RZ ;  /* 0x0000000106067810 */ /* 0x000fe40007ffe0ff */
[----:B------:R-:W-:Y:S02]  /*6ab0*/  MOV R7, R31 ;  /* 0x0000001f00077202 */ /* 0x000fe40000000f00 */
[----:B-1----:R-:W-:Y:S01]  /*6ac0*/  MOV R2, R5 ;  /* 0x0000000500027202 */ /* 0x002fe20000000f00 */
[----:B------:R-:W-:Y:S06]  /*6ad0*/  @P0 BRA `(.L_x_180) ;  /* 0xfffffff800e40947 */ /* 0x000fec000383ffff */
.L_x_170:
[----:B------:R-:W-:Y:S05]  /*6ae0*/  BSYNC B1 ;  /* 0x0000000000017941 */ /* 0x000fea0003800000 */
.L_x_169:
[----:B------:R-:W-:Y:S01]  /*6af0*/  LOP3.LUT P0, RZ, R133, 0x1, RZ, 0xc0, !PT ;  /* 0x0000000185ff7812 */ /* 0x000fe2000780c0ff */
[----:B-1----:R-:W-:Y:S01]  /*6b00*/  IMAD R7, R31, 0x8, R0 ;  /* 0x000000081f077824 */ /* 0x002fe200078e0200 */
[----:B------:R-:W-:Y:S01]  /*6b10*/  SHF.L.U32 R6, R34, 0x1f, RZ ;  /* 0x0000001f22067819 */ /* 0x000fe200000006ff */
[----:B------:R-:W-:Y:S10]  /*6b20*/  BSSY B1, `(.L_x_181) ;  /* 0x000004d000017945 */ /* 0x000ff40003800000 */
[----:B------:R1:W-:Y:S01]  /*6b30*/  @!P0 SYNCS.ARRIVE.TRANS64.A1T0 RZ, [R0+URZ+0xd8], RZ ;  /* 0x0000d8ff00ff89a7 */ /* 0x0003e200081000ff */
[----:B------:R-:W-:Y:S01]  /*6b40*/  ISETP.GT.AND P0, PT, R30, R5, PT ;  /* 0x000000051e00720c */ /* 0x000fe20003f04270 */
[----:B--23--:R1:W2:-:S12]  /*6b50*/  SYNCS.PHASECHK.TRANS64.TRYWAIT P1, [R7+URZ+0x48], R6 ;  /* 0x00004806070075a7 */ /* 0x00c29800080211ff */
[----:B------:R-:W-:Y:S05]  /*6b60*/  @!P0 BRA `(.L_x_182) ;  /* 0x0000000400208947 */ /* 0x000fea0003800000 */
[----:B--2---:R-:W-:Y:S01]  /*6b70*/  PLOP3.LUT P0, PT, P1, PT, PT, 0x80, 0x8 ;  /* 0x000000000008781c */ /* 0x004fe20000f0f070 */
[----:B------:R-:W-:Y:S01]  /*6b80*/  IMAD.MOV.U32 R9, RZ, RZ, R31 ;  /* 0x000000ffff097224 */ /* 0x000fe200078e001f */
[----:B-1----:R-:W-:-:S11]  /*6b90*/  IADD3 R7, PT, PT, -R5, R30, R2 ;  /* 0x0000001e05077210 */ /* 0x002fd60007ffe102 */
.L_x_192:
[----:B------:R-:W-:Y:S01]  /*6ba0*/  LOP3.LUT P1, RZ, R133, 0x4, RZ, 0xc0, !PT ;  /* 0x0000000485ff7812 */ /* 0x000fe2000782c0ff */
[----:B------:R-:W-:Y:S05]  /*6bb0*/  YIELD ;  /* 0x0000000000007946 */ /* 0x000fea0003800000 */
[----:B------:R-:W-:Y:S01]  /*6bc0*/  BSSY B0, `(.L_x_183) ;  /* 0x0000007000007945 */ /* 0x000fe20003800000 */
[----:B-1----:R-:W-:-:S06]  /*6bd0*/  LEA R5, R9, R0, 0x3 ;  /* 0x0000000009057211 */ /* 0x002fcc00078e18ff */
[----:B--2---:R-:W-:Y:S01]  /*6be0*/  @P1 IMAD.MOV.U32 R6, RZ, RZ, 0x8000 ;  /* 0x00008000ff061424 */ /* 0x004fe200078e00ff */
[----:B---3--:R-:W-:Y:S06]  /*6bf0*/  @P0 BRA `(.L_x_184) ;  /* 0x00000000000c0947 */ /* 0x008fec0003800000 */
[----:B------:R-:W-:-:S04]  /*6c00*/  SHF.L.U32 R8, R34, 0x1f, RZ ;  /* 0x0000001f22087819 */ /* 0x000fc800000006ff */
[----:B------:R-:W1:Y:S02]  /*6c10*/  SYNCS.PHASECHK.TRANS64.TRYWAIT P0, [R5+URZ+0x48], R8 ;  /* 0x00004808050075a7 */ /* 0x000e6400080011ff */
[----:B-1----:R-:W-:Y:S05]  /*6c20*/  @!P0 BRA `(.L_x_185) ;  /* 0x00000114005c8947 */ /* 0x002fea0003800000 */
.L_x_184:
[----:B------:R-:W-:Y:S05]  /*6c30*/  BSYNC B0 ;  /* 0x0000000000007941 */ /* 0x000fea0003800000 */
.L_x_183:
[----:B------:R-:W-:Y:S01]  /*6c40*/  LOP3.LUT P0, RZ, R133, 0x4, RZ, 0xc0, !PT ;  /* 0x0000000485ff7812 */ /* 0x000fe2000780c0ff */
[----:B------:R-:W-:-:S04]  /*6c50*/  ULOP3.LUT UR4, UR44, 0x2, URZ, 0xfc, !UPT ;  /* 0x000000022c047892 */ /* 0x000fc8000f8efcff */
[----:B------:R-:W-:-:S08]  /*6c60*/  UISETP.NE.AND UP0, UPT, UR4, 0x2, UPT ;  /* 0x000000020400788c */ /* 0x000fd0000bf05270 */
[----:B------:R2:W-:Y:S01]  /*6c70*/  @P0 SYNCS.ARRIVE.TRANS64 RZ, [R5+URZ], R6 ;  /* 0x0000000605ff09a7 */ /* 0x0005e200080000ff */
[----:B------:R-:W-:Y:S05]  /*6c80*/  BRA.U UP0, `(.L_x_186) ;  /* 0x0000000100047547 */ /* 0x000fea000b800000 */
[----:B------:R-:W-:Y:S05]  /*6c90*/  BPT.TRAP 0x1 ;  /* 0x000000040000795c */ /* 0x000fea0000300000 */
.L_x_186:
[----:B------:R-:W-:Y:S01]  /*6ca0*/  LOP3.LUT P0, RZ, R133, 0x2, RZ, 0xc0, !PT ;  /* 0x0000000285ff7812 */ /* 0x000fe2000780c0ff */
[----:B------:R-:W-:-:S12]  /*6cb0*/  BSSY.RECONVERGENT B0, `(.L_x_187) ;  /* 0x0000003000007945 */ /* 0x000fd80003800200 */
[----:B------:R-:W-:Y:S05]  /*6cc0*/  @!P0 BRA `(.L_x_188) ;  /* 0x0000000000048947 */ /* 0x000fea0003800000 */
[----:B------:R-:W-:Y:S05]  /*6cd0*/  BPT.TRAP 0x1 ;  /* 0x000000040000795c */ /* 0x000fea0000300000 */
.L_x_188:
[----:B------:R-:W-:Y:S05]  /*6ce0*/  BSYNC.RECONVERGENT B0 ;  /* 0x0000000000007941 */ /* 0x000fea0003800200 */
.L_x_187:
[----:B------:R-:W-:Y:S01]  /*6cf0*/  VIADD R31, R9, 0x1 ;  /* 0x00000001091f7836 */ /* 0x000fe20000000000 */
[----:B------:R-:W-:-:S04]  /*6d00*/  UMOV UR4, 0xffffffff ;  /* 0xffffffff00047882 */ /* 0x000fc80000000000 */
[----:B------:R-:W-:-:S04]  /*6d10*/  ISETP.NE.AND P0, PT, R31, 0x9, PT ;  /* 0x000000091f00780c */ /* 0x000fc80003f05270 */
[----:B------:R-:W-:Y:S02]  /*6d20*/  SEL R11, RZ, 0x1, P0 ;  /* 0x00000001ff0b7807 */ /* 0x000fe40000000000 */
[----:B------:R-:W-:Y:S02]  /*6d30*/  SEL R31, R31, RZ, P0 ;  /* 0x000000ff1f1f7207 */ /* 0x000fe40000000000 */
[----:B------:R-:W-:-:S03]  /*6d40*/  LOP3.LUT R34, R34, R11, RZ, 0x3c, !PT ;  /* 0x0000000b22227212 */ /* 0x000fc600078e3cff */
[----:B------:R-:W-:Y:S01]  /*6d50*/  IMAD R11, R31, 0x8, R0 ;  /* 0x000000081f0b7824 */ /* 0x000fe200078e0200 */
[----:B--2---:R-:W-:-:S04]  /*6d60*/  SHF.L.U32 R6, R34, 0x1f, RZ ;  /* 0x0000001f22067819 */ /* 0x004fc800000006ff */
[----:B------:R2:W3:Y:S01]  /*6d70*/  SYNCS.PHASECHK.TRANS64.TRYWAIT P0, [R11+URZ+0x48], R6 ;  /* 0x000048060b0075a7 */ /* 0x0004e200080011ff */
[----:B------:R-:W-:Y:S05]  /*6d80*/  BRA.DIV UR4, `(.L_x_189) ;  /* 0x0000011604187947 */ /* 0x000fea000b800000 */
[----:B------:R-:W-:-:S13]  /*6d90*/  ELECT P6, URZ, PT ;  /* 0x0000000000ff782f */ /* 0x000fda00038c0000 */
.L_x_542:
[----:B------:R-:W-:Y:S04]  /*6da0*/  BSSY.RECONVERGENT B0, `(.L_x_190) ;  /* 0x0000020000007945 */ /* 0x000fe80003800200 */
[----:B------:R-:W-:Y:S05]  /*6db0*/  @!P6 BRA `(.L_x_191) ;  /* 0x000000000078e947 */ /* 0x000fea0003800000 */
[----:B--2---:R-:W-:Y:S01]  /*6dc0*/  IMAD R6, R9, 0x2000, R25 ;  /* 0x0000200009067824 */ /* 0x004fe200078e0219 */
        /* <DEDUP_REMOVED lines=29> */
.L_x_191:
[----:B------:R-:W-:Y:S05]  /*6fa0*/  BSYNC.RECONVERGENT B0 ;  /* 0x0000000000007941 */ /* 0x000fea0003800200 */
.L_x_190:
[----:B------:R-:W-:Y:S01]  /*6fb0*/  VIADD R2, R2, 0x1 ;  /* 0x0000000102027836 */ /* 0x000fe20000000000 */
[----:B------:R-:W-:-:S04]  /*6fc0*/  MOV R9, R31 ;  /* 0x0000001f00097202 */ /* 0x000fc80000000f00 */
[----:B------:R-:W-:-:S13]  /*6fd0*/  ISETP.NE.AND P1, PT, R2, R7, PT ;  /* 0x000000070200720c */ /* 0x000fda0003f25270 */
[----:B------:R-:W-:Y:S05]  /*6fe0*/  @P1 BRA `(.L_x_192) ;  /* 0xfffffff800ec1947 */ /* 0x000fea000383ffff */
.L_x_182:
[----:B------:R-:W-:Y:S05]  /*6ff0*/  BSYNC B1 ;  /* 0x0000000000017941 */ /* 0x000fea0003800000 */
.L_x_181:
[----:B------:R-:W-:Y:S01]  /*7000*/  UMOV UR4, 0xffffffff ;  /* 0xffffffff00047882 */ /* 0x000fe20000000000 */
[----:B------:R-:W-:-:S04]  /*7010*/  MOV R2, UR52 ;  /* 0x0000003400027c02 */ /* 0x000fc80008000f00 */
[----:B---3--:R-:W-:Y:S01]  /*7020*/  ISETP.NE.AND P0, PT, R2, 0x8, PT ;  /* 0x000000080200780c */ /* 0x008fe20003f05270 */
[----:B------:R-:W-:-:S12]  /*7030*/  BRA.DIV UR4, `(.L_x_193) ;  /* 0x00000112048c7947 */ /* 0x000fd8000b800000 */
[----:B------:R-:W-:Y:S01]  /*7040*/  NOP ;  /* 0x0000000000007918 */ /* 0x000fe20000000000 */
.L_x_545:
[----:B------:R-:W-:Y:S05]  /*7050*/  @P0 BRA `(.L_x_194) ;  /* 0x0000000000040947 */ /* 0x000fea0003800000 */
[----:B------:R-:W-:Y:S05]  /*7060*/  BPT.TRAP 0x1 ;  /* 0x000000040000795c */ /* 0x000fea0000300000 */
.L_x_194:
[C---:B-1----:R-:W-:Y:S01]  /*7070*/  LEA R5, R33.reuse, R0, 0x3 ;  /* 0x0000000021057211 */ /* 0x042fe200078e18ff */
[----:B------:R-:W-:Y:S01]  /*7080*/  BSSY B0, `(.L_x_195) ;  /* 0x0000006000007945 */ /* 0x000fe20003800000 */
[----:B------:R-:W-:Y:S02]  /*7090*/  SHF.L.U32 R2, R32, 0x1f, RZ ;  /* 0x0000001f20027819 */ /* 0x000fe400000006ff */
[----:B--2---:R-:W-:Y:S02]  /*70a0*/  MOV R6, UR36 ;  /* 0x0000002400067c02 */ /* 0x004fe40008000f00 */
[----:B------:R-:W1:Y:S03]  /*70b0*/  SYNCS.PHASECHK.TRANS64.TRYWAIT P1, [R5+URZ+0x1a0], R2 ;  /* 0x0001a002050075a7 */ /* 0x000e6600080211ff */
[----:B------:R-:W-:Y:S01]  /*70c0*/  IMAD R6, R33, 0x14, R6 ;  /* 0x0000001421067824 */ /* 0x000fe200078e0206 */
[----:B-1----:R-:W-:Y:S06]  /*70d0*/  @!P1 BRA `(.L_x_196) ;  /* 0x0000011000809947 */ /* 0x002fec0003800000 */
.L_x_546:
[----:B------:R-:W-:Y:S05]  /*70e0*/  BSYNC B0 ;  /* 0x0000000000007941 */ /* 0x000fea0003800000 */
.L_x_195:
[----:B-1----:R1:W2:Y:S04]  /*70f0*/  LDS.U16 R2, [R6+0x12] ;  /* 0x0000120006027984 */ /* 0x0022a80000000400 */
[----:B------:R1:W3:Y:S04]  /*7100*/  LDS R26, [R6] ;  /* 0x00000000061a7984 */ /* 0x0002e80000000800 */
[----:B------:R1:W4:Y:S04]  /*7110*/  LDS R18, [R6+0x4] ;  /* 0x0000040006127984 */ /* 0x0003280000000800 */
[----:B------:R1:W1:Y:S04]  /*7120*/  LDS R16, [R6+0x8] ;  /* 0x0000080006107984 */ /* 0x0002680000000800 */
[----:B------:R1:W1:Y:S01]  /*7130*/  LDS R4, [R6+0xc] ;  /* 0x00000c0006047984 */ /* 0x0002620000000800 */
[----:B------:R-:W-:Y:S01]  /*7140*/  @!PT LDS RZ, [RZ] ;  /* 0x00000000fffff984 */ /* 0x000fe20000000800 */
[----:B------:R-:W-:Y:S01]  /*7150*/  @!PT LDS RZ, [RZ] ;  /* 0x00000000fffff984 */ /* 0x000fe20000000800 */
[----:B------:R-:W-:Y:S01]  /*7160*/  @!PT LDS RZ, [RZ] ;  /* 0x00000000fffff984 */ /* 0x000fe20000000800 */
[----:B------:R-:W-:Y:S01]  /*7170*/  @!PT LDS RZ, [RZ] ;  /* 0x00000000fffff984 */ /* 0x000fe20000000800 */
[----:B------:R5:W-:Y:S06]  /*7180*/  MEMBAR.ALL.CTA ;  /* 0x0000000000007992 */ /* 0x000bec0000008000 */
[----:B-----5:R-:W1:Y:S01]  /*7190*/  FENCE.VIEW.ASYNC.S ;  /* 0x00000000000073c6 */ /* 0x020e620000000000 */
[----:B------:R-:W-:Y:S05]  /*71a0*/  @P0 BRA `(.L_x_197) ;  /* 0x0000000000040947 */ /* 0x000fea0003800000 */
[----:B------:R-:W-:Y:S05]  /*71b0*/  BPT.TRAP 0x1 ;  /* 0x000000040000795c */ /* 0x000fea0000300000 */
.L_x_197:
[----:B-1----:R-:W-:Y:S01]  /*71c0*/  ISETP.NE.AND P0, PT, R4, RZ, PT ;  /* 0x000000ff0400720c */ /* 0x002fe20003f05270 */
[----:B------:R-:W-:Y:S01]  /*71d0*/  VIADD R33, R33, 0x1 ;  /* 0x0000000121217836 */ /* 0x000fe20000000000 */
[----:B------:R-:W-:Y:S01]  /*71e0*/  PLOP3.LUT P2, PT, PT, PT, PT, 0x80, 0x8 ;  /* 0x000000000008781c */ /* 0x000fe20003f4f070 */
[----:B------:R-:W-:Y:S01]  /*71f0*/  VIADD R6, R5, 0x1e0 ;  /* 0x000001e005067836 */ /* 0x000fe20000000000 */
[----:B------:R-:W-:Y:S02]  /*7200*/  LOP3.LUT R133, R133, 0xfffffffe, RZ, 0xc0, !PT ;  /* 0xfffffffe85857812 */ /* 0x000fe400078ec0ff */
[----:B------:R-:W-:Y:S02]  /*7210*/  ISETP.NE.AND P1, PT, R33, 0x8, PT ;  /* 0x000000082100780c */ /* 0x000fe40003f25270 */
[----:B------:R-:W-:Y:S02]  /*7220*/  PRMT R6, R3, 0x654, R6 ;  /* 0x0000065403067816 */ /* 0x000fe40000000006 */
[----:B------:R-:W-:-:S02]  /*7230*/  SEL R3, RZ, 0x1, P1 ;  /* 0x00000001ff037807 */ /* 0x000fc40000800000 */
[----:B------:R1:W-:Y:S01]  /*7240*/  SYNCS.ARRIVE.TRANS64.RED.A1T0 RZ, [R6+URZ], RZ ;  /* 0x000000ff06ff79a7 */ /* 0x0003e200081004ff */
[----:B------:R-:W-:Y:S02]  /*7250*/  SEL R33, R33, RZ, P1 ;  /* 0x000000ff21217207 */ /* 0x000fe40000800000 */
[----:B------:R-:W-:Y:S02]  /*7260*/  LOP3.LUT R32, R32, R3, RZ, 0x3c, !PT ;  /* 0x0000000320207212 */ /* 0x000fe400078e3cff */
[----:B------:R-:W-:Y:S01]  /*7270*/  @P2 LOP3.LUT R133, R133, 0x1, RZ, 0xfc, !PT ;  /* 0x0000000185852812 */ /* 0x000fe200078efcff */
[----:B------:R-:W-:Y:S05]  /*7280*/  @P0 BRA `(.L_x_198) ;  /* 0xffffffe800900947 */ /* 0x000fea000383ffff */
[----:B------:R-:W-:Y:S05]  /*7290*/  BSYNC B7 ;  /* 0x0000000000077941 */ /* 0x000fea0003800000 */
.L_x_157:
[----:B--2---:R-:W-:Y:S01]  /*72a0*/  VIADD R2, R0, 0x48 ;  /* 0x0000004800027836 */ /* 0x004fe20000000000 */
[----:B------:R-:W-:Y:S01]  /*72b0*/  SHF.L.U32 R0, R34, 0x1f, RZ ;  /* 0x0000001f22007819 */ /* 0x000fe200000006ff */
[C---:B------:R-:W-:Y:S01]  /*72c0*/  VIADD R5, R31.reuse, 0x1 ;  /* 0x000000011f057836 */ /* 0x040fe20000000000 */
[----:B------:R-:W-:Y:S01]  /*72d0*/  BSSY B0, `(.L_x_199) ;  /* 0x000000a000007945 */ /* 0x000fe20003800000 */
[----:B------:R-:W-:-:S03]  /*72e0*/  IMAD R3, R31, 0x8, R2 ;  /* 0x000000081f037824 */ /* 0x000fc600078e0202 */
[C---:B------:R-:W-:Y:S01]  /*72f0*/  ISETP.NE.AND P0, PT, R5.reuse, 0x9, PT ;  /* 0x000000090500780c */ /* 0x040fe20003f05270 */
[----:B------:R-:W2:Y:S03]  /*7300*/  SYNCS.PHASECHK.TRANS64.TRYWAIT P1, [R3+URZ], R0 ;  /* 0x00000000030075a7 */ /* 0x000ea600080211ff */
[----:B------:R-:W-:Y:S02]  /*7310*/  SEL R7, RZ, 0x1, P0 ;  /* 0x00000001ff077807 */ /* 0x000fe40000000000 */
[----:B------:R-:W-:Y:S02]  /*7320*/  SEL R5, R5, RZ, P0 ;  /* 0x000000ff05057207 */ /* 0x000fe40000000000 */
[----:B------:R-:W-:-:S03]  /*7330*/  LOP3.LUT R34, R34, R7, RZ, 0x3c, !PT ;  /* 0x0000000722227212 */ /* 0x000fc600078e3cff */
[----:B------:R-:W-:Y:S01]  /*7340*/  IMAD R4, R5, 0x8, R2 ;  /* 0x0000000805047824 */ /* 0x000fe200078e0202 */
[----:B------:R-:W-:Y:S01]  /*7350*/  SHF.L.U32 R7, R34, 0x1f, RZ ;  /* 0x0000001f22077819 */ /* 0x000fe200000006ff */
[----:B--2---:R-:W-:Y:S06]  /*7360*/  @!P1 BRA `(.L_x_200) ;  /* 0x0000010c00f09947 */ /* 0x004fec0003800000 */
.L_x_547:
[----:B------:R-:W-:Y:S05]  /*7370*/  BSYNC B0 ;  /* 0x0000000000007941 */ /* 0x000fea0003800000 */
.L_x_199:
[----:B------:R-:W5:Y:S01]  /*7380*/  SYNCS.PHASECHK.TRANS64.TRYWAIT P1, [R4+URZ], R7 ;  /* 0x00000007040075a7 */ /* 0x000f6200080211ff */
[----:B--2---:R-:W-:Y:S01]  /*7390*/  VIADD R3, R5, 0x1 ;  /* 0x0000000105037836 */ /* 0x004fe20000000000 */
[----:B------:R-:W-:Y:S04]  /*73a0*/  BSSY B0, `(.L_x_201) ;  /* 0x0000008000007945 */ /* 0x000fe80003800000 */
[----:B------:R-:W-:-:S04]  /*73b0*/  ISETP.NE.AND P0, PT, R3, 0x9, PT ;  /* 0x000000090300780c */ /* 0x000fc80003f05270 */
[----:B------:R-:W-:Y:S02]  /*73c0*/  SEL R5, RZ, 0x1, P0 ;  /* 0x00000001ff057807 */ /* 0x000fe40000000000 */
[----:B------:R-:W-:Y:S02]  /*73d0*/  SEL R3, R3, RZ, P0 ;  /* 0x000000ff03037207 */ /* 0x000fe40000000000 */
[----:B------:R-:W-:-:S03]  /*73e0*/  LOP3.LUT R34, R34, R5, RZ, 0x3c, !PT ;  /* 0x0000000522227212 */ /* 0x000fc600078e3cff */
[----:B------:R-:W-:Y:S01]  /*73f0*/  IMAD R0, R3, 0x8, R2 ;  /* 0x0000000803007824 */ /* 0x000fe200078e0202 */
[----:B------:R-:W-:Y:S01]  /*7400*/  SHF.L.U32 R5, R34, 0x1f, RZ ;  /* 0x0000001f22057819 */ /* 0x000fe200000006ff */
[----:B-----5:R-:W-:Y:S06]  /*7410*/  @!P1 BRA `(.L_x_202) ;  /* 0x0000010c00d89947 */ /* 0x020fec0003800000 */
.L_x_548:
[----:B------:R-:W-:Y:S05]  /*7420*/  BSYNC B0 ;  /* 0x0000000000007941 */ /* 0x000fea0003800000 */
.L_x_201:
[----:B------:R-:W5:Y:S01]  /*7430*/  SYNCS.PHASECHK.TRANS64.TRYWAIT P1, [R0+URZ], R5 ;  /* 0x00000005000075a7 */ /* 0x000f6200080211ff */
[----:B------:R-:W-:Y:S01]  /*7440*/  VIADD R3, R3, 0x1 ;  /* 0x0000000103037836 */ /* 0x000fe20000000000 */
[----:B------:R-:W-:Y:S04]  /*7450*/  BSSY B0, `(.L_x_203) ;  /* 0x0000008000007945 */ /* 0x000fe80003800000 */
[----:B------:R-:W-:-:S04]  /*7460*/  ISETP.NE.AND P0, PT, R3, 0x9, PT ;  /* 0x000000090300780c */ /* 0x000fc80003f05270 */
[----:B--2---:R-:W-:Y:S02]  /*7470*/  SEL R7, RZ, 0x1, P0 ;  /* 0x00000001ff077807 */ /* 0x004fe40000000000 */
[----:B------:R-:W-:Y:S02]  /*7480*/  SEL R3, R3, RZ, P0 ;  /* 0x000000ff03037207 */ /* 0x000fe40000000000 */
[----:B------:R-:W-:-:S03]  /*7490*/  LOP3.LUT R34, R34, R7, RZ, 0x3c, !PT ;  /* 0x0000000722227212 */ /* 0x000fc600078e3cff */
[----:B------:R-:W-:Y:S01]  /*74a0*/  IMAD R4, R3, 0x8, R2 ;  /* 0x0000000803047824 */ /* 0x000fe200078e0202 */
[----:B------:R-:W-:Y:S01]  /*74b0*/  SHF.L.U32 R7, R34, 0x1f, RZ ;  /* 0x0000001f22077819 */ /* 0x000fe200000006ff */
[----:B-----5:R-:W-:Y:S06]  /*74c0*/  @!P1 BRA `(.L_x_204) ;  /* 0x0000010c00c09947 */ /* 0x020fec0003800000 */
.L_x_549:
[----:B------:R-:W-:Y:S05]  /*74d0*/  BSYNC B0 ;  /* 0x0000000000007941 */ /* 0x000fea0003800000 */
.L_x_203:
        /* <DEDUP_REMOVED lines=10> */
.L_x_550:
[----:B------:R-:W-:Y:S05]  /*7580*/  BSYNC B0 ;  /* 0x0000000000007941 */ /* 0x000fea0003800000 */
.L_x_205:
        /* <DEDUP_REMOVED lines=10> */
.L_x_551:
[----:B------:R-:W-:Y:S05]  /*7630*/  BSYNC B0 ;  /* 0x0000000000007941 */ /* 0x000fea0003800000 */
.L_x_207:
        /* <DEDUP_REMOVED lines=10> */
.L_x_552:
[----:B------:R-:W-:Y:S05]  /*76e0*/  BSYNC B0 ;  /* 0x0000000000007941 */ /* 0x000fea0003800000 */
.L_x_209:
        /* <DEDUP_REMOVED lines=10> */
.L_x_553:
[----:B------:R-:W-:Y:S05]  /*7790*/  BSYNC B0 ;  /* 0x0000000000007941 */ /* 0x000fea0003800000 */
.L_x_211:
[----:B------:R-:W5:Y:S01]  /*77a0*/  SYNCS.PHASECHK.TRANS64.TRYWAIT P1, [R4+URZ], R7 ;  /* 0x00000007040075a7 */ /* 0x000f6200080211ff */
[----:B------:R-:W-:Y:S01]  /*77b0*/  VIADD R3, R3, 0x1 ;  /* 0x0000000103037836 */ /* 0x000fe20000000000 */
[----:B------:R-:W-:Y:S04]  /*77c0*/  BSSY B0, `(.L_x_213) ;  /* 0x0000005000007945 */ /* 0x000fe80003800000 */
[----:B------:R-:W-:-:S04]  /*77d0*/  ISETP.NE.AND P0, PT, R3, 0x9, PT ;  /* 0x000000090300780c */ /* 0x000fc80003f05270 */
[----:B--2---:R-:W-:Y:S02]  /*77e0*/  SEL R5, R3, RZ, P0 ;  /* 0x000000ff03057207 */ /* 0x004fe40000000000 */
[----:B------:R-:W-:Y:S01]  /*77f0*/  SEL R3, RZ, 0x1, P0 ;  /* 0x00000001ff037807 */ /* 0x000fe20000000000 */
[----:B-----5:R-:W-:Y:S06]  /*7800*/  @!P1 BRA `(.L_x_214) ;  /* 0x0000010c00549947 */ /* 0x020fec0003800000 */
.L_x_554:
[----:B------:R-:W-:Y:S05]  /*7810*/  BSYNC B0 ;  /* 0x0000000000007941 */ /* 0x000fea0003800000 */
.L_x_213:
[----:B------:R-:W-:Y:S02]  /*7820*/  LEA R5, R5, R2, 0x3 ;  /* 0x0000000205057211 */ /* 0x000fe400078e18ff */
[----:B------:R-:W-:-:S07]  /*7830*/  LOP3.LUT R3, R34, R3, RZ, 0x3c, !PT ;  /* 0x0000000322037212 */ /* 0x000fce00078e3cff */
.L_x_215:
[----:B------:R-:W-:-:S04]  /*7840*/  SHF.L.U32 R0, R3, 0x1f, RZ ;  /* 0x0000001f03007819 */ /* 0x000fc800000006ff */
[----:B------:R1:W1:Y:S03]  /*7850*/  SYNCS.PHASECHK.TRANS64.TRYWAIT P0, [R5+URZ], R0 ;  /* 0x00000000050075a7 */ /* 0x00026600080011ff */
[----:B-1----:R-:W-:Y:S05]  /*7860*/  @!P0 NANOSLEEP.SYNCS 0x989680 ;  /* 0x009896800000895d */ /* 0x002fea0003900000 */
[----:B------:R-:W1:Y:S02]  /*7870*/  @!P0 SYNCS.PHASECHK.TRANS64 P0, [R5+URZ], R0 ;  /* 0x00000000050085a7 */ /* 0x000e6400080010ff */
[----:B-1----:R-:W-:Y:S05]  /*7880*/  @P0 EXIT ;  /* 0x000000000000094d */ /* 0x002fea0003800000 */
[----:B------:R-:W-:Y:S05]  /*7890*/  BRA `(.L_x_215) ;  /* 0xfffffffc00e87947 */ /* 0x000fea000383ffff */
.L_x_156:
[----:B------:R-:W-:-:S04]  /*78a0*/  UISETP.LT.U32.AND UP0, UPT, UR52, 0x9, UPT ;  /* 0x000000093400788c */ /* 0x000fc8000bf01070 */
[----:B------:R-:W-:-:S04]  /*78b0*/  USEL UR4, UR52, 0x9, UP0 ;  /* 0x0000000934047887 */ /* 0x000fc80008000000 */
[----:B------:R-:W-:-:S12]  /*78c0*/  USHF.L.U32 UR4, UR4, 0x2, URZ ;  /* 0x0000000204047899 */ /* 0x000fd800080006ff */
[----:B------:R-:W3:Y:S02]  /*78d0*/  LDCU UR4, c[0x2][UR4] ;  /* 0x00800000040477ac */ /* 0x000ee40008000800 */
[----:B---3--:R-:W-:-:S10]  /*78e0*/  USHF.R.S32.HI UR5, URZ, 0x1f, UR4 ;  /* 0x0000001fff057899 */ /* 0x008fd40008011404 */
.L_x_1255:
[----:B------:R-:W-:Y:S05]  /*78f0*/  BRXU UR4 -0x7900                                                                                                                                                                                                                                                                                                                                                                                                                                                                                                                                                                                                                                                                                                                                                                                                                                                                                                                                                                                                                                                                                                                                                                                                                                                                                                                                                                                                                                                       (*"BRANCH_TARGETS .L_x_1256,.L_x_1257,.L_x_1264"*) ;  /* 0xffffff8404c07958 */ /* 0x000fea000b83ffff */
.L_x_1257:
[----:B------:R-:W-:-:S09]  /*7900*/  UISETP.NE.AND UP0, UPT, UR52, 0x1, UPT ;  /* 0x000000013400788c */ /* 0x000fd2000bf05270 */
[----:B------:R-:W-:Y:S05]  /*7910*/  BRA.U UP0, `(.L_x_216) ;  /* 0x0000002d00c87547 */ /* 0x000fea000b800000 */
[----:B------:R-:W-:Y:S09]  /*7920*/  WARPSYNC.ALL ;  /* 0x0000000000007948 */ /* 0x000ff20003800000 */
[----:B-12-45:R-:W1:-:S00]  /*7930*/  USETMAXREG.DEALLOC.CTAPOOL 0x88 ;  /* 0x00000088000079c8 */ /* 0x036e4000080e0500 */
[----:B------:R-:W2:Y:S01]  /*7940*/  LDCU.64 UR50, c[0x0][0xba0] ;  /* 0x00017400ff3277ac */ /* 0x000ea20008000a00 */
[----:B-1----:R-:W-:Y:S01]  /*7950*/  HFMA2 R18, -RZ, RZ, 0, 0 ;  /* 0x00000000ff127431 */ /* 0x002fe200000001ff */
[----:B------:R-:W-:Y:S01]  /*7960*/  BSSY B9, `(.L_x_217) ;  /* 0x000017b000097945 */ /* 0x000fe20003800000 */
[----:B------:R-:W-:Y:S01]  /*7970*/  IMAD.MOV.U32 R26, RZ, RZ, 0x1 ;  /* 0x00000001ff1a7424 */ /* 0x000fe200078e00ff */
[----:B------:R-:W1:Y:S01]  /*7980*/  LDCU.64 UR4, c[0x0][0xbb8] ;  /* 0x00017700ff0477ac */ /* 0x000e620008000a00 */
[----:B------:R-:W-:Y:S01]  /*7990*/  PRMT R37, RZ, 0x7610, R37 ;  /* 0x00007610ff257816 */ /* 0x000fe20000000025 */
[----:B------:R-:W3:Y:S01]  /*79a0*/  LDCU UR6, c[0x0][0xbdc] ;  /* 0x00017b80ff0677ac */ /* 0x000ee20008000800 */
[----:B------:R-:W4:Y:S01]  /*79b0*/  LDCU UR58, c[0x0][0xb80] ;  /* 0x00017000ff3a77ac */ /* 0x000f220008000800 */
[----:B------:R-:W3:Y:S01]  /*79c0*/  LDCU UR37, c[0x0][0xbf4] ;  /* 0x00017e80ff2577ac */ /* 0x000ee20008000800 */
[----:B--2---:R-:W-:Y:S01]  /*79d0*/  UIADD3 UR53, UP0, UPT, UR50, -0x1, URZ ;  /* 0xffffffff32357890 */ /* 0x004fe2000ff1e0ff */
[----:B------:R-:W2:Y:S02]  /*79e0*/  LDCU.64 UR46, c[0x0][0xbf8] ;  /* 0x00017f00ff2e77ac */ /* 0x000ea40008000a00 */
[----:B------:R-:W-:Y:S01]  /*79f0*/  UMOV UR50, 0xffffffff ;  /* 0xffffffff00327882 */ /* 0x000fe20000000000 */
[----:B------:R-:W-:-:S02]  /*7a00*/  UIADD3.X UR51, UPT, UPT, UR51, -0x1, URZ, UP0, !UPT ;  /* 0xffffffff33337890 */ /* 0x000fc400087fe4ff */
[----:B-1----:R-:W-:Y:S02]  /*7a10*/  UIADD3 UR57, UP0, UPT, UR4, -0x1, URZ ;  /* 0xffffffff04397890 */ /* 0x002fe4000ff1e0ff */
[----:B---3--:R-:W-:Y:S01]  /*7a20*/  USHF.L.U32 UR50, UR50, UR6, URZ ;  /* 0x0000000632327299 */ /* 0x008fe200080006ff */
[----:B------:R-:W1:Y:S01]  /*7a30*/  LDCU.64 UR44, c[0x0][0xba8] ;  /* 0x00017500ff2c77ac */ /* 0x000e620008000a00 */
[----:B------:R-:W3:Y:S01]  /*7a40*/  LDCU.64 UR38, c[0x0][0xbb0] ;  /* 0x00017600ff2677ac */ /* 0x000ee20008000a00 */
[----:B------:R-:W1:Y:S01]  /*7a50*/  LDCU.128 UR40, c[0x0][0xbc0] ;  /* 0x00017800ff2877ac */ /* 0x000e620008000c00 */
[----:B------:R-:W-:Y:S02]  /*7a60*/  UIADD3.X UR56, UPT, UPT, UR5, -0x1, URZ, UP0, !UPT ;  /* 0xffffffff05387890 */ /* 0x000fe400087fe4ff */
[----:B----4-:R-:W-:Y:S02]  /*7a70*/  UIADD3 UR58, UPT, UPT, UR58, -0x1, URZ ;  /* 0xffffffff3a3a7890 */ /* 0x010fe4000fffe0ff */
[----:B------:R-:W-:-:S12]  /*7a80*/  ULOP3.LUT UR50, URZ, UR50, URZ, 0x33, !UPT ;  /* 0x00000032ff327292 */ /* 0x000fd8000f8e33ff */
.L_x_244:
[----:B------:R-:W-:Y:S05]  /*7a90*/  YIELD ;  /* 0x0000000000007946 */ /* 0x000fea0003800000 */
[----:B----4-:R-:W4:Y:S01]  /*7aa0*/  LDCU.64 UR4, c[0x0][0xbd0] ;  /* 0x00017a00ff0477ac */ /* 0x010f220008000a00 */
[----:B------:R-:W-:Y:S01]  /*7ab0*/  IADD3 R28, P0, PT, R28, R42, RZ ;  /* 0x0000002a1c1c7210 */ /* 0x000fe20007f1e0ff */
[----:B------:R-:W-:Y:S01]  /*7ac0*/  BSSY B8, `(.L_x_218) ;  /* 0x0000131000087945 */ /* 0x000fe20003800000 */
[----:B------:R-:W-:Y:S01]  /*7ad0*/  PLOP3.LUT P2, PT, PT, PT, PT, 0x80, 0x8 ;  /* 0x000000000008781c */ /* 0x000fe20003f4f070 */
[----:B------:R-:W-:Y:S02]  /*7ae0*/  IMAD.MOV.U32 R36, RZ, RZ, RZ ;  /* 0x000000ffff247224 */ /* 0x000fe400078e00ff */
[----:B------:R-:W-:Y:S01]  /*7af0*/  IMAD.X R27, R27, 0x1, R30, P0 ;  /* 0x000000011b1b7824 */ /* 0x000fe200000e061e */
[----:B------:R-:W-:Y:S01]  /*7b00*/  ISETP.NE.AND P0, PT, R44, RZ, PT ;  /* 0x000000ff2c00720c */ /* 0x000fe20003f05270 */
[----:B------:R-:W-:Y:S01]  /*7b10*/  IMAD.MOV.U32 R29, RZ, RZ, -0x1 ;  /* 0xffffffffff1d7424 */ /* 0x000fe200078e00ff */
[----:B------:R-:W-:Y:S01]  /*7b20*/  P2R R38, PR, RZ, 0x4 ;  /* 0x00000004ff267803 */ /* 0x000fe20000000000 */
[----:B------:R-:W-:-:S02]  /*7b30*/  IMAD.MOV.U32 R3, RZ, RZ, -0x1 ;  /* 0xffffffffff037424 */ /* 0x000fc400078e00ff */
[----:B------:R-:W-:Y:S01]  /*7b40*/  IMAD.MOV.U32 R23, RZ, RZ, -0x1 ;  /* 0xffffffffff177424 */ /* 0x000fe200078e00ff */
[----:B----4-:R-:W-:-:S04]  /*7b50*/  ISETP.GE.U32.AND P1, PT, R28, UR4, PT ;  /* 0x000000041c007c0c */ /* 0x010fc8000bf26070 */
[----:B------:R-:W-:-:S13]  /*7b60*/  ISETP.GE.U32.AND.EX P1, PT, R27, UR5, PT, P1 ;  /* 0x000000051b007c0c */ /* 0x000fda000bf26110 */
[----:B--2--5:R-:W-:Y:S05]  /*7b70*/  @P1 BRA P0, `(.L_x_219) ;  /* 0x0000001000941947 */ /* 0x024fea0000000000 */
[----:B------:R-:W-:Y:S01]  /*7b80*/  IADD3 R3, P1, PT, R24, R17, RZ ;  /* 0x0000001118037210 */ /* 0x000fe20007f3e0ff */
[----:B------:R-:W-:Y:S03]  /*7b90*/  BSSY B7, `(.L_x_220) ;  /* 0x00000e2000077945 */ /* 0x000fe60003800000 */
[----:B------:R-:W-:Y:S01]  /*7ba0*/  ISETP.GE.U32.AND P0, PT, R28, R3, PT ;  /* 0x000000031c00720c */ /* 0x000fe20003f06070 */
[----:B------:R-:W-:-:S05]  /*7bb0*/  IMAD.X R0, R25, 0x1, R22, P1 ;  /* 0x0000000119007824 */ /* 0x000fca00008e0616 */
[----:B------:R-:W-:-:S13]  /*7bc0*/  ISETP.GE.U32.AND.EX P0, PT, R27, R0, PT, P0 ;  /* 0x000000001b00720c */ /* 0x000fda0003f06100 */
[----:B------:R-:W-:Y:S05]  /*7bd0*/  @!P0 BRA `(.L_x_221) ;  /* 0x0000000c00748947 */ /* 0x000fea0003800000 */
[----:B------:R-:W-:Y:S02]  /*7be0*/  MOV R23, R34 ;  /* 0x0000002200177202 */ /* 0x000fe40000000f00 */
[----:B------:R-:W-:Y:S02]  /*7bf0*/  MOV R2, R33 ;  /* 0x0000002100027202 */ /* 0x000fe40000000f00 */
[----:B------:R-:W-:-:S07]  /*7c00*/  MOV R0, R35 ;  /* 0x0000002300007202 */ /* 0x000fce0000000f00 */
.L_x_230:
[----:B------:R-:W-:Y:S01]  /*7c10*/  IMAD.IADD R19, R0, 0x1, R19 ;  /* 0x0000000100137824 */ /* 0x000fe200078e0213 */
[----:B------:R-:W-:Y:S04]  /*7c20*/  BSSY.RECONVERGENT B6, `(.L_x_222) ;  /* 0x000001c000067945 */ /* 0x000fe80003800200 */
[----:B------:R-:W-:-:S04]  /*7c30*/  IADD3 R0, PT, PT, R19, 0x20, RZ ;  /* 0x0000002013007810 */ /* 0x000fc80007ffe0ff */
[----:B------:R-:W-:-:S13]  /*7c40*/  ISETP.GE.AND P0, PT, R0, UR37, PT ;  /* 0x0000002500007c0c */ /* 0x000fda000bf06270 */
[----:B-123--:R-:W-:Y:S05]  /*7c50*/  @P0 BRA `(.L_x_223) ;  /* 0x0000000000600947 */ /* 0x00efea0003800000 */
[----:B--2---:R-:W-:-:S04]  /*7c60*/  UISETP.NE.U32.AND UP0, UPT, UR46, URZ, UPT ;  /* 0x000000ff2e00728c */ /* 0x004fc8000bf05070 */
[----:B------:R-:W-:-:S09]  /*7c70*/  UISETP.NE.AND.EX UP0, UPT, UR47, URZ, UPT, UP0 ;  /* 0x000000ff2f00728c */ /* 0x000fd2000bf05300 */
[----:B------:R-:W-:Y:S05]  /*7c80*/  BRA.U UP0, `(.L_x_224) ;  /* 0x0000000100407547 */ /* 0x000fea000b800000 */
[----:B------:R-:W-:Y:S01]  /*7c90*/  MOV R14, 0x128 ;  /* 0x00000128000e7802 */ /* 0x000fe20000000f00 */
[----:B------:R-:W2:Y:S01]  /*7ca0*/  LDCU.64 UR8, c[0x4][0xf8] ;  /* 0x01001f00ff0877ac */ /* 0x000ea20008000a00 */
[----:B------:R-:W-:Y:S02]  /*7cb0*/  HFMA2 R12, -RZ, RZ, 0, 5.9604644775390625e-08 ;  /* 0x00000001ff0c7431 */ /* 0x000fe400000001ff */
[----:B------:R-:W-:Y:S01]  /*7cc0*/  IMAD.MOV.U32 R8, RZ, RZ, 0x69 ;  /* 0x00000069ff087424 */ /* 0x000fe200078e00ff */
[----:B------:R-:W4:Y:S01]  /*7cd0*/  LDCU.64 UR6, c[0x4][0x100] ;  /* 0x01002000ff0677ac */ /* 0x000f220008000a00 */
[----:B------:R-:W1:Y:S01]  /*7ce0*/  LDC.64 R14, c[0x4][R14] ;  /* 0x010000000e0e7b82 */ /* 0x000e620000000a00 */
[----:B------:R-:W-:Y:S01]  /*7cf0*/  IMAD.MOV.U32 R13, RZ, RZ, RZ ;  /* 0x000000ffff0d7224 */ /* 0x000fe200078e00ff */
[----:B------:R-:W5:Y:S01]  /*7d00*/  LDCU.64 UR4, c[0x4][0x50] ;  /* 0x01000a00ff0477ac */ /* 0x000f620008000a00 */
[----:B--2---:R-:W-:Y:S01]  /*7d10*/  IMAD.U32 R4, RZ, RZ, UR8 ;  /* 0x00000008ff047e24 */ /* 0x004fe2000f8e00ff */
[----:B------:R-:W-:Y:S01]  /*7d20*/  MOV R5, UR9 ;  /* 0x0000000900057c02 */ /* 0x000fe20008000f00 */
[----:B----4-:R-:W-:Y:S01]  /*7d30*/  IMAD.U32 R6, RZ, RZ, UR6 ;  /* 0x00000006ff067e24 */ /* 0x010fe2000f8e00ff */
[----:B------:R-:W-:Y:S01]  /*7d40*/  MOV R7, UR7 ;  /* 0x0000000700077c02 */ /* 0x000fe20008000f00 */
[----:B-----5:R-:W-:Y:S01]  /*7d50*/  IMAD.U32 R10, RZ, RZ, UR4 ;  /* 0x00000004ff0a7e24 */ /* 0x020fe2000f8e00ff */
[----:B------:R-:W-:-:S02]  /*7d60*/  MOV R11, UR5 ;  /* 0x00000005000b7c02 */ /* 0x000fc40008000f00 */
[----:B------:R-:W-:-:S07]  /*7d70*/  LEPC R20, `(.L_x_224) ;  /* 0x000000001014794e */ /* 0x000fce0000000000 */
[----:B-1-3--:R-:W-:Y:S05]  /*7d80*/  CALL.ABS.NOINC R14 ;  /* 0x000000000e007343 */ /* 0x00afea0003c00000 */
.L_x_224:
[----:B------:R-:W2:Y:S02]  /*7d90*/  LDC.64 R4, c[0x0][0xbf8] ;  /* 0x0002fe00ff047b82 */ /* 0x000ea40000000a00 */
[----:B--2---:R-:W-:-:S05]  /*7da0*/  IMAD.WIDE R4, R19, 0x4, R4 ;  /* 0x0000000413047825 */ /* 0x004fca00078e0204 */
[----:B------:R4:W5:Y:S01]  /*7db0*/  LDG.E R34, desc[UR54][R4.64+0x80] ;  /* 0x0000803604227981 */ /* 0x000962000c1e1900 */
[----:B------:R-:W2:Y:S02]  /*7dc0*/  LDCU UR4, c[0x0][0xbe8] ;  /* 0x00017d00ff0477ac */ /* 0x000ea40008000800 */
[----:B--2---:R-:W-:Y:S02]  /*7dd0*/  MOV R33, UR4 ;  /* 0x0000000400217c02 */ /* 0x004fe40008000f00 */
.L_x_223:
[----:B-123--:R-:W-:Y:S05]  /*7de0*/  BSYNC.RECONVERGENT B6 ;  /* 0x0000000000067941 */ /* 0x00efea0003800200 */
.L_x_222:
[----:B------:R-:W1:Y:S01]  /*7df0*/  LDC R0, c[0x0][0xbf4] ;  /* 0x0002fd00ff007b82 */ /* 0x000e620000000800 */
[----:B------:R-:W-:Y:S01]  /*7e00*/  BSSY.RECONVERGENT B0, `(.L_x_225) ;  /* 0x000005d000007945 */ /* 0x000fe20003800200 */
[C---:B------:R-:W-:Y:S01]  /*7e10*/  ISETP.GE.U32.AND P4, PT, R35.reuse, 0x10, PT ;  /* 0x000000102300780c */ /* 0x040fe20003f86070 */
[----:B----4-:R-:W-:Y:S01]  /*7e20*/  IMAD.MOV.U32 R4, RZ, RZ, 0x7fffffff ;  /* 0x7fffffffff047424 */ /* 0x010fe200078e00ff */
[----:B------:R-:W-:Y:S01]  /*7e30*/  ISETP.GE.U32.AND P3, PT, R35, 0x8, PT ;  /* 0x000000082300780c */ /* 0x000fe20003f66070 */
[----:B------:R-:W-:Y:S01]  /*7e40*/  IMAD.MOV.U32 R5, RZ, RZ, 0x0 ;  /* 0x00000000ff057424 */ /* 0x000fe200078e00ff */
[----:B-1----:R-:W-:-:S13]  /*7e50*/  ISETP.GE.AND P0, PT, R19, R0, PT ;  /* 0x000000001300720c */ /* 0x002fda0003f06270 */
[----:B------:R-:W-:Y:S05]  /*7e60*/  @P0 BRA `(.L_x_226) ;  /* 0x0000000400580947 */ /* 0x000fea0003800000 */
[----:B------:R-:W-:Y:S01]  /*7e70*/  IABS R4, R31 ;  /* 0x0000001f00047213 */ /* 0x000fe20000000000 */
[----:B------:R-:W-:Y:S01]  /*7e80*/  IMAD.MOV.U32 R24, RZ, RZ, RZ ;  /* 0x000000ffff187224 */ /* 0x000fe200078e00ff */
[----:B------:R-:W-:Y:S02]  /*7e90*/  IABS R6, R32 ;  /* 0x0000002000067213 */ /* 0x000fe40000000000 */
[----:B------:R-:W1:Y:S01]  /*7ea0*/  I2F.RP R3, R4 ;  /* 0x0000000400037306 */ /* 0x000e620000209400 */
[C---:B------:R-:W-:Y:S02]  /*7eb0*/  IADD3 R7, P1, PT, R2.reuse, UR53, RZ ;  /* 0x0000003502077c10 */ /* 0x040fe4000ff3e0ff */
[C---:B------:R-:W-:Y:S02]  /*7ec0*/  IADD3 R8, P0, PT, R23.reuse, UR57, RZ ;  /* 0x0000003917087c10 */ /* 0x040fe4000ff1e0ff */
[----:B------:R-:W-:Y:S02]  /*7ed0*/  LEA.HI.X.SX32 R2, R2, UR51, 0x1, P1 ;  /* 0x0000003302027c11 */ /* 0x000fe400088f0eff */
[----:B------:R-:W-:Y:S01]  /*7ee0*/  LEA.HI.X.SX32 R11, R23, UR56, 0x1, P0 ;  /* 0x00000038170b7c11 */ /* 0x000fe200080f0eff */
[----:B------:R-:W2:Y:S01]  /*7ef0*/  I2F.RP R5, R6 ;  /* 0x0000000600057306 */ /* 0x000ea20000209400 */
[----:B------:R-:W-:-:S02]  /*7f00*/  IADD3 R9, P1, PT, R7, UR39, RZ ;  /* 0x0000002707097c10 */ /* 0x000fc4000ff3e0ff */
[----:B------:R-:W-:-:S03]  /*7f10*/  IADD3 R13, P0, PT, R8, UR43, RZ ;  /* 0x0000002b080d7c10 */ /* 0x000fc6000ff1e0ff */
[----:B------:R-:W-:Y:S02]  /*7f20*/  IMAD.X R10, RZ, RZ, R2, P1 ;  /* 0x000000ffff0a7224 */ /* 0x000fe400008e0602 */
[----:B-1----:R-:W1:Y:S01]  /*7f30*/  MUFU.RCP R3, R3 ;  /* 0x0000000300037308 */ /* 0x002e620000001000 */
[----:B------:R-:W-:Y:S02]  /*7f40*/  IMAD.X R12, RZ, RZ, R11, P0 ;  /* 0x000000ffff0c7224 */ /* 0x000fe400000e060b */
[----:B------:R-:W-:-:S04]  /*7f50*/  IMAD.WIDE.U32 R14, R10, UR44, RZ ;  /* 0x0000002c0a0e7c25 */ /* 0x000fc8000f8e00ff */
[----:B------:R-:W-:Y:S01]  /*7f60*/  IMAD.WIDE.U32 R20, R12, UR40, RZ ;  /* 0x000000280c147c25 */ /* 0x000fe2000f8e00ff */
[----:B--2---:R-:W2:Y:S03]  /*7f70*/  MUFU.RCP R5, R5 ;  /* 0x0000000500057308 */ /* 0x004ea60000001000 */
[----:B------:R-:W-:-:S04]  /*7f80*/  IMAD.WIDE.U32 R14, P1, R9, UR45, R14 ;  /* 0x0000002d090e7c25 */ /* 0x000fc8000f82000e */
[----:B------:R-:W-:-:S04]  /*7f90*/  IMAD.WIDE.U32 R20, P0, R13, UR41, R20 ;  /* 0x000000290d147c25 */ /* 0x000fc8000f800014 */
[----:B------:R-:W-:-:S04]  /*7fa0*/  IMAD.WIDE.U32 R40, R9, UR44, RZ ;  /* 0x0000002c09287c25 */ /* 0x000fc8000f8e00ff */
[----:B------:R-:W-:-:S04]  /*7fb0*/  IMAD.WIDE.U32 R48, R13, UR40, RZ ;  /* 0x000000280d307c25 */ /* 0x000fc8000f8e00ff */
[----:B-1----:R-:W-:Y:S02]  /*7fc0*/  VIADD R3, R3, 0xffffffe ;  /* 0x0ffffffe03037836 */ /* 0x002fe40000000000 */
[----:B--2---:R-:W-:Y:S02]  /*7fd0*/  VIADD R5, R5, 0xffffffe ;  /* 0x0ffffffe05057836 */ /* 0x004fe40000000000 */
[----:B------:R-:W-:Y:S01]  /*7fe0*/  IMAD.X R51, RZ, RZ, RZ, P1 ;  /* 0x000000ffff337224 */ /* 0x000fe200008e06ff */
[----:B------:R-:W-:Y:S01]  /*7ff0*/  IADD3 RZ, P1, PT, R49, R20, RZ ;  /* 0x0000001431ff7210 */ /* 0x000fe20007f3e0ff */
[----:B------:R-:W-:Y:S01]  /*8000*/  IMAD.X R47, RZ, RZ, RZ, P0 ;  /* 0x000000ffff2f7224 */ /* 0x000fe200000e06ff */
[----:B------:R-:W-:Y:S01]  /*8010*/  IADD3 RZ, P0, PT, R41, R14, RZ ;  /* 0x0000000e29ff7210 */ /* 0x000fe20007f1e0ff */
[----:B------:R-:W-:Y:S01]  /*8020*/  IMAD.MOV.U32 R50, RZ, RZ, R15 ;  /* 0x000000ffff327224 */ /* 0x000fe200078e000f */
[----:B------:R-:W1:Y:S01]  /*8030*/  F2I.FTZ.U32.TRUNC.NTZ R25, R5 ;  /* 0x0000000500197305 */ /* 0x000e62000021f000 */
[----:B------:R-:W-:-:S02]  /*8040*/  IMAD.MOV.U32 R46, RZ, RZ, R21 ;  /* 0x000000ffff2e7224 */ /* 0x000fc400078e0015 */
[----:B------:R-:W-:Y:S01]  /*8050*/  IMAD.WIDE.U32.X R50, R10, UR45, R50, P0 ;  /* 0x0000002d0a327c25 */ /* 0x000fe200080e0432 */
[----:B------:R-:W-:-:S03]  /*8060*/  ISETP.NE.U32.AND P0, PT, RZ, UR44, PT ;  /* 0x0000002cff007c0c */ /* 0x000fc6000bf05070 */
[----:B------:R-:W-:Y:S01]  /*8070*/  IMAD.WIDE.U32.X R12, R12, UR41, R46, P1 ;  /* 0x000000290c0c7c25 */ /* 0x000fe200088e042e */
[----:B------:R-:W2:Y:S01]  /*8080*/  F2I.FTZ.U32.TRUNC.NTZ R3, R3 ;  /* 0x0000000300037305 */ /* 0x000ea2000021f000 */
[----:B------:R-:W-:Y:S02]  /*8090*/  ISETP.NE.U32.AND P1, PT, RZ, UR40, PT ;  /* 0x00000028ff007c0c */ /* 0x000fe4000bf25070 */
[----:B------:R-:W-:Y:S02]  /*80a0*/  ISETP.NE.AND.EX P0, PT, RZ, UR45, PT, P0 ;  /* 0x0000002dff007c0c */ /* 0x000fe4000bf05300 */
[----:B------:R-:W-:Y:S02]  /*80b0*/  ISETP.NE.AND.EX P1, PT, RZ, UR41, PT, P1 ;  /* 0x00000029ff007c0c */ /* 0x000fe4000bf25310 */
[----:B------:R-:W-:Y:S01]  /*80c0*/  SEL R7, R7, R50, !P0 ;  /* 0x0000003207077207 */ /* 0x000fe20004000000 */
[----:B-1----:R-:W-:Y:S01]  /*80d0*/  IMAD.MOV R9, RZ, RZ, -R25 ;  /* 0x000000ffff097224 */ /* 0x002fe200078e0a19 */
[----:B------:R-:W-:-:S02]  /*80e0*/  SEL R2, R2, R51, !P0 ;  /* 0x0000003302027207 */ /* 0x000fc40004000000 */
[----:B------:R-:W-:Y:S01]  /*80f0*/  SEL R8, R8, R12, !P1 ;  /* 0x0000000c08087207 */ /* 0x000fe20004800000 */
[----:B------:R-:W-:Y:S01]  /*8100*/  IMAD R9, R9, R6, RZ ;  /* 0x0000000609097224 */ /* 0x000fe200078e02ff */
[----:B------:R-:W-:Y:S01]  /*8110*/  SEL R11, R11, R13, !P1 ;  /* 0x0000000d0b0b7207 */ /* 0x000fe20004800000 */
[----:B--2---:R-:W-:Y:S01]  /*8120*/  IMAD.MOV R5, RZ, RZ, -R3 ;  /* 0x000000ffff057224 */ /* 0x004fe200078e0a03 */
[----:B------:R-:W-:Y:S01]  /*8130*/  SHF.R.U64 R7, R7, UR38, R2 ;  /* 0x0000002607077c19 */ /* 0x000fe20008001202 */
[----:B------:R-:W-:Y:S01]  /*8140*/  IMAD.MOV.U32 R2, RZ, RZ, RZ ;  /* 0x000000ffff027224 */ /* 0x000fe200078e00ff */
[----:B------:R-:W-:Y:S01]  /*8150*/  SHF.R.U64 R10, R8, UR42, R11 ;  /* 0x0000002a080a7c19 */ /* 0x000fe2000800120b */
[----:B------:R-:W-:Y:S01]  /*8160*/  IMAD R5, R5, R4, RZ ;  /* 0x0000000405057224 */ /* 0x000fe200078e02ff */
[----:B------:R-:W-:Y:S01]  /*8170*/  IADD3 R11, PT, PT, R32, -0x1, R7 ;  /* 0xffffffff200b7810 */ /* 0x000fe20007ffe007 */
[----:B------:R-:W-:Y:S01]  /*8180*/  IMAD.HI.U32 R9, R25, R9, R24 ;  /* 0x0000000919097227 */ /* 0x000fe200078e0018 */
[----:B------:R-:W-:-:S02]  /*8190*/  IADD3 R10, PT, PT, R31, -0x1, R10 ;  /* 0xffffffff1f0a7810 */ /* 0x000fc40007ffe00a */
[----:B------:R-:W-:Y:S01]  /*81a0*/  IABS R7, R11 ;  /* 0x0000000b00077213 */ /* 0x000fe20000000000 */
[----:B------:R-:W-:Y:S01]  /*81b0*/  IMAD.HI.U32 R8, R3, R5, R2 ;  /* 0x0000000503087227 */ /* 0x000fe200078e0002 */
[----:B------:R-:W-:Y:S02]  /*81c0*/  IABS R5, R32 ;  /* 0x0000002000057213 */ /* 0x000fe40000000000 */
[----:B------:R-:W-:Y:S01]  /*81d0*/  IABS R2, R31 ;  /* 0x0000001f00027213 */ /* 0x000fe20000000000 */
[----:B------:R-:W-:Y:S01]  /*81e0*/  IMAD.HI.U32 R12, R9, R7, RZ ;  /* 0x00000007090c7227 */ /* 0x000fe200078e00ff */
[----:B------:R-:W-:Y:S02]  /*81f0*/  IABS R3, R10 ;  /* 0x0000000a00037213 */ /* 0x000fe40000000000 */
[----:B------:R-:W-:Y:S01]  /*8200*/  ISETP.GE.AND P5, PT, R11, RZ, PT ;  /* 0x000000ff0b00720c */ /* 0x000fe20003fa6270 */
[----:B------:R-:W-:Y:S01]  /*8210*/  IMAD.MOV R5, RZ, RZ, -R5 ;  /* 0x000000ffff057224 */ /* 0x000fe200078e0a05 */
[----:B------:R-:W-:Y:S01]  /*8220*/  ISETP.GE.AND P2, PT, R10, RZ, PT ;  /* 0x000000ff0a00720c */ /* 0x000fe20003f46270 */
[----:B------:R-:W-:-:S02]  /*8230*/  IMAD.MOV R2, RZ, RZ, -R2 ;  /* 0x000000ffff027224 */ /* 0x000fc400078e0a02 */
[----:B------:R-:W-:-:S04]  /*8240*/  IMAD.HI.U32 R8, R8, R3, RZ ;  /* 0x0000000308087227 */ /* 0x000fc800078e00ff */
[----:B------:R-:W-:Y:S02]  /*8250*/  IMAD R5, R12, R5, R7 ;  /* 0x000000050c057224 */ /* 0x000fe400078e0207 */
[----:B------:R-:W-:Y:S02]  /*8260*/  IMAD R3, R8, R2, R3 ;  /* 0x0000000208037224 */ /* 0x000fe400078e0203 */
[----:B------:R-:W1:Y:S01]  /*8270*/  LDC R2, c[0x0][0xbe0] ;  /* 0x0002f800ff027b82 */ /* 0x000e620000000800 */
[----:B------:R-:W-:Y:S02]  /*8280*/  ISETP.GT.U32.AND P1, PT, R6, R5, PT ;  /* 0x000000050600720c */ /* 0x000fe40003f24070 */
[----:B------:R-:W-:-:S11]  /*8290*/  ISETP.GT.U32.AND P0, PT, R4, R3, PT ;  /* 0x000000030400720c */ /* 0x000fd60003f04070 */
[----:B------:R-:W-:Y:S02]  /*82a0*/  @!P1 IMAD.IADD R5, R5, 0x1, -R6 ;  /* 0x0000000105059824 */ /* 0x000fe400078e0a06 */
[----:B------:R-:W-:-:S03]  /*82b0*/  @!P0 IMAD.IADD R3, R3, 0x1, -R4 ;  /* 0x0000000103038824 */ /* 0x000fc600078e0a04 */
[----:B------:R-:W-:Y:S02]  /*82c0*/  ISETP.GT.U32.AND P1, PT, R6, R5, PT ;  /* 0x000000050600720c */ /* 0x000fe40003f24070 */
[----:B------:R-:W-:-:S11]  /*82d0*/  ISETP.GT.U32.AND P0, PT, R4, R3, PT ;  /* 0x000000030400720c */ /* 0x000fd60003f04070 */
[----:B------:R-:W-:Y:S01]  /*82e0*/  @!P1 IMAD.IADD R5, R5, 0x1, -R6 ;  /* 0x0000000105059824 */ /* 0x000fe200078e0a06 */
[----:B------:R-:W-:Y:S01]  /*82f0*/  ISETP.NE.AND P1, PT, R32, RZ, PT ;  /* 0x000000ff2000720c */ /* 0x000fe20003f25270 */
[----:B------:R-:W-:Y:S01]  /*8300*/  @!P0 IMAD.IADD R3, R3, 0x1, -R4 ;  /* 0x0000000103038824 */ /* 0x000fe200078e0a04 */
[----:B------:R-:W-:Y:S01]  /*8310*/  ISETP.NE.AND P0, PT, R31, RZ, PT ;  /* 0x000000ff1f00720c */ /* 0x000fe20003f05270 */
[----:B------:R-:W-:Y:S02]  /*8320*/  @!P5 IMAD.MOV R5, RZ, RZ, -R5 ;  /* 0x000000ffff05d224 */ /* 0x000fe400078e0a05 */
[----:B------:R-:W-:-:S08]  /*8330*/  @!P2 IMAD.MOV R3, RZ, RZ, -R3 ;  /* 0x000000ffff03a224 */ /* 0x000fd000078e0a03 */
[----:B------:R-:W-:Y:S02]  /*8340*/  @!P1 LOP3.LUT R5, RZ, R32, RZ, 0x33, !PT ;  /* 0x00000020ff059212 */ /* 0x000fe400078e33ff */
[----:B------:R-:W-:Y:S02]  /*8350*/  @!P0 LOP3.LUT R3, RZ, R31, RZ, 0x33, !PT ;  /* 0x0000001fff038212 */ /* 0x000fe400078e33ff */
[----:B-1----:R-:W-:Y:S01]  /*8360*/  ISETP.NE.AND P0, PT, R2, 0x1, PT ;  /* 0x000000010200780c */ /* 0x002fe20003f05270 */
[----:B------:R-:W-:Y:S02]  /*8370*/  IMAD.IADD R5, R11, 0x1, -R5 ;  /* 0x000000010b057824 */ /* 0x000fe400078e0a05 */
[----:B------:R-:W-:-:S04]  /*8380*/  IMAD.IADD R10, R10, 0x1, -R3 ;  /* 0x000000010a0a7824 */ /* 0x000fc800078e0a03 */
[----:B------:R-:W-:Y:S01]  /*8390*/  IMAD R4, R5, R10, RZ ;  /* 0x0000000a05047224 */ /* 0x000fe200078e02ff */
[----:B------:R-:W-:-:S04]  /*83a0*/  SEL R46, R10, R5, !P0 ;  /* 0x000000050a2e7207 */ /* 0x000fc80004000000 */
[----:B------:R-:W-:Y:S02]  /*83b0*/  SHF.R.S32.HI R5, RZ, 0x1f, R4 ;  /* 0x0000001fff057819 */ /* 0x000fe40000011404 */
[----:B------:R-:W-:Y:S02]  /*83c0*/  SHF.R.S32.HI R47, RZ, 0x1f, R46 ;  /* 0x0000001fff2f7819 */ /* 0x000fe4000001142e */
.L_x_226:
[----:B------:R-:W-:Y:S05]  /*83d0*/  BSYNC.RECONVERGENT B0 ;  /* 0x0000000000007941 */ /* 0x000fea0003800200 */
.L_x_225:
[----:B------:R-:W-:Y:S01]  /*83e0*/  UMOV UR4, 0xffffffff ;  /* 0xffffffff00047882 */ /* 0x000fe20000000000 */
[C---:B------:R-:W-:Y:S02]  /*83f0*/  ISETP.GE.U32.AND P2, PT, R35.reuse, 0x4, PT ;  /* 0x000000042300780c */ /* 0x040fe40003f46070 */
[C---:B------:R-:W-:Y:S02]  /*8400*/  ISETP.GE.U32.AND P1, PT, R35.reuse, 0x2, PT ;  /* 0x000000022300780c */ /* 0x040fe40003f26070 */
[----:B------:R-:W-:Y:S01]  /*8410*/  ISETP.NE.AND P0, PT, R35, RZ, PT ;  /* 0x000000ff2300720c */ /* 0x000fe20003f05270 */
[----:B------:R-:W-:-:S12]  /*8420*/  BRA.DIV UR4, `(.L_x_227) ;  /* 0x0000010204607947 */ /* 0x000fd8000b800000 */
[----:B------:R-:W1:Y:S04]  /*8430*/  SHFL.UP PT, R14, R4, 0x1, RZ ;  /* 0x04200000040e7989 */ /* 0x000e6800000e00ff */
[----:B------:R-:W2:Y:S01]  /*8440*/  SHFL.UP PT, R2, R5, 0x1, RZ ;  /* 0x0420000005027989 */ /* 0x000ea200000e00ff */
[----:B-1----:R-:W-:Y:S02]  /*8450*/  SEL R3, R14, RZ, P0 ;  /* 0x000000ff0e037207 */ /* 0x002fe40000000000 */
[----:B--2---:R-:W-:Y:S02]  /*8460*/  SEL R7, R2, RZ, P0 ;  /* 0x000000ff02077207 */ /* 0x004fe40000000000 */
[----:B------:R-:W-:-:S05]  /*8470*/  IADD3 R3, P0, PT, R4, R3, RZ ;  /* 0x0000000304037210 */ /* 0x000fca0007f1e0ff */
[----:B------:R-:W-:Y:S01]  /*8480*/  IMAD.X R2, R5, 0x1, R7, P0 ;  /* 0x0000000105027824 */ /* 0x000fe200000e0607 */
[----:B------:R-:W1:Y:S04]  /*8490*/  SHFL.UP PT, R14, R3, 0x2, RZ ;  /* 0x04400000030e7989 */ /* 0x000e6800000e00ff */
[----:B------:R-:W2:Y:S01]  /*84a0*/  SHFL.UP PT, R6, R2, 0x2, RZ ;  /* 0x0440000002067989 */ /* 0x000ea200000e00ff */
[----:B-1----:R-:W-:-:S04]  /*84b0*/  SEL R8, R14, RZ, P1 ;  /* 0x000000ff0e087207 */ /* 0x002fc80000800000 */
[----:B------:R-:W-:Y:S02]  /*84c0*/  IADD3 R7, P0, PT, R8, R3, RZ ;  /* 0x0000000308077210 */ /* 0x000fe40007f1e0ff */
[----:B--2---:R-:W-:-:S03]  /*84d0*/  SEL R9, R6, RZ, P1 ;  /* 0x000000ff06097207 */ /* 0x004fc60000800000 */
[----:B------:R-:W1:Y:S02]  /*84e0*/  SHFL.UP PT, R14, R7, 0x4, RZ ;  /* 0x04800000070e7989 */ /* 0x000e6400000e00ff */
[----:B------:R-:W-:-:S05]  /*84f0*/  IMAD.X R6, R9, 0x1, R2, P0 ;  /* 0x0000000109067824 */ /* 0x000fca00000e0602 */
        /* <DEDUP_REMOVED lines=14> */
[----:B------:R-:W-:-:S04]  /*85e0*/  IADD3 R10, P0, PT, R7, R8, RZ ;  /* 0x00000008070a7210 */ /* 0x000fc80007f1e0ff */
[----:B------:R-:W-:Y:S02]  /*85f0*/  IADD3 R7, P1, PT, R17, R10, RZ ;  /* 0x0000000a11077210 */ /* 0x000fe40007f3e0ff */
[----:B--2---:R-:W-:-:S05]  /*8600*/  SEL R11, R6, RZ, P4 ;  /* 0x000000ff060b7207 */ /* 0x004fca0002000000 */
[----:B------:R-:W-:Y:S01]  /*8610*/  IMAD.X R3, R11, 0x1, R2, P0 ;  /* 0x000000010b037824 */ /* 0x000fe200000e0602 */
[----:B------:R-:W-:-:S03]  /*8620*/  ISETP.GE.U32.AND P0, PT, R28, R7, PT ;  /* 0x000000071c00720c */ /* 0x000fc60003f06070 */
[----:B------:R-:W-:-:S05]  /*8630*/  IMAD.X R6, R22, 0x1, R3, P1 ;  /* 0x0000000116067824 */ /* 0x000fca00008e0603 */
[----:B------:R-:W-:-:S13]  /*8640*/  ISETP.GE.U32.AND.EX P0, PT, R27, R6, PT, P0 ;  /* 0x000000061b00720c */ /* 0x000fda0003f06100 */
[----:B------:R-:W-:-:S07]  /*8650*/  VOTE.ANY R14, PT, !P0 ;  /* 0x00000000000e7806 */ /* 0x000fce00040e0100 */
.L_x_567:
[----:B------:R-:W-:-:S13]  /*8660*/  ISETP.NE.AND P0, PT, R14, RZ, PT ;  /* 0x000000ff0e00720c */ /* 0x000fda0003f05270 */
[----:B------:R-:W-:Y:S05]  /*8670*/  @P0 BRA `(.L_x_228) ;  /* 0x0000000000200947 */ /* 0x000fea0003800000 */
[----:B------:R-:W-:-:S03]  /*8680*/  UMOV UR4, 0xffffffff ;  /* 0xffffffff00047882 */ /* 0x000fc60000000000 */
[----:B------:R-:W-:Y:S05]  /*8690*/  BRA.DIV UR4, `(.L_x_229) ;  /* 0x00000106041c7947 */ /* 0x000fea000b800000 */
[----:B------:R1:W2:Y:S04]  /*86a0*/  SHFL.IDX PT, R22, R6, 0x1f, 0x1f ;  /* 0x03e01f0006167f89 */ /* 0x0002a800000e0000 */
[----:B------:R1:W3:Y:S02]  /*86b0*/  SHFL.IDX PT, R17, R7, 0x1f, 0x1f ;  /* 0x03e01f0007117f89 */ /* 0x0002e400000e0000 */
.L_x_571:
[----:B------:R-:W-:Y:S01]  /*86c0*/  HFMA2 R0, -RZ, RZ, 0, 1.9073486328125e-06 ;  /* 0x00000020ff007431 */ /* 0x000fe200000001ff */
[----:B-----5:R-:W-:Y:S02]  /*86d0*/  MOV R23, R34 ;  /* 0x0000002200177202 */ /* 0x020fe40000000f00 */
[----:B------:R-:W-:Y:S01]  /*86e0*/  MOV R2, R33 ;  /* 0x0000002100027202 */ /* 0x000fe20000000f00 */
[----:B------:R-:W-:Y:S06]  /*86f0*/  BRA `(.L_x_230) ;  /* 0xfffffff400447947 */ /* 0x000fec000383ffff */
.L_x_228:
[----:B------:R-:W1:Y:S01]  /*8700*/  BREV R12, R14 ;  /* 0x0000000e000c7301 */ /* 0x000e620000000000 */
[----:B------:R-:W-:Y:S01]  /*8710*/  UMOV UR4, 0xffffffff ;  /* 0xffffffff00047882 */ /* 0x000fe20000000000 */
[----:B------:R-:W-:-:S04]  /*8720*/  IADD3 R7, P1, P0, R17, R10, -R4 ;  /* 0x0000000a11077210 */ /* 0x000fc8000783e804 */
[----:B------:R-:W-:Y:S02]  /*8730*/  IADD3.X R9, PT, PT, R22, R3, ~R5, P1, P0 ;  /* 0x0000000316097210 */ /* 0x000fe40000fe0c05 */
[----:B-1----:R-:W1:Y:S01]  /*8740*/  FLO.U32.SH R12, R12 ;  /* 0x0000000c000c7300 */ /* 0x002e6200000e0400 */
[----:B------:R-:W-:Y:S06]  /*8750*/  BRA.DIV UR4, `(.L_x_231) ;  /* 0x0000010604387947 */ /* 0x000fec000b800000 */
[----:B-1----:R-:W1:Y:S04]  /*8760*/  SHFL.IDX PT, R3, R5, R12, 0x1f ;  /* 0x00001f0c05037589 */ /* 0x002e6800000e0000 */
[----:B------:R-:W2:Y:S04]  /*8770*/  SHFL.IDX PT, R2, R4, R12, 0x1f ;  /* 0x00001f0c04027589 */ /* 0x000ea800000e0000 */
[----:B------:R3:W4:Y:S04]  /*8780*/  SHFL.IDX PT, R22, R9, R12, 0x1f ;  /* 0x00001f0c09167589 */ /* 0x00072800000e0000 */
[----:B------:R3:W3:Y:S04]  /*8790*/  SHFL.IDX PT, R17, R7, R12, 0x1f ;  /* 0x00001f0c07117589 */ /* 0x0006e800000e0000 */
[----:B------:R3:W3:Y:S04]  /*87a0*/  SHFL.IDX PT, R19, R19, R12, 0x1f ;  /* 0x00001f0c13137589 */ /* 0x0006e800000e0000 */
[----:B------:R3:W3:Y:S04]  /*87b0*/  SHFL.IDX PT, R47, R47, R12, 0x1f ;  /* 0x00001f0c2f2f7589 */ /* 0x0006e800000e0000 */
[----:B------:R3:W3:Y:S01]  /*87c0*/  SHFL.IDX PT, R46, R46, R12, 0x1f ;  /* 0x00001f0c2e2e7589 */ /* 0x0006e200000e0000 */
[----:B-1----:R-:W-:-:S02]  /*87d0*/  MOV R25, R3 ;  /* 0x0000000300197202 */ /* 0x002fc40000000f00 */
[----:B--2---:R-:W-:-:S07]  /*87e0*/  MOV R24, R2 ;  /* 0x0000000200187202 */ /* 0x004fce0000000f00 */
.L_x_580:
[----:B---3--:R-:W-:-:S04]  /*87f0*/  IADD3 R2, PT, PT, R35, R19, RZ ;  /* 0x0000001323027210 */ /* 0x008fc80007ffe0ff */
        /* <DEDUP_REMOVED lines=22> */
.L_x_232:
[----:B------:R-:W1:Y:S02]  /*8960*/  LDC.64 R4, c[0x0][0xbf8] ;  /* 0x0002fe00ff047b82 */ /* 0x000e640000000a00 */
[----:B-1----:R-:W-:-:S05]  /*8970*/  IMAD.WIDE R4, R2, 0x4, R4 ;  /* 0x0000000402047825 */ /* 0x002fca00078e0204 */
[----:B-----5:R1:W5:Y:S01]  /*8980*/  LDG.E R34, desc[UR54][R4.64] ;  /* 0x0000003604227981 */ /* 0x020362000c1e1900 */
[----:B------:R-:W2:Y:S02]  /*8990*/  LDCU UR4, c[0x0][0xbe8] ;  /* 0x00017d00ff0477ac */ /* 0x000ea40008000800 */
[----:B--2---:R-:W-:Y:S02]  /*89a0*/  MOV R33, UR4 ;  /* 0x0000000400217c02 */ /* 0x004fe40008000f00 */
.L_x_221:
[----:B-123--:R-:W-:Y:S05]  /*89b0*/  BSYNC B7 ;  /* 0x0000000000077941 */ /* 0x00efea0003800000 */
.L_x_220:
[----:B------:R-:W1:Y:S01]  /*89c0*/  LDCU UR4, c[0x0][0xbf4] ;  /* 0x00017e80ff0477ac */ /* 0x000e620008000800 */
[----:B------:R-:W-:Y:S01]  /*89d0*/  IMAD.MOV.U32 R3, RZ, RZ, -0x1 ;  /* 0xffffffffff037424 */ /* 0x000fe200078e00ff */
[----:B------:R-:W-:Y:S02]  /*89e0*/  MOV R23, 0xffffffff ;  /* 0xffffffff00177802 */ /* 0x000fe40000000f00 */
[----:B-1----:R-:W-:-:S13]  /*89f0*/  ISETP.GE.AND P0, PT, R19, UR4, PT ;  /* 0x0000000413007c0c */ /* 0x002fda000bf06270 */
[----:B------:R-:W-:Y:S05]  /*8a00*/  @P0 BRA `(.L_x_219) ;  /* 0x0000000000f00947 */ /* 0x000fea0003800000 */
[----:B------:R-:W1:Y:S01]  /*8a10*/  LDCU UR6, c[0x0][0xb98] ;  /* 0x00017300ff0677ac */ /* 0x000e620008000800 */
[----:B------:R-:W-:Y:S01]  /*8a20*/  IADD3 R3, P0, PT, -R17, R28, RZ ;  /* 0x0000001c11037210 */ /* 0x000fe20007f1e1ff */
[----:B------:R-:W-:Y:S01]  /*8a30*/  BSSY.RECONVERGENT B0, `(.L_x_233) ;  /* 0x0000028000007945 */ /* 0x000fe20003800200 */
[----:B------:R-:W2:Y:S03]  /*8a40*/  LDCU UR5, c[0x0][0xb88] ;  /* 0x00017100ff0577ac */ /* 0x000ea60008000800 */
[----:B----4-:R-:W-:Y:S01]  /*8a50*/  IMAD.X R2, R27, 0x1, ~R22, P0 ;  /* 0x000000011b027824 */ /* 0x010fe200000e0e16 */
[----:B------:R-:W3:Y:S04]  /*8a60*/  LDCU UR4, c[0x0][0xbdc] ;  /* 0x00017b80ff0477ac */ /* 0x000ee80008000800 */
[----:B-1----:R-:W-:-:S02]  /*8a70*/  SHF.R.U32.HI R11, RZ, UR6, R2 ;  /* 0x00000006ff0b7c19 */ /* 0x002fc40008011602 */
[----:B------:R-:W-:Y:S02]  /*8a80*/  SHF.R.U64 R2, R3, UR6, R2 ;  /* 0x0000000603027c19 */ /* 0x000fe40008001202 */
[----:B--2---:R-:W-:Y:S02]  /*8a90*/  SHF.R.U32.HI R8, RZ, UR5, R11 ;  /* 0x00000005ff087c19 */ /* 0x004fe4000801160b */
        /* <DEDUP_REMOVED lines=29> */
.L_x_234:
[----:B------:R-:W-:Y:S02]  /*8c70*/  MOV R0, 0x8c90 ;  /* 0x00008c9000007802 */ /* 0x000fe40000000f00 */
[----:B-----5:R-:W-:Y:S05]  /*8c80*/  CALL.REL.NOINC `(.L_x_236) ;  /* 0x0000012000947944 */ /* 0x020fea0003c00000 */
[----:B------:R-:W-:-:S05]  /*8c90*/  IADD3 R5, PT, PT, -R3, RZ, RZ ;  /* 0x000000ff03057210 */ /* 0x000fca0007ffe1ff */
[----:B------:R-:W-:Y:S02]  /*8ca0*/  IMAD R5, R6, R5, R8 ;  /* 0x0000000506057224 */ /* 0x000fe400078e0208 */
.L_x_235:
[----:B------:R-:W-:Y:S05]  /*8cb0*/  BSYNC.RECONVERGENT B0 ;  /* 0x0000000000007941 */ /* 0x000fea0003800200 */
.L_x_233:
[----:B------:R-:W1:Y:S01]  /*8cc0*/  LDCU UR5, c[0x0][0xbdc] ;  /* 0x00017b80ff0577ac */ /* 0x000e620008000800 */
[----:B------:R-:W2:Y:S01]  /*8cd0*/  LDC R0, c[0x0][0xb90] ;  /* 0x0002e400ff007b82 */ /* 0x000ea20000000800 */
[----:B------:R-:W-:Y:S01]  /*8ce0*/  LOP3.LUT R11, R11, UR50, RZ, 0xc0, !PT ;  /* 0x000000320b0b7c12 */ /* 0x000fe2000f8ec0ff */
[----:B------:R-:W-:Y:S01]  /*8cf0*/  IMAD.MOV.U32 R36, RZ, RZ, 0x1 ;  /* 0x00000001ff247424 */ /* 0x000fe200078e00ff */
[----:B------:R-:W3:Y:S01]  /*8d00*/  LDCU UR4, c[0x0][0xb80] ;  /* 0x00017000ff0477ac */ /* 0x000ee20008000800 */
[----:B------:R-:W-:Y:S01]  /*8d10*/  LOP3.LUT R2, R2, UR58, RZ, 0xc0, !PT ;  /* 0x0000003a02027c12 */ /* 0x000fe2000f8ec0ff */
[----:B------:R-:W-:Y:S01]  /*8d20*/  IMAD.MOV.U32 R23, RZ, RZ, R19 ;  /* 0x000000ffff177224 */ /* 0x000fe200078e0013 */
[----:B------:R-:W-:Y:S02]  /*8d30*/  PLOP3.LUT P1, PT, PT, PT, PT, 0x8, 0x80 ;  /* 0x000000000080781c */ /* 0x000fe40003f2e170 */
[----:B------:R-:W4:Y:S02]  /*8d40*/  LDC R4, c[0x0][0xbe0] ;  /* 0x0002f800ff047b82 */ /* 0x000f240000000800 */
[----:B------:R-:W-:-:S02]  /*8d50*/  P2R R38, PR, RZ, 0x2 ;  /* 0x00000002ff267803 */ /* 0x000fc40000000000 */
[----:B-1----:R-:W-:Y:S01]  /*8d60*/  SHF.L.U32 R6, R3, UR5, RZ ;  /* 0x0000000503067c19 */ /* 0x002fe200080006ff */
[----:B---3--:R-:W-:-:S04]  /*8d70*/  IMAD R2, R5, UR4, R2 ;  /* 0x0000000405027c24 */ /* 0x008fc8000f8e0202 */
[----:B------:R-:W-:-:S04]  /*8d80*/  IMAD.IADD R11, R11, 0x1, R6 ;  /* 0x000000010b0b7824 */ /* 0x000fc800078e0206 */
[----:B--2---:R-:W-:Y:S01]  /*8d90*/  IMAD R11, R11, R0, UR48 ;  /* 0x000000300b0b7e24 */ /* 0x004fe2000f8e0200 */
[----:B----4-:R-:W-:-:S04]  /*8da0*/  ISETP.NE.AND P0, PT, R4, 0x1, PT ;  /* 0x000000010400780c */ /* 0x010fc80003f05270 */
[----:B------:R-:W-:Y:S02]  /*8db0*/  SEL R29, R11, R2, !P0 ;  /* 0x000000020b1d7207 */ /* 0x000fe40004000000 */
[----:B------:R-:W-:Y:S02]  /*8dc0*/  SEL R3, R2, R11, !P0 ;  /* 0x0000000b02037207 */ /* 0x000fe40004000000 */
.L_x_219:
[----:B-123--:R-:W-:Y:S05]  /*8dd0*/  BSYNC B8 ;  /* 0x0000000000087941 */ /* 0x00efea0003800000 */
.L_x_218:
[----:B------:R-:W-:-:S04]  /*8de0*/  MOV R2, UR52 ;  /* 0x0000003400027c02 */ /* 0x000fc80008000f00 */
[----:B------:R-:W-:-:S13]  /*8df0*/  ISETP.NE.AND P0, PT, R2, 0x1, PT ;  /* 0x000000010200780c */ /* 0x000fda0003f05270 */
[----:B------:R-:W-:Y:S05]  /*8e00*/  @!P0 BRA `(.L_x_237) ;  /* 0x0000000000048947 */ /* 0x000fea0003800000 */
[----:B------:R-:W-:Y:S05]  /*8e10*/  BPT.TRAP 0x1 ;  /* 0x000000040000795c */ /* 0x000fea0000300000 */
.L_x_237:
[----:B------:R-:W1:Y:S01]  /*8e20*/  S2UR UR4, SR_CgaCtaId ;  /* 0x00000000000479c3 */ /* 0x000e620000008800 */
[----:B------:R-:W-:Y:S01]  /*8e30*/  UMOV UR5, 0x400 ;  /* 0x0000040000057882 */ /* 0x000fe20000000000 */
[----:B------:R-:W-:Y:S01]  /*8e40*/  SHF.L.U32 R5, R26, 0x1f, RZ ;  /* 0x0000001f1a057819 */ /* 0x000fe200000006ff */
[----:B------:R-:W-:Y:S01]  /*8e50*/  BSSY B0, `(.L_x_238) ;  /* 0x0000007000007945 */ /* 0x000fe20003800000 */
[----:B------:R-:W-:Y:S01]  /*8e60*/  ISETP.NE.AND P1, PT, R16, R23, PT ;  /* 0x000000171000720c */ /* 0x000fe20003f25270 */
[----:B------:R-:W-:Y:S01]  /*8e70*/  VIADD R4, R37, 0x1 ;  /* 0x0000000125047836 */ /* 0x000fe20000000000 */
[----:B-1----:R-:W-:-:S06]  /*8e80*/  ULEA UR4, UR4, UR5, 0x18 ;  /* 0x0000000504047291 */ /* 0x002fcc000f8ec0ff */
[----:B------:R-:W-:-:S04]  /*8e90*/  LEA R0, R18, UR4, 0x3 ;  /* 0x0000000412007c11 */ /* 0x000fc8000f8e18ff */
[----:B------:R-:W1:Y:S02]  /*8ea0*/  SYNCS.PHASECHK.TRANS64.TRYWAIT P2, [R0+URZ+0x120], R5 ;  /* 0x00012005000075a7 */ /* 0x000e6400080411ff */
[----:B-1----:R-:W-:Y:S05]  /*8eb0*/  @!P2 BRA `(.L_x_239) ;  /* 0x000001000010a947 */ /* 0x002fea0003800000 */
.L_x_581:
[----:B------:R-:W-:Y:S05]  /*8ec0*/  BSYNC B0 ;  /* 0x0000000000007941 */ /* 0x000fea0003800000 */
.L_x_238:
[----:B------:R-:W-:Y:S01]  /*8ed0*/  UMOV UR4, 0xffffffff ;  /* 0xffffffff00047882 */ /* 0x000fe20000000000 */
[----:B------:R-:W-:Y:S02]  /*8ee0*/  @!P1 IADD3 R4, PT, PT, R37, RZ, RZ ;  /* 0x000000ff25049210 */ /* 0x000fe40007ffe0ff */
[----:B------:R-:W-:Y:S05]  /*8ef0*/  BRA.DIV UR4, `(.L_x_240) ;  /* 0x0000010204147947 */ /* 0x000fea000b800000 */
[----:B------:R-:W-:-:S13]  /*8f00*/  ELECT P6, URZ, PT ;  /* 0x0000000000ff782f */ /* 0x000fda00038c0000 */
.L_x_584:
[----:B------:R-:W-:Y:S01]  /*8f10*/  BSSY.RECONVERGENT B0, `(.L_x_241) ;  /* 0x0000018000007945 */ /* 0x000fe20003800200 */
[----:B------:R-:W-:Y:S02]  /*8f20*/  ISETP.NE.AND P2, PT, R38, RZ, PT ;  /* 0x000000ff2600720c */ /* 0x000fe40003f45270 */
[----:B------:R-:W-:Y:S01]  /*8f30*/  PRMT R37, R4, 0x7610, R37 ;  /* 0x0000761004257816 */ /* 0x000fe20000000025 */
[----:B------:R-:W-:Y:S10]  /*8f40*/  @!P6 BRA `(.L_x_242) ;  /* 0x000000000050e947 */ /* 0x000ff40003800000 */
[----:B-1----:R-:W-:Y:S01]  /*8f50*/  IMAD.U32 R5, RZ, RZ, UR36 ;  /* 0x00000024ff057e24 */ /* 0x002fe2000f8e00ff */
[----:B------:R-:W-:Y:S02]  /*8f60*/  PLOP3.LUT P1, PT, P1, P2, PT, 0x20, 0x2 ;  /* 0x000000000002781c */ /* 0x000fe40000f24470 */
[----:B------:R-:W-:Y:S01]  /*8f70*/  SEL R4, R37, RZ, !P2 ;  /* 0x000000ff25047207 */ /* 0x000fe20005000000 */
[----:B------:R-:W-:Y:S01]  /*8f80*/  IMAD R6, R18, 0x14, R5 ;  /* 0x0000001412067824 */ /* 0x000fe200078e0205 */
[----:B------:R-:W-:-:S04]  /*8f90*/  SEL R5, RZ, 0x1, !P1 ;  /* 0x00000001ff057807 */ /* 0x000fc80004800000 */
[----:B------:R-:W-:Y:S01]  /*8fa0*/  PRMT R5, R5, 0x5410, R4 ;  /* 0x0000541005057816 */ /* 0x000fe20000000004 */
[----:B------:R1:W-:Y:S04]  /*8fb0*/  STS [R6], R29 ;  /* 0x0000001d06007388 */ /* 0x0003e80000000800 */
[----:B------:R1:W-:Y:S04]  /*8fc0*/  STS [R6+0x4], R3 ;  /* 0x0000040306007388 */ /* 0x0003e80000000800 */
[----:B------:R1:W-:Y:S04]  /*8fd0*/  STS [R6+0xc], R36 ;  /* 0x00000c2406007388 */ /* 0x0003e80000000800 */
[----:B------:R1:W-:Y:S04]  /*8fe0*/  STS [R6+0x8], R23 ;  /* 0x0000081706007388 */ /* 0x0003e80000000800 */
[----:B------:R1:W-:Y:S01]  /*8ff0*/  STS [R6+0x10], R5 ;  /* 0x0000100506007388 */ /* 0x0003e20000000800 */
[----:B------:R-:W-:Y:S01]  /*9000*/  @!PT LDS RZ, [RZ] ;  /* 0x00000000fffff984 */ /* 0x000fe20000000800 */
[----:B------:R-:W-:Y:S01]  /*9010*/  @!PT LDS RZ, [RZ] ;  /* 0x00000000fffff984 */ /* 0x000fe20000000800 */
[----:B------:R-:W-:Y:S01]  /*9020*/  @!PT LDS RZ, [RZ] ;  /* 0x00000000fffff984 */ /* 0x000fe20000000800 */
[----:B------:R-:W-:Y:S01]  /*9030*/  @!PT LDS RZ, [RZ] ;  /* 0x00000000fffff984 */ /* 0x000fe20000000800 */
[----:B------:R2:W-:Y:S06]  /*9040*/  MEMBAR.ALL.CTA ;  /* 0x0000000000007992 */ /* 0x0005ec0000008000 */
[----:B--2---:R-:W2:Y:S01]  /*9050*/  FENCE.VIEW.ASYNC.S ;  /* 0x00000000000073c6 */ /* 0x004ea20000000000 */
[----:B------:R-:W-:Y:S05]  /*9060*/  @!P0 BRA `(.L_x_243) ;  /* 0x0000000000048947 */ /* 0x000fea0003800000 */
[----:B------:R-:W-:Y:S05]  /*9070*/  BPT.TRAP 0x1 ;  /* 0x000000040000795c */ /* 0x000fea0000300000 */
.L_x_243:
[----:B--2---:R2:W-:Y:S02]  /*9080*/  SYNCS.ARRIVE.TRANS64.A1T0 RZ, [R0+URZ+0xe0], RZ ;  /* 0x0000e0ff00ff79a7 */ /* 0x0045e400081000ff */
.L_x_242:
[----:B------:R-:W-:Y:S05]  /*9090*/  BSYNC.RECONVERGENT B0 ;  /* 0x0000000000007941 */ /* 0x000fea0003800200 */
.L_x_241:
[----:B------:R-:W-:Y:S02]  /*90a0*/  VIADD R18, R18, 0x1 ;  /* 0x0000000112127836 */ /* 0x000fe40000000000 */
[----:B------:R-:W-:-:S03]  /*90b0*/  IMAD.MOV.U32 R16, RZ, RZ, R23 ;  /* 0x000000ffff107224 */ /* 0x000fc600078e0017 */
[----:B------:R-:W-:-:S04]  /*90c0*/  ISETP.NE.AND P0, PT, R18, 0x8, PT ;  /* 0x000000081200780c */ /* 0x000fc80003f05270 */
[----:B-1----:R-:W-:Y:S02]  /*90d0*/  SEL R3, RZ, 0x1, P0 ;  /* 0x00000001ff037807 */ /* 0x002fe40000000000 */
[----:B------:R-:W-:Y:S02]  /*90e0*/  SEL R18, R18, RZ, P0 ;  /* 0x000000ff12127207 */ /* 0x000fe40000000000 */
[----:B------:R-:W-:Y:S01]  /*90f0*/  LOP3.LUT R26, R26, R3, RZ, 0x3c, !PT ;  /* 0x000000031a1a7212 */ /* 0x000fe200078e3cff */
[----:B------:R-:W-:Y:S06]  /*9100*/  @!P2 BRA `(.L_x_244) ;  /* 0xffffffe80060a947 */ /* 0x000fec000383ffff */
[----:B------:R-:W-:Y:S05]  /*9110*/  BSYNC B9 ;  /* 0x0000000000097941 */ /* 0x000fea0003800000 */
.L_x_217:
[----:B------:R-:W-:Y:S01]  /*9120*/  HFMA2 R37, -RZ, RZ, 0, 0 ;  /* 0x00000000ff257431 */ /* 0x000fe200000001ff */
[----:B------:R-:W-:Y:S02]  /*9130*/  PRMT R38, RZ, 0x7610, R38 ;  /* 0x00007610ff267816 */ /* 0x000fe40000000026 */
.L_x_270:
[----:B------:R-:W-:Y:S05]  /*9140*/  YIELD ;  /* 0x0000000000007946 */ /* 0x000fea0003800000 */
[----:B------:R-:W1:Y:S01]  /*9150*/  LDCU.64 UR4, c[0x0][0xbd0] ;  /* 0x00017a00ff0477ac */ /* 0x000e620008000a00 */
        /* <DEDUP_REMOVED lines=10> */
[----:B-1----:R-:W-:-:S04]  /*9200*/  ISETP.GE.U32.AND P1, PT, R28, UR4, PT ;  /* 0x000000041c007c0c */ /* 0x002fc8000bf26070 */
[----:B------:R-:W-:-:S13]  /*9210*/  ISETP.GE.U32.AND.EX P1, PT, R27, UR5, PT, P1 ;  /* 0x000000051b007c0c */ /* 0x000fda000bf26110 */
[----:B------:R-:W-:Y:S05]  /*9220*/  @P1 BRA P0, `(.L_x_246) ;  /* 0x0000001000a81947 */ /* 0x000fea0000000000 */
[----:B------:R-:W-:Y:S01]  /*9230*/  IADD3 R3, P1, PT, R24, R17, RZ ;  /* 0x0000001118037210 */ /* 0x000fe20007f3e0ff */
[----:B------:R-:W-:Y:S03]  /*9240*/  BSSY B7, `(.L_x_247) ;  /* 0x00000e7000077945 */ /* 0x000fe60003800000 */
[----:B------:R-:W-:Y:S01]  /*9250*/  ISETP.GE.U32.AND P0, PT, R28, R3, PT ;  /* 0x000000031c00720c */ /* 0x000fe20003f06070 */
[----:B--2-4-:R-:W-:-:S05]  /*9260*/  IMAD.X R0, R25, 0x1, R22, P1 ;  /* 0x0000000119007824 */ /* 0x014fca00008e0616 */
[----:B------:R-:W-:-:S13]  /*9270*/  ISETP.GE.U32.AND.EX P0, PT, R27, R0, PT, P0 ;  /* 0x000000001b00720c */ /* 0x000fda0003f06100 */
[----:B------:R-:W-:Y:S05]  /*9280*/  @!P0 BRA `(.L_x_248) ;  /* 0x0000000c00888947 */ /* 0x000fea0003800000 */
[----:B-----5:R-:W-:Y:S02]  /*9290*/  MOV R24, R34 ;  /* 0x0000002200187202 */ /* 0x020fe40000000f00 */
[----:B------:R-:W-:Y:S02]  /*92a0*/  MOV R16, R33 ;  /* 0x0000002100107202 */ /* 0x000fe40000000f00 */
[----:B------:R-:W-:-:S07]  /*92b0*/  MOV R0, R35 ;  /* 0x0000002300007202 */ /* 0x000fce0000000f00 */
.L_x_257:
[----:B-1----:R-:W1:Y:S01]  /*92c0*/  LDCU UR4, c[0x0][0xbf4] ;  /* 0x00017e80ff0477ac */ /* 0x002e620008000800 */
[----:B------:R-:W-:Y:S01]  /*92d0*/  IMAD.IADD R19, R0, 0x1, R19 ;  /* 0x0000000100137824 */ /* 0x000fe200078e0213 */
[----:B------:R-:W-:Y:S04]  /*92e0*/  BSSY.RECONVERGENT B6, `(.L_x_249) ;  /* 0x000001d000067945 */ /* 0x000fe80003800200 */
[----:B------:R-:W-:-:S04]  /*92f0*/  IADD3 R0, PT, PT, R19, 0x20, RZ ;  /* 0x0000002013007810 */ /* 0x000fc80007ffe0ff */
[----:B-1----:R-:W-:-:S13]  /*9300*/  ISETP.GE.AND P0, PT, R0, UR4, PT ;  /* 0x0000000400007c0c */ /* 0x002fda000bf06270 */
[----:B--23--:R-:W-:Y:S05]  /*9310*/  @P0 BRA `(.L_x_250) ;  /* 0x0000000000640947 */ /* 0x00cfea0003800000 */
        /* <DEDUP_REMOVED lines=20> */
.L_x_251:
[----:B------:R-:W1:Y:S02]  /*9460*/  LDC.64 R4, c[0x0][0xbf8] ;  /* 0x0002fe00ff047b82 */ /* 0x000e640000000a00 */
[----:B-1----:R-:W-:-:S05]  /*9470*/  IMAD.WIDE R4, R19, 0x4, R4 ;  /* 0x0000000413047825 */ /* 0x002fca00078e0204 */
[----:B------:R1:W5:Y:S01]  /*9480*/  LDG.E R34, desc[UR54][R4.64+0x80] ;  /* 0x0000803604227981 */ /* 0x000362000c1e1900 */
[----:B------:R-:W2:Y:S02]  /*9490*/  LDCU UR4, c[0x0][0xbe8] ;  /* 0x00017d00ff0477ac */ /* 0x000ea40008000800 */
[----:B--2---:R-:W-:Y:S02]  /*94a0*/  MOV R33, UR4 ;  /* 0x0000000400217c02 */ /* 0x004fe40008000f00 */
.L_x_250:
[----:B------:R-:W-:Y:S05]  /*94b0*/  BSYNC.RECONVERGENT B6 ;  /* 0x0000000000067941 */ /* 0x000fea0003800200 */
.L_x_249:
[----:B------:R-:W2:Y:S01]  /*94c0*/  LDC R0, c[0x0][0xbf4] ;  /* 0x0002fd00ff007b82 */ /* 0x000ea20000000800 */
[----:B------:R-:W-:Y:S01]  /*94d0*/  BSSY.RECONVERGENT B0, `(.L_x_252) ;  /* 0x0000060000007945 */ /* 0x000fe20003800200 */
[C---:B------:R-:W-:Y:S01]  /*94e0*/  ISETP.GE.U32.AND P4, PT, R35.reuse, 0x10, PT ;  /* 0x000000102300780c */ /* 0x040fe20003f86070 */
[----:B-1----:R-:W-:Y:S01]  /*94f0*/  IMAD.MOV.U32 R4, RZ, RZ, 0x7fffffff ;  /* 0x7fffffffff047424 */ /* 0x002fe200078e00ff */
[----:B------:R-:W-:Y:S01]  /*9500*/  ISETP.GE.U32.AND P3, PT, R35, 0x8, PT ;  /* 0x000000082300780c */ /* 0x000fe20003f66070 */
[----:B------:R-:W-:Y:S01]  /*9510*/  IMAD.MOV.U32 R5, RZ, RZ, 0x0 ;  /* 0x00000000ff057424 */ /* 0x000fe200078e00ff */
[----:B--2---:R-:W-:-:S13]  /*9520*/  ISETP.GE.AND P0, PT, R19, R0, PT ;  /* 0x000000001300720c */ /* 0x004fda0003f06270 */
[----:B------:R-:W-:Y:S05]  /*9530*/  @P0 BRA `(.L_x_253) ;  /* 0x0000000400640947 */ /* 0x000fea0003800000 */
[----:B------:R-:W1:Y:S01]  /*9540*/  LDCU.64 UR8, c[0x0][0xbb0] ;  /* 0x00017600ff0877ac */ /* 0x000e620008000a00 */
[----:B------:R-:W-:Y:S01]  /*9550*/  IABS R6, R32 ;  /* 0x0000002000067213 */ /* 0x000fe20000000000 */
[----:B------:R-:W-:Y:S01]  /*9560*/  IMAD.MOV.U32 R46, RZ, RZ, RZ ;  /* 0x000000ffff2e7224 */ /* 0x000fe200078e00ff */
[----:B------:R-:W-:Y:S01]  /*9570*/  IABS R4, R31 ;  /* 0x0000001f00047213 */ /* 0x000fe20000000000 */
[----:B------:R-:W2:Y:S01]  /*9580*/  LDCU.128 UR4, c[0x0][0xbc0] ;  /* 0x00017800ff0477ac */ /* 0x000ea20008000c00 */
[----:B------:R-:W3:Y:S01]  /*9590*/  I2F.RP R5, R6 ;  /* 0x0000000600057306 */ /* 0x000ee20000209400 */
[----:B------:R-:W-:Y:S01]  /*95a0*/  IADD3 R7, P0, PT, R16, UR53, RZ ;  /* 0x0000003510077c10 */ /* 0x000fe2000ff1e0ff */
[----:B------:R-:W4:Y:S01]  /*95b0*/  LDCU.64 UR10, c[0x0][0xba8] ;  /* 0x00017500ff0a77ac */ /* 0x000f220008000a00 */
[----:B------:R-:W-:Y:S02]  /*95c0*/  IADD3 R8, P1, PT, R24, UR57, RZ ;  /* 0x0000003918087c10 */ /* 0x000fe4000ff3e0ff */
[----:B------:R-:W-:-:S03]  /*95d0*/  LEA.HI.X.SX32 R9, R16, UR51, 0x1, P0 ;  /* 0x0000003310097c11 */ /* 0x000fc600080f0eff */
[----:B------:R-:W4:Y:S01]  /*95e0*/  I2F.RP R3, R4 ;  /* 0x0000000400037306 */ /* 0x000f220000209400 */
[----:B------:R-:W-:Y:S02]  /*95f0*/  LEA.HI.X.SX32 R13, R24, UR56, 0x1, P1 ;  /* 0x00000038180d7c11 */ /* 0x000fe400088f0eff */
[----:B-1----:R-:W-:-:S05]  /*9600*/  IADD3 R10, P2, PT, R7, UR9, RZ ;  /* 0x00000009070a7c10 */ /* 0x002fca000ff5e0ff */
[----:B---3--:R-:W1:Y:S01]  /*9610*/  MUFU.RCP R5, R5 ;  /* 0x0000000500057308 */ /* 0x008e620000001000 */
[----:B--2---:R-:W-:Y:S01]  /*9620*/  IADD3 R11, P0, PT, R8, UR7, RZ ;  /* 0x00000007080b7c10 */ /* 0x004fe2000ff1e0ff */
[----:B------:R-:W-:Y:S02]  /*9630*/  IMAD.X R12, RZ, RZ, R9, P2 ;  /* 0x000000ffff0c7224 */ /* 0x000fe400010e0609 */
[----:B----4-:R-:W-:-:S04]  /*9640*/  IMAD.WIDE.U32 R40, R10, UR10, RZ ;  /* 0x0000000a0a287c25 */ /* 0x010fc8000f8e00ff */
[----:B------:R-:W2:Y:S01]  /*9650*/  MUFU.RCP R3, R3 ;  /* 0x0000000300037308 */ /* 0x000ea20000001000 */
[----:B------:R-:W-:Y:S02]  /*9660*/  IMAD.X R14, RZ, RZ, R13, P0 ;  /* 0x000000ffff0e7224 */ /* 0x000fe400000e060d */
[----:B------:R-:W-:-:S04]  /*9670*/  IMAD.WIDE.U32 R20, R12, UR10, RZ ;  /* 0x0000000a0c147c25 */ /* 0x000fc8000f8e00ff */
[----:B------:R-:W-:-:S04]  /*9680*/  IMAD.WIDE.U32 R24, R14, UR4, RZ ;  /* 0x000000040e187c25 */ /* 0x000fc8000f8e00ff */
[----:B------:R-:W-:-:S04]  /*9690*/  IMAD.WIDE.U32 R20, P1, R10, UR11, R20 ;  /* 0x0000000b0a147c25 */ /* 0x000fc8000f820014 */
[----:B------:R-:W-:-:S04]  /*96a0*/  IMAD.WIDE.U32 R24, P0, R11, UR5, R24 ;  /* 0x000000050b187c25 */ /* 0x000fc8000f800018 */
        /* <DEDUP_REMOVED lines=15> */
[----:B------:R-:W-:Y:S01]  /*97a0*/  ISETP.NE.AND.EX P0, PT, RZ, UR11, PT, P0 ;  /* 0x0000000bff007c0c */ /* 0x000fe2000bf05300 */
[----:B------:R-:W-:Y:S01]  /*97b0*/  IMAD.MOV.U32 R14, RZ, RZ, RZ ;  /* 0x000000ffff0e7224 */ /* 0x000fe200078e00ff */
        /* <DEDUP_REMOVED lines=9> */
[----:B------:R-:W-:Y:S01]  /*9850*/  IMAD.HI.U32 R5, R15, R5, R14 ;  /* 0x000000050f057227 */ /* 0x000fe200078e000e */
[----:B------:R-:W-:Y:S02]  /*9860*/  SHF.R.U64 R8, R8, UR6, R11 ;  /* 0x0000000608087c19 */ /* 0x000fe4000800120b */
[----:B------:R-:W-:Y:S01]  /*9870*/  IADD3 R11, PT, PT, R32, -0x1, R7 ;  /* 0xffffffff200b7810 */ /* 0x000fe20007ffe007 */
[----:B------:R-:W-:Y:S01]  /*9880*/  IMAD R3, R3, R4, RZ ;  /* 0x0000000403037224 */ /* 0x000fe200078e02ff */
[----:B------:R-:W-:-:S02]  /*9890*/  IADD3 R10, PT, PT, R31, -0x1, R8 ;  /* 0xffffffff1f0a7810 */ /* 0x000fc40007ffe008 */
[----:B------:R-:W-:Y:S01]  /*98a0*/  IABS R8, R32 ;  /* 0x0000002000087213 */ /* 0x000fe20000000000 */
[----:B------:R-:W-:Y:S01]  /*98b0*/  IMAD.HI.U32 R46, R47, R3, R46 ;  /* 0x000000032f2e7227 */ /* 0x000fe200078e002e */
[----:B------:R-:W-:Y:S02]  /*98c0*/  IABS R3, R31 ;  /* 0x0000001f00037213 */ /* 0x000fe40000000000 */
[----:B------:R-:W-:Y:S01]  /*98d0*/  IABS R9, R11 ;  /* 0x0000000b00097213 */ /* 0x000fe20000000000 */
[----:B------:R-:W-:Y:S01]  /*98e0*/  IMAD.MOV R8, RZ, RZ, -R8 ;  /* 0x000000ffff087224 */ /* 0x000fe200078e0a08 */
[----:B------:R-:W-:Y:S01]  /*98f0*/  IABS R7, R10 ;  /* 0x0000000a00077213 */ /* 0x000fe20000000000 */
[----:B------:R-:W-:Y:S01]  /*9900*/  IMAD.MOV R3, RZ, RZ, -R3 ;  /* 0x000000ffff037224 */ /* 0x000fe200078e0a03 */
[----:B------:R-:W-:Y:S01]  /*9910*/  ISETP.GE.AND P5, PT, R11, RZ, PT ;  /* 0x000000ff0b00720c */ /* 0x000fe20003fa6270 */
[----:B------:R-:W-:Y:S01]  /*9920*/  IMAD.HI.U32 R5, R5, R9, RZ ;  /* 0x0000000905057227 */ /* 0x000fe200078e00ff */
[----:B------:R-:W-:-:S03]  /*9930*/  ISETP.GE.AND P2, PT, R10, RZ, PT ;  /* 0x000000ff0a00720c */ /* 0x000fc60003f46270 */
        /* <DEDUP_REMOVED lines=25> */
.L_x_253:
[----:B------:R-:W-:Y:S05]  /*9ad0*/  BSYNC.RECONVERGENT B0 ;  /* 0x0000000000007941 */ /* 0x000fea0003800200 */
.L_x_252:
        /* <DEDUP_REMOVED lines=33> */
[----:B--2---:R-:W-:Y:S02]  /*9cf0*/  SEL R12, R7, RZ, P4 ;  /* 0x000000ff070c7207 */ /* 0x004fe40002000000 */
[----:B------:R-:W-:-:S03]  /*9d00*/  IADD3 R7, P1, PT, R17, R8, RZ ;  /* 0x0000000811077210 */ /* 0x000fc60007f3e0ff */
[----:B------:R-:W-:Y:S01]  /*9d10*/  IMAD.X R21, R12, 0x1, R3, P0 ;  /* 0x000000010c157824 */ /* 0x000fe200000e0603 */
[----:B------:R-:W-:-:S03]  /*9d20*/  ISETP.GE.U32.AND P0, PT, R28, R7, PT ;  /* 0x000000071c00720c */ /* 0x000fc60003f06070 */
[----:B------:R-:W-:-:S05]  /*9d30*/  IMAD.X R6, R22, 0x1, R21, P1 ;  /* 0x0000000116067824 */ /* 0x000fca00008e0615 */
[----:B------:R-:W-:-:S13]  /*9d40*/  ISETP.GE.U32.AND.EX P0, PT, R27, R6, PT, P0 ;  /* 0x000000061b00720c */ /* 0x000fda0003f06100 */
[----:B------:R-:W-:-:S07]  /*9d50*/  VOTE.ANY R14, PT, !P0 ;  /* 0x00000000000e7806 */ /* 0x000fce00040e0100 */
.L_x_597:
[----:B------:R-:W-:-:S13]  /*9d60*/  ISETP.NE.AND P0, PT, R14, RZ, PT ;  /* 0x000000ff0e00720c */ /* 0x000fda0003f05270 */
[----:B------:R-:W-:Y:S05]  /*9d70*/  @P0 BRA `(.L_x_255) ;  /* 0x0000000000200947 */ /* 0x000fea0003800000 */
[----:B------:R-:W-:-:S03]  /*9d80*/  UMOV UR4, 0xffffffff ;  /* 0xffffffff00047882 */ /* 0x000fc60000000000 */
[----:B------:R-:W-:Y:S05]  /*9d90*/  BRA.DIV UR4, `(.L_x_256) ;  /* 0x000000f604e47947 */ /* 0x000fea000b800000 */
[----:B------:R1:W2:Y:S04]  /*9da0*/  SHFL.IDX PT, R22, R6, 0x1f, 0x1f ;  /* 0x03e01f0006167f89 */ /* 0x0002a800000e0000 */
[----:B------:R1:W3:Y:S02]  /*9db0*/  SHFL.IDX PT, R17, R7, 0x1f, 0x1f ;  /* 0x03e01f0007117f89 */ /* 0x0002e400000e0000 */
.L_x_601:
[----:B------:R-:W-:Y:S01]  /*9dc0*/  HFMA2 R0, -RZ, RZ, 0, 1.9073486328125e-06 ;  /* 0x00000020ff007431 */ /* 0x000fe200000001ff */
[----:B-----5:R-:W-:Y:S02]  /*9dd0*/  MOV R24, R34 ;  /* 0x0000002200187202 */ /* 0x020fe40000000f00 */
[----:B------:R-:W-:Y:S01]  /*9de0*/  MOV R16, R33 ;  /* 0x0000002100107202 */ /* 0x000fe20000000f00 */
[----:B------:R-:W-:Y:S06]  /*9df0*/  BRA `(.L_x_257) ;  /* 0xfffffff400307947 */ /* 0x000fec000383ffff */
.L_x_255:
        /* <DEDUP_REMOVED lines=14> */
[----:B--2---:R-:W-:Y:S02]  /*9ee0*/  MOV R24, R4 ;  /* 0x0000000400187202 */ /* 0x004fe40000000f00 */
.L_x_610:
        /* <DEDUP_REMOVED lines=23> */
.L_x_259:
[----:B------:R-:W1:Y:S02]  /*a060*/  LDC.64 R4, c[0x0][0xbf8] ;  /* 0x0002fe00ff047b82 */ /* 0x000e640000000a00 */
[----:B-1----:R-:W-:-:S05]  /*a070*/  IMAD.WIDE R4, R16, 0x4, R4 ;  /* 0x0000000410047825 */ /* 0x002fca00078e0204 */
[----:B-----5:R1:W5:Y:S01]  /*a080*/  LDG.E R34, desc[UR54][R4.64] ;  /* 0x0000003604227981 */ /* 0x020362000c1e1900 */
[----:B------:R-:W2:Y:S02]  /*a090*/  LDCU UR4, c[0x0][0xbe8] ;  /* 0x00017d00ff0477ac */ /* 0x000ea40008000800 */
[----:B--2---:R-:W-:Y:S02]  /*a0a0*/  MOV R33, UR4 ;  /* 0x0000000400217c02 */ /* 0x004fe40008000f00 */
.L_x_248:
[----:B------:R-:W-:Y:S05]  /*a0b0*/  BSYNC B7 ;  /* 0x0000000000077941 */ /* 0x000fea0003800000 */
.L_x_247:
[----:B------:R-:W2:Y:S01]  /*a0c0*/  LDCU UR4, c[0x0][0xbf4] ;  /* 0x00017e80ff0477ac */ /* 0x000ea20008000800 */
[----:B------:R-:W-:Y:S01]  /*a0d0*/  IMAD.MOV.U32 R3, RZ, RZ, -0x1 ;  /* 0xffffffffff037424 */ /* 0x000fe200078e00ff */
[----:B-1----:R-:W-:Y:S02]  /*a0e0*/  MOV R4, 0xffffffff ;  /* 0xffffffff00047802 */ /* 0x002fe40000000f00 */
[----:B--2---:R-:W-:-:S13]  /*a0f0*/  ISETP.GE.AND P0, PT, R19, UR4, PT ;  /* 0x0000000413007c0c */ /* 0x004fda000bf06270 */
        /* <DEDUP_REMOVED lines=9> */
[--C-:B--2---:R-:W-:Y:S02]  /*a190*/  SHF.R.U32.HI R3, RZ, UR5, R12.reuse ;  /* 0x00000005ff037c19 */ /* 0x104fe4000801160c */
        /* <DEDUP_REMOVED lines=29> */
.L_x_261:
[----:B------:R-:W-:Y:S02]  /*a370*/  MOV R0, 0xa390 ;  /* 0x0000a39000007802 */ /* 0x000fe40000000f00 */
[----:B-----5:R-:W-:Y:S05]  /*a380*/  CALL.REL.NOINC `(.L_x_236) ;  /* 0x0000010800d47944 */ /* 0x020fea0003c00000 */
[----:B------:R-:W-:-:S05]  /*a390*/  IADD3 R5, PT, PT, -R3, RZ, RZ ;  /* 0x000000ff03057210 */ /* 0x000fca0007ffe1ff */
[----:B------:R-:W-:Y:S02]  /*a3a0*/  IMAD R5, R6, R5, R8 ;  /* 0x0000000506057224 */ /* 0x000fe400078e0208 */
.L_x_262:
[----:B------:R-:W-:Y:S05]  /*a3b0*/  BSYNC.RECONVERGENT B0 ;  /* 0x0000000000007941 */ /* 0x000fea0003800200 */
.L_x_260:
[----:B------:R-:W1:Y:S01]  /*a3c0*/  LDCU UR5, c[0x0][0xbdc] ;  /* 0x00017b80ff0577ac */ /* 0x000e620008000800 */
[----:B------:R-:W2:Y:S01]  /*a3d0*/  LDC R0, c[0x0][0xb90] ;  /* 0x0002e400ff007b82 */ /* 0x000ea20000000800 */
[----:B------:R-:W-:Y:S01]  /*a3e0*/  LOP3.LUT R12, R12, UR50, RZ, 0xc0, !PT ;  /* 0x000000320c0c7c12 */ /* 0x000fe2000f8ec0ff */
[----:B------:R-:W-:Y:S01]  /*a3f0*/  IMAD.MOV.U32 R36, RZ, RZ, 0x1 ;  /* 0x00000001ff247424 */ /* 0x000fe200078e00ff */
[----:B------:R-:W3:Y:S01]  /*a400*/  LDCU UR4, c[0x0][0xb80] ;  /* 0x00017000ff0477ac */ /* 0x000ee20008000800 */
[----:B------:R-:W-:Y:S02]  /*a410*/  LOP3.LUT R6, R11, UR58, RZ, 0xc0, !PT ;  /* 0x0000003a0b067c12 */ /* 0x000fe4000f8ec0ff */
[----:B------:R-:W-:Y:S02]  /*a420*/  PLOP3.LUT P1, PT, PT, PT, PT, 0x8, 0x80 ;  /* 0x000000000080781c */ /* 0x000fe40003f2e170 */
[----:B------:R-:W4:Y:S02]  /*a430*/  LDC R4, c[0x0][0xbe0] ;  /* 0x0002f800ff047b82 */ /* 0x000f240000000800 */
[----:B------:R-:W-:-:S02]  /*a440*/  P2R R39, PR, RZ, 0x2 ;  /* 0x00000002ff277803 */ /* 0x000fc40000000000 */
[----:B-1----:R-:W-:Y:S01]  /*a450*/  SHF.L.U32 R3, R3, UR5, RZ ;  /* 0x0000000503037c19 */ /* 0x002fe200080006ff */
[----:B---3--:R-:W-:-:S04]  /*a460*/  IMAD R5, R5, UR4, R6 ;  /* 0x0000000405057c24 */ /* 0x008fc8000f8e0206 */
[----:B------:R-:W-:-:S04]  /*a470*/  IMAD.IADD R3, R12, 0x1, R3 ;  /* 0x000000010c037824 */ /* 0x000fc800078e0203 */
[----:B--2---:R-:W-:Y:S01]  /*a480*/  IMAD R0, R3, R0, UR48 ;  /* 0x0000003003007e24 */ /* 0x004fe2000f8e0200 */
[----:B----4-:R-:W-:Y:S01]  /*a490*/  ISETP.NE.AND P0, PT, R4, 0x1, PT ;  /* 0x000000010400780c */ /* 0x010fe20003f05270 */
[----:B------:R-:W-:-:S03]  /*a4a0*/  IMAD.MOV.U32 R4, RZ, RZ, R19 ;  /* 0x000000ffff047224 */ /* 0x000fc600078e0013 */
[----:B------:R-:W-:Y:S02]  /*a4b0*/  SEL R29, R0, R5, !P0 ;  /* 0x00000005001d7207 */ /* 0x000fe40004000000 */
[----:B------:R-:W-:Y:S02]  /*a4c0*/  SEL R3, R5, R0, !P0 ;  /* 0x0000000005037207 */ /* 0x000fe40004000000 */
.L_x_246:
[----:B------:R-:W-:Y:S05]  /*a4d0*/  BSYNC B8 ;  /* 0x0000000000087941 */ /* 0x000fea0003800000 */
.L_x_245:
[----:B------:R-:W-:-:S13]  /*a4e0*/  ISETP.NE.AND P0, PT, R2, 0x1, PT ;  /* 0x000000010200780c */ /* 0x000fda0003f05270 */
[----:B------:R-:W-:Y:S05]  /*a4f0*/  @!P0 BRA `(.L_x_263) ;  /* 0x0000000000048947 */ /* 0x000fea0003800000 */
[----:B------:R-:W-:Y:S05]  /*a500*/  BPT.TRAP 0x1 ;  /* 0x000000040000795c */ /* 0x000fea0000300000 */
.L_x_263:
[----:B------:R-:W1:Y:S01]  /*a510*/  S2UR UR4, SR_CgaCtaId ;  /* 0x00000000000479c3 */ /* 0x000e620000008800 */
[----:B------:R-:W-:Y:S01]  /*a520*/  UMOV UR5, 0x400 ;  /* 0x0000040000057882 */ /* 0x000fe20000000000 */
[----:B------:R-:W-:Y:S01]  /*a530*/  SHF.L.U32 R5, R26, 0x1f, RZ ;  /* 0x0000001f1a057819 */ /* 0x000fe200000006ff */
[----:B------:R-:W-:Y:S01]  /*a540*/  BSSY B0, `(.L_x_264) ;  /* 0x000000a000007945 */ /* 0x000fe20003800000 */
[----:B------:R-:W-:Y:S01]  /*a550*/  ISETP.NE.AND P3, PT, R23, R4, PT ;  /* 0x000000041700720c */ /* 0x000fe20003f65270 */
[----:B------:R-:W-:Y:S01]  /*a560*/  VIADD R6, R38, 0x1 ;  /* 0x0000000126067836 */ /* 0x000fe20000000000 */
[----:B------:R-:W-:-:S04]  /*a570*/  ISETP.NE.AND P1, PT, R39, RZ, PT ;  /* 0x000000ff2700720c */ /* 0x000fc80003f25270 */
[----:B------:R-:W-:-:S07]  /*a580*/  ISETP.NE.AND P1, PT, R23, R4, !P1 ;  /* 0x000000041700720c */ /* 0x000fce0004f25270 */
[----:B------:R-:W-:Y:S01]  /*a590*/  @!P3 IMAD.MOV R6, RZ, RZ, R38 ;  /* 0x000000ffff06b224 */ /* 0x000fe200078e0226 */
[----:B-1----:R-:W-:-:S06]  /*a5a0*/  ULEA UR4, UR4, UR5, 0x18 ;  /* 0x0000000504047291 */ /* 0x002fcc000f8ec0ff */
[----:B--2---:R-:W-:-:S04]  /*a5b0*/  LEA R0, R18, UR4, 0x3 ;  /* 0x0000000412007c11 */ /* 0x004fc8000f8e18ff */
[----:B------:R-:W1:Y:S02]  /*a5c0*/  SYNCS.PHASECHK.TRANS64.TRYWAIT P2, [R0+URZ+0x120], R5 ;  /* 0x00012005000075a7 */ /* 0x000e6400080411ff */
[----:B-1----:R-:W-:Y:S05]  /*a5d0*/  @!P2 BRA `(.L_x_265) ;  /* 0x000000f000d0a947 */ /* 0x002fea0003800000 */
.L_x_611:
[----:B------:R-:W-:Y:S05]  /*a5e0*/  BSYNC B0 ;  /* 0x0000000000007941 */ /* 0x000fea0003800000 */
.L_x_264:
[----:B------:R-:W-:Y:S01]  /*a5f0*/  UMOV UR4, 0xffffffff ;  /* 0xffffffff00047882 */ /* 0x000fe20000000000 */
[----:B------:R-:W-:-:S04]  /*a600*/  ISETP.NE.AND P2, PT, R39, RZ, PT ;  /* 0x000000ff2700720c */ /* 0x000fc80003f45270 */
[----:B------:R-:W-:Y:S01]  /*a610*/  SEL R6, R6, RZ, !P2 ;  /* 0x000000ff06067207 */ /* 0x000fe20005000000 */
[----:B------:R-:W-:Y:S05]  /*a620*/  BRA.DIV UR4, `(.L_x_266) ;  /* 0x000000f204d07947 */ /* 0x000fea000b800000 */
[----:B------:R-:W-:-:S13]  /*a630*/  ELECT P6, URZ, PT ;  /* 0x0000000000ff782f */ /* 0x000fda00038c0000 */
.L_x_614:
[----:B------:R-:W-:Y:S01]  /*a640*/  BSSY.RECONVERGENT B0, `(.L_x_267) ;  /* 0x0000015000007945 */ /* 0x000fe20003800200 */
[----:B------:R-:W-:-:S03]  /*a650*/  PRMT R38, R6, 0x7610, R38 ;  /* 0x0000761006267816 */ /* 0x000fc60000000026 */
[----:B------:R-:W-:Y:S05]  /*a660*/  @!P6 BRA `(.L_x_268) ;  /* 0x000000000048e947 */ /* 0x000fea0003800000 */
[----:B-1----:R-:W-:Y:S02]  /*a670*/  MOV R5, UR36 ;  /* 0x0000002400057c02 */ /* 0x002fe40008000f00 */
[----:B------:R-:W-:-:S03]  /*a680*/  SEL R7, RZ, 0x1, !P1 ;  /* 0x00000001ff077807 */ /* 0x000fc60004800000 */
[----:B------:R-:W-:Y:S01]  /*a690*/  IMAD R5, R18, 0x14, R5 ;  /* 0x0000001412057824 */ /* 0x000fe200078e0205 */
[----:B------:R-:W-:-:S04]  /*a6a0*/  PRMT R6, R7, 0x5410, R38 ;  /* 0x0000541007067816 */ /* 0x000fc80000000026 */
        /* <DEDUP_REMOVED lines=13> */
.L_x_269:
[----:B--2---:R2:W-:Y:S02]  /*a780*/  SYNCS.ARRIVE.TRANS64.A1T0 RZ, [R0+URZ+0xe0], RZ ;  /* 0x0000e0ff00ff79a7 */ /* 0x0045e400081000ff */
.L_x_268:
[----:B------:R-:W-:Y:S05]  /*a790*/  BSYNC.RECONVERGENT B0 ;  /* 0x0000000000007941 */ /* 0x000fea0003800200 */
.L_x_267:
[----:B------:R-:W-:Y:S02]  /*a7a0*/  VIADD R18, R18, 0x1 ;  /* 0x0000000112127836 */ /* 0x000fe40000000000 */
[----:B------:R-:W-:Y:S02]  /*a7b0*/  VIADD R37, R37, 0x1 ;  /* 0x0000000125257836 */ /* 0x000fe40000000000 */
[----:B------:R-:W-:Y:S01]  /*a7c0*/  IMAD.MOV.U32 R23, RZ, RZ, R4 ;  /* 0x000000ffff177224 */ /* 0x000fe200078e0004 */
[C---:B------:R-:W-:Y:S02]  /*a7d0*/  ISETP.NE.AND P1, PT, R18.reuse, 0x8, PT ;  /* 0x000000081200780c */ /* 0x040fe40003f25270 */
[----:B------:R-:W-:Y:S02]  /*a7e0*/  ISETP.NE.AND P0, PT, R37, 0x4, PT ;  /* 0x000000042500780c */ /* 0x000fe40003f05270 */
[----:B-1----:R-:W-:Y:S02]  /*a7f0*/  SEL R3, RZ, 0x1, P1 ;  /* 0x00000001ff037807 */ /* 0x002fe40000800000 */
[----:B------:R-:W-:-:S02]  /*a800*/  SEL R18, R18, RZ, P1 ;  /* 0x000000ff12127207 */ /* 0x000fc40000800000 */
[----:B------:R-:W-:-:S07]  /*a810*/  LOP3.LUT R26, R26, R3, RZ, 0x3c, !PT ;  /* 0x000000031a1a7212 */ /* 0x000fce00078e3cff */
[----:B------:R-:W-:Y:S05]  /*a820*/  @!P0 EXIT ;  /* 0x000000000000894d */ /* 0x000fea0003800000 */
[----:B------:R-:W-:Y:S05]  /*a830*/  BRA `(.L_x_270) ;  /* 0xffffffe800407947 */ /* 0x000fea000383ffff */
.L_x_216:
[----:B------:R-:W-:-:S09]  /*a840*/  UISETP.NE.AND UP0, UPT, UR52, 0x3, UPT ;  /* 0x000000033400788c */ /* 0x000fd2000bf05270 */
[----:B------:R-:W-:Y:S05]  /*a850*/  BRA.U UP0, `(.L_x_271) ;  /* 0x0000001900447547 */ /* 0x000fea000b800000 */
[----:B------:R-:W-:Y:S09]  /*a860*/  WARPSYNC.ALL ;  /* 0x0000000000007948 */ /* 0x000ff20003800000 */
[----:B-12-45:R-:W1:-:S00]  /*a870*/  USETMAXREG.DEALLOC.CTAPOOL 0x88 ;  /* 0x00000088000079c8 */ /* 0x036e4000080e0500 */
[----:B------:R-:W-:Y:S01]  /*a880*/  PLOP3.LUT P0, PT, PT, PT, PT, 0x8, 0x80 ;  /* 0x000000000080781c */ /* 0x000fe20003f0e170 */
[----:B------:R-:W-:Y:S01]  /*a890*/  BSSY B7, `(.L_x_272) ;  /* 0x0000172000077945 */ /* 0x000fe20003800000 */
[----:B-1----:R-:W-:Y:S01]  /*a8a0*/  IMAD.MOV.U32 R22, RZ, RZ, 0x1 ;  /* 0x00000001ff167424 */ /* 0x002fe200078e00ff */
[----:B------:R-:W-:Y:S01]  /*a8b0*/  PRMT R5, RZ, 0x7610, R5 ;  /* 0x00007610ff057816 */ /* 0x000fe20000000005 */
[----:B------:R-:W-:Y:S01]  /*a8c0*/  IMAD.MOV.U32 R17, RZ, RZ, RZ ;  /* 0x000000ffff117224 */ /* 0x000fe200078e00ff */
[----:B------:R-:W-:Y:S01]  /*a8d0*/  P2R R23, PR, RZ, 0x1 ;  /* 0x00000001ff177803 */ /* 0x000fe20000000000 */
[----:B------:R-:W-:Y:S01]  /*a8e0*/  IMAD.MOV.U32 R19, RZ, RZ, RZ ;  /* 0x000000ffff137224 */ /* 0x000fe200078e00ff */
[----:B------:R-:W1:Y:S01]  /*a8f0*/  LDCU UR37, c[0x0][0x394] ;  /* 0x00007280ff2577ac */ /* 0x000e620008000800 */
[----:B------:R-:W2:Y:S01]  /*a900*/  LDCU.64 UR38, c[0x0][0x398] ;  /* 0x00007300ff2677ac */ /* 0x000ea20008000a00 */
[----:B------:R-:W3:Y:S01]  /*a910*/  LDCU.64 UR44, c[0x0][0xb08] ;  /* 0x00016100ff2c77ac */ /* 0x000ee20008000a00 */
[----:B------:R-:W4:Y:S01]  /*a920*/  LDCU.64 UR42, c[0x0][0x890] ;  /* 0x00011200ff2a77ac */ /* 0x000f220008000a00 */
[----:B------:R-:W1:Y:S02]  /*a930*/  LDCU.64 UR40, c[0x0][0x888] ;  /* 0x00011100ff2877ac */ /* 0x000e640008000a00 */
.L_x_318:
[----:B---3--:R-:W-:Y:S01]  /*a940*/  LOP3.LUT R0, R5, 0xffff, RZ, 0xc0, !PT ;  /* 0x0000ffff05007812 */ /* 0x008fe200078ec0ff */
[----:B------:R-:W-:Y:S05]  /*a950*/  YIELD ;  /* 0x0000000000007946 */ /* 0x000fea0003800000 */
[----:B------:R-:W-:Y:S02]  /*a960*/  SHF.R.U32.HI R0, RZ, 0x1, R0 ;  /* 0x00000001ff007819 */ /* 0x000fe40000011600 */
[----:B------:R-:W-:Y:S02]  /*a970*/  ISETP.NE.AND P1, PT, R23, RZ, PT ;  /* 0x000000ff1700720c */ /* 0x000fe40003f25270 */
[----:B------:R-:W-:Y:S05]  /*a980*/  LOP3.LUT R0, R0, 0xffff, RZ, 0xc0, !PT ;  /* 0x0000ffff00007812 */ /* 0x000fea00078ec0ff */
[----:B------:R-:W-:Y:S05]  /*a990*/  IMAD R0, R0, 0x4925, RZ ;  /* 0x0000492500007824 */ /* 0x000fea00078e02ff */
[----:B------:R-:W-:Y:S04]  /*a9a0*/  SHF.R.U32.HI R0, RZ, 0x11, R0 ;  /* 0x00000011ff007819 */ /* 0x000fe80000011600 */
[----:B------:R-:W-:Y:S05]  /*a9b0*/  PRMT R0, R0, 0x9910, RZ ;  /* 0x0000991000007816 */ /* 0x000fea00000000ff */
[----:B------:R-:W-:Y:S04]  /*a9c0*/  IMAD R0, R0, 0xe, RZ ;  /* 0x0000000e00007824 */ /* 0x000fe800078e02ff */
[----:B------:R-:W-:Y:S05]  /*a9d0*/  IMAD.MOV R0, RZ, RZ, -R0 ;  /* 0x000000ffff007224 */ /* 0x000fea00078e0a00 */
[----:B------:R-:W-:Y:S05]  /*a9e0*/  PRMT R0, R0, 0x7710, RZ ;  /* 0x0000771000007816 */ /* 0x000fea00000000ff */
[----:B------:R-:W-:Y:S05]  /*a9f0*/  IMAD.IADD R0, R0, 0x1, R5 ;  /* 0x0000000100007824 */ /* 0x000fea00078e0205 */
[----:B------:R-:W-:Y:S04]  /*aa00*/  LOP3.LUT R3, R0, 0xffff, RZ, 0xc0, !PT ;  /* 0x0000ffff00037812 */ /* 0x000fe800078ec0ff */
[C---:B------:R-:W-:Y:S04]  /*aa10*/  LEA R24, P0, R3.reuse, R40, 0x7 ;  /* 0x0000002803187211 */ /* 0x040fe800078038ff */
[----:B------:R-:W-:Y:S01]  /*aa20*/  LEA.HI.X R25, R3, R41, RZ, 0x7, P0 ;  /* 0x0000002903197211 */ /* 0x000fe200000f3cff */
[----:B--2-4-:R-:W-:Y:S05]  /*aa30*/  @P1 BRA `(.L_x_273) ;  /* 0x0000000400901947 */ /* 0x014fea0003800000 */
[----:B------:R-:W-:Y:S03]  /*aa40*/  UMOV UR4, 0xffffffff ;  /* 0xffffffff00047882 */ /* 0x000fe60000000000 */
[----:B------:R-:W-:Y:S05]  /*aa50*/  BRA.DIV UR4, `(.L_x_274) ;  /* 0x000000ee04e47947 */ /* 0x000fea000b800000 */
[----:B------:R-:W-:Y:S11]  /*aa60*/  ELECT P6, URZ, PT ;  /* 0x0000000000ff782f */ /* 0x000ff600038c0000 */
[----:B------:R-:W-:Y:S02]  /*aa70*/  @!UPT UIADD3 URZ, UPT, UPT, URZ, URZ, URZ ;  /* 0x000000fffffff290 */ /* 0x000fe4000fffe0ff */
.L_x_617:
[----:B------:R-:W-:Y:S04]  /*aa80*/  BSSY.RECONVERGENT B6, `(.L_x_275) ;  /* 0x000004d000067945 */ /* 0x000fe80003800200 */
[----:B------:R-:W-:Y:S05]  /*aa90*/  @!P6 BRA `(.L_x_276) ;  /* 0x00000004002ce947 */ /* 0x000fea0003800000 */
[----:B---3--:R-:W-:Y:S01]  /*aaa0*/  ISETP.NE.U32.AND P0, PT, RZ, UR44, PT ;  /* 0x0000002cff007c0c */ /* 0x008fe2000bf05070 */
[----:B--2---:R-:W-:Y:S03]  /*aab0*/  UISETP.NE.U32.AND UP0, UPT, UR38, URZ, UPT ;  /* 0x000000ff2600728c */ /* 0x004fe6000bf05070 */
[----:B------:R-:W-:Y:S01]  /*aac0*/  ISETP.NE.AND.EX P0, PT, RZ, UR45, PT, P0 ;  /* 0x0000002dff007c0c */ /* 0x000fe2000bf05300 */
[----:B------:R-:W-:Y:S11]  /*aad0*/  UISETP.NE.AND.EX UP0, UPT, UR39, URZ, UPT, UP0 ;  /* 0x000000ff2700728c */ /* 0x000ff6000bf05300 */
[----:B------:R-:W-:Y:S01]  /*aae0*/  @!UPT UIADD3 URZ, UPT, UPT, URZ, URZ, URZ ;  /* 0x000000fffffff290 */ /* 0x000fe2000fffe0ff */
[----:B------:R-:W2:Y:S01]  /*aaf0*/  @P0 S2R R0, SR_CgaCtaId ;  /* 0x0000000000000919 */ /* 0x000ea20000008800 */
[----:B------:R-:W3:Y:S01]  /*ab00*/  @P0 LDC.64 R6, c[0x0][0xb08] ;  /* 0x0002c200ff060b82 */ /* 0x000ee20000000a00 */
[----:B------:R-:W-:Y:S04]  /*ab10*/  @P0 MOV R3, 0x400 ;  /* 0x0000040000030802 */ /* 0x000fe80000000f00 */
[----:B--2---:R-:W-:Y:S01]  /*ab20*/  @P0 LEA R2, R0, R3, 0x18 ;  /* 0x0000000300020211 */ /* 0x004fe200078ec0ff */
[----:B---3--:R-:W-:Y:S05]  /*ab30*/  @P0 IMAD.WIDE R6, R16, 0x8, R6 ;  /* 0x0000000810060825 */ /* 0x008fea00078e0206 */
[----:B------:R-:W2:Y:S04]  /*ab40*/  @P0 LDG.E.64 R4, desc[UR54][R6.64] ;  /* 0x0000003606040981 */ /* 0x000ea8000c1e1b00 */
[----:B--2---:R2:W-:Y:S01]  /*ab50*/  @P0 STS.64 [R2+0x380], R4 ;  /* 0x0003800402000388 */ /* 0x0045e20000000a00 */
[----:B------:R-:W-:Y:S05]  /*ab60*/  BRA.U UP0, `(.L_x_277) ;  /* 0x0000000100407547 */ /* 0x000fea000b800000 */
[----:B------:R-:W3:Y:S01]  /*ab70*/  LDCU.64 UR8, c[0x4][0xf8] ;  /* 0x01001f00ff0877ac */ /* 0x000ee20008000a00 */
[----:B------:R-:W-:Y:S01]  /*ab80*/  MOV R3, 0x128 ;  /* 0x0000012800037802 */ /* 0x000fe20000000f00 */
[----:B------:R-:W-:Y:S02]  /*ab90*/  HFMA2 R12, -RZ, RZ, 0, 5.9604644775390625e-08 ;  /* 0x00000001ff0c7431 */ /* 0x000fe400000001ff */
[----:B------:R-:W-:Y:S02]  /*aba0*/  IMAD.MOV.U32 R8, RZ, RZ, 0x69 ;  /* 0x00000069ff087424 */ /* 0x000fe400078e00ff */
[----:B------:R-:W-:Y:S01]  /*abb0*/  IMAD.MOV.U32 R13, RZ, RZ, RZ ;  /* 0x000000ffff0d7224 */ /* 0x000fe200078e00ff */
[----:B------:R-:W5:Y:S01]  /*abc0*/  LDCU.64 UR6, c[0x4][0x100] ;  /* 0x01002000ff0677ac */ /* 0x000f620008000a00 */
[----:B--2---:R-:W2:Y:S01]  /*abd0*/  LDC.64 R2, c[0x4][R3] ;  /* 0x0100000003027b82 */ /* 0x004ea20000000a00 */
[----:B------:R-:W1:Y:S01]  /*abe0*/  LDCU.64 UR4, c[0x4][0x50] ;  /* 0x01000a00ff0477ac */ /* 0x000e620008000a00 */
[----:B---3--:R-:W-:Y:S01]  /*abf0*/  MOV R5, UR9 ;  /* 0x0000000900057c02 */ /* 0x008fe20008000f00 */
[----:B------:R-:W-:Y:S01]  /*ac00*/  IMAD.U32 R4, RZ, RZ, UR8 ;  /* 0x00000008ff047e24 */ /* 0x000fe2000f8e00ff */
[----:B-----5:R-:W-:Y:S01]  /*ac10*/  MOV R7, UR7 ;  /* 0x0000000700077c02 */ /* 0x020fe20008000f00 */
[----:B------:R-:W-:Y:S01]  /*ac20*/  IMAD.U32 R6, RZ, RZ, UR6 ;  /* 0x00000006ff067e24 */ /* 0x000fe2000f8e00ff */
[----:B-1----:R-:W-:Y:S01]  /*ac30*/  MOV R11, UR5 ;  /* 0x00000005000b7c02 */ /* 0x002fe20008000f00 */
[----:B------:R-:W-:Y:S02]  /*ac40*/  IMAD.U32 R10, RZ, RZ, UR4 ;  /* 0x00000004ff0a7e24 */ /* 0x000fe4000f8e00ff */
[----:B------:R-:W-:Y:S07]  /*ac50*/  LEPC R20, `(.L_x_277) ;  /* 0x000000001014794e */ /* 0x000fee0000000000 */
[----:B--2-4-:R-:W-:Y:S05]  /*ac60*/  CALL.ABS.NOINC R2 ;  /* 0x0000000002007343 */ /* 0x014fea0003c00000 */
.L_x_277:
[----:B--2---:R-:W2:Y:S01]  /*ac70*/  LDC.64 R2, c[0x0][0xb10] ;  /* 0x0002c400ff027b82 */ /* 0x004ea20000000a00 */
[----:B-1----:R-:W-:Y:S01]  /*ac80*/  ISETP.GE.AND P1, PT, R16, UR37, PT ;  /* 0x0000002510007c0c */ /* 0x002fe2000bf26270 */
[----:B------:R-:W-:Y:S06]  /*ac90*/  UMOV UR5, 0x400 ;  /* 0x0000040000057882 */ /* 0x000fec0000000000 */
[----:B------:R-:W1:Y:S02]  /*aca0*/  S2UR UR4, SR_CgaCtaId ;  /* 0x00000000000479c3 */ /* 0x000e640000008800 */
[----:B-1----:R-:W-:Y:S01]  /*acb0*/  ULEA UR4, UR4, UR5, 0x18 ;  /* 0x0000000504047291 */ /* 0x002fe2000f8ec0ff */
[----:B--2---:R-:W-:Y:S03]  /*acc0*/  ISETP.NE.U32.AND P0, PT, R2, RZ, PT ;  /* 0x000000ff0200720c */ /* 0x004fe60003f05070 */
[----:B------:R-:W-:Y:S01]  /*acd0*/  UIADD3 UR5, UPT, UPT, UR4, 0x380, URZ ;  /* 0x0000038004057890 */ /* 0x000fe2000fffe0ff */
[----:B------:R-:W-:Y:S02]  /*ace0*/  ISETP.NE.AND.EX P0, PT, R3, RZ, PT, P0 ;  /* 0x000000ff0300720c */ /* 0x000fe40003f05300 */
[----:B------:R-:W1:Y:S02]  /*acf0*/  @!P1 LDC.64 R2, c[0x0][0x398] ;  /* 0x0000e600ff029b82 */ /* 0x000e640000000a00 */
[----:B------:R-:W-:Y:S01]  /*ad00*/  STS [UR4+0x3b0], RZ ;  /* 0x0003b0ffff007988 */ /* 0x000fe20008000804 */
[----:B------:R-:W-:Y:S08]  /*ad10*/  IMAD.U32 R7, RZ, RZ, UR5 ;  /* 0x00000005ff077e24 */ /* 0x000ff0000f8e00ff */
[----:B------:R-:W2:Y:S01]  /*ad20*/  @P0 LDC.64 R4, c[0x0][0xb10] ;  /* 0x0002c400ff040b82 */ /* 0x000ea20000000a00 */
[C---:B-1----:R-:W-:Y:S04]  /*ad30*/  @!P1 IMAD.WIDE R2, R16.reuse, 0x4, R2 ;  /* 0x0000000410029825 */ /* 0x042fe800078e0202 */
[----:B--2---:R-:W-:Y:S05]  /*ad40*/  @P0 IMAD.WIDE R4, R16, 0x8, R4 ;  /* 0x0000000810040825 */ /* 0x004fea00078e0204 */
[----:B------:R1:W2:Y:S02]  /*ad50*/  @P0 LDG.E.64 R10, desc[UR54][R4.64] ;  /* 0x00000036040a0981 */ /* 0x0002a4000c1e1b00 */
[----:B-1----:R-:W-:Y:S06]  /*ad60*/  CS2R R4, SRZ ;  /* 0x0000000000047805 */ /* 0x002fec000001ff00 */
[----:B------:R1:W3:Y:S01]  /*ad70*/  @!P1 LDG.E R5, desc[UR54][R2.64] ;  /* 0x0000003602059981 */ /* 0x0002e2000c1e1900 */
[----:B------:R-:W5:Y:S03]  /*ad80*/  @!P1 LDC R4, c[0x0][0x388] ;  /* 0x0000e200ff049b82 */ /* 0x000f660000000800 */
[----:B-1----:R-:W1:Y:S01]  /*ad90*/  LDS R3, [UR4+0x39c] ;  /* 0x00039c04ff037984 */ /* 0x002e620008000800 */
[--C-:B-----5:R-:W-:Y:S01]  /*ada0*/  @!P0 IMAD.MOV.U32 R10, RZ, RZ, R4.reuse ;  /* 0x000000ffff0a8224 */ /* 0x120fe200078e0004 */
[----:B------:R-:W-:Y:S01]  /*adb0*/  @!P0 SHF.R.S32.HI R11, RZ, 0x1f, R4 ;  /* 0x0000001fff0b8819 */ /* 0x000fe20000011404 */
[----:B------:R-:W-:Y:S03]  /*adc0*/  VIADD R4, R4, 0xffffffff ;  /* 0xffffffff04047836 */ /* 0x000fe60000000000 */
[----:B--2---:R-:W-:Y:S04]  /*add0*/  SHF.L.U64.HI R0, R10, 0x1, R11 ;  /* 0x000000010a007819 */ /* 0x004fe8000001020b */
[----:B------:R-:W-:Y:S04]  /*ade0*/  LOP3.LUT R0, R0, 0x1fffffff, RZ, 0xc0, !PT ;  /* 0x1fffffff00007812 */ /* 0x000fe800078ec0ff */
[----:B------:R-:W-:Y:S04]  /*adf0*/  SHF.R.U32.HI R2, RZ, 0x4, R0 ;  /* 0x00000004ff027819 */ /* 0x000fe80000011600 */
[----:B-1----:R-:W-:Y:S02]  /*ae00*/  LOP3.LUT R9, R3, 0xf, R2, 0xb8, !PT ;  /* 0x0000000f03097812 */ /* 0x002fe400078eb802 */
[----:B------:R-:W-:Y:S03]  /*ae10*/  SHF.R.U64 R2, R7, 0x4, RZ ;  /* 0x0000000407027819 */ /* 0x000fe600000012ff */
[----:B------:R1:W-:Y:S04]  /*ae20*/  STS [UR4+0x39c], R9 ;  /* 0x00039c09ff007988 */ /* 0x0003e80008000804 */
[----:B------:R-:W2:Y:S04]  /*ae30*/  LDS R6, [UR4+0x39c] ;  /* 0x00039c04ff067984 */ /* 0x000ea80008000800 */
[----:B------:R-:W-:Y:S01]  /*ae40*/  STS [UR4+0x390], R2 ;  /* 0x00039002ff007988 */ /* 0x000fe20008000804 */
[----:B---3--:R-:W-:Y:S03]  /*ae50*/  VIADD R5, R5, 0xffffffff ;  /* 0xffffffff05057836 */ /* 0x008fe60000000000 */
[----:B------:R-:W-:Y:S01]  /*ae60*/  STS [UR4+0x394], R2 ;  /* 0x00039402ff007988 */ /* 0x000fe20008000804 */
[----:B-1----:R-:W-:Y:S05]  /*ae70*/  IMAD.SHL.U32 R9, R10, 0x2, RZ ;  /* 0x000000020a097824 */ /* 0x002fea00078e00ff */
[----:B------:R-:W-:Y:S04]  /*ae80*/  LOP3.LUT R9, R9, 0xfffffffe, RZ, 0xc0, !PT ;  /* 0xfffffffe09097812 */ /* 0x000fe800078ec0ff */
[----:B------:R-:W-:Y:S05]  /*ae90*/  SHF.R.U64 R0, R9, 0x4, R0 ;  /* 0x0000000409007819 */ /* 0x000fea0000001200 */
[----:B------:R-:W-:Y:S01]  /*aea0*/  STS [UR4+0x38c], R0 ;  /* 0x00038c00ff007988 */ /* 0x000fe20008000804 */
[----:B--2---:R-:W-:Y:S05]  /*aeb0*/  LOP3.LUT R12, R6, 0xf0, RZ, 0xb8, !PT ;  /* 0x000000f0060c7812 */ /* 0x004fea00078eb8ff */
[----:B------:R-:W-:Y:S04]  /*aec0*/  STS [UR4+0x39c], R12 ;  /* 0x00039c0cff007988 */ /* 0x000fe80008000804 */
[----:B------:R-:W1:Y:S02]  /*aed0*/  LDS R6, [UR4+0x39c] ;  /* 0x00039c04ff067984 */ /* 0x000e640008000800 */
[----:B-1----:R-:W-:Y:S02]  /*aee0*/  LOP3.LUT R3, R6, 0xf00, RZ, 0xb8, !PT ;  /* 0x00000f0006037812 */ /* 0x002fe400078eb8ff */
[----:B------:R-:W-:Y:S03]  /*aef0*/  CS2R R6, SRZ ;  /* 0x0000000000067805 */ /* 0x000fe6000001ff00 */
[----:B------:R-:W-:Y:S04]  /*af00*/  STS.64 [UR4+0x398], R2 ;  /* 0x00039802ff007988 */ /* 0x000fe80008000a04 */
[----:B------:R-:W1:Y:S04]  /*af10*/  LDS R8, [UR4+0x39c] ;  /* 0x00039c04ff087984 */ /* 0x000e680008000800 */
[----:B------:R2:W-:Y:S01]  /*af20*/  STS.128 [UR4+0x3a0], R4 ;  /* 0x0003a004ff007988 */ /* 0x0005e20008000c04 */
[----:B-1----:R-:W-:Y:S05]  /*af30*/  LOP3.LUT R8, R8, 0xf000, RZ, 0xb8, !PT ;  /* 0x0000f00008087812 */ /* 0x002fea00078eb8ff */
[----:B------:R2:W-:Y:S02]  /*af40*/  STS [UR4+0x39c], R8 ;  /* 0x00039c08ff007988 */ /* 0x0005e40008000804 */
.L_x_276:
[----:B-1234-:R-:W-:Y:S05]  /*af50*/  BSYNC.RECONVERGENT B6 ;  /* 0x0000000000067941 */ /* 0x01efea0003800200 */
.L_x_275:
[----:B------:R-:W-:Y:S03]  /*af60*/  UMOV UR4, 0xffffffff ;  /* 0xffffffff00047882 */ /* 0x000fe60000000000 */
[----:B------:R-:W-:Y:S05]  /*af70*/  BRA.DIV UR4, `(.L_x_278) ;  /* 0x000000ea04bc7947 */ /* 0x000fea000b800000 */
[----:B------:R-:W-:Y:S01]  /*af80*/  NOP ;  /* 0x0000000000007918 */ /* 0x000fe20000000000 */
.L_x_620:
[----:B------:R-:W-:Y:S01]  /*af90*/  MOV R5, 0x400 ;  /* 0x0000040000057802 */ /* 0x000fe20000000f00 */
[----:B------:R-:W1:Y:S01]  /*afa0*/  S2R R3, SR_LANEID ;  /* 0x0000000000037919 */ /* 0x000e620000000000 */
[----:B------:R-:W-:Y:S05]  /*afb0*/  WARPSYNC.ALL ;  /* 0x0000000000007948 */ /* 0x000fea0003800000 */
[----:B------:R-:W2:Y:S02]  /*afc0*/  S2R R0, SR_CgaCtaId ;  /* 0x0000000000007919 */ /* 0x000ea40000008800 */
[----:B--2---:R-:W-:Y:S01]  /*afd0*/  LEA R0, R0, R5, 0x18 ;  /* 0x0000000500007211 */ /* 0x004fe200078ec0ff */
[----:B-1----:R-:W-:Y:S05]  /*afe0*/  IMAD.SHL.U32 R3, R3, 0x4, RZ ;  /* 0x0000000403037824 */ /* 0x002fea00078e00ff */
[----:B------:R-:W-:Y:S02]  /*aff0*/  IADD3 R4, P0, PT, R24, R3, RZ ;  /* 0x0000000318047210 */ /* 0x000fe40007f1e0ff */
[----:B------:R-:W-:Y:S03]  /*b000*/  IADD3 R2, PT, PT, R3, 0x380, R0 ;  /* 0x0000038003027810 */ /* 0x000fe60007ffe000 */
[----:B------:R-:W-:Y:S03]  /*b010*/  IMAD.X R5, RZ, RZ, R25, P0 ;  /* 0x000000ffff057224 */ /* 0x000fe600000e0619 */
[----:B------:R-:W1:Y:S01]  /*b020*/  LDS R2, [R2] ;  /* 0x0000000002027984 */ /* 0x000e620000000800 */
[----:B------:R-:W-:Y:S04]  /*b030*/  MOV R3, UR46 ;  /* 0x0000002e00037c02 */ /* 0x000fe80008000f00 */
[----:B------:R-:W-:Y:S01]  /*b040*/  SHF.L.U32 R7, R3, 0x1f, RZ ;  /* 0x0000001f03077819 */ /* 0x000fe200000006ff */
[----:B-1----:R1:W2:Y:S03]  /*b050*/  ATOMG.E.EXCH.STRONG.GPU PT, RZ, [R4], R2 ;  /* 0x0000000204ff73a8 */ /* 0x0022a600041ee100 */
[----:B--2---:R-:W2:Y:S02]  /*b060*/  SYNCS.PHASECHK.TRANS64.TRYWAIT P0, [R0+URZ+0xd8], R7 ;  /* 0x0000d807000075a7 */ /* 0x004ea400080011ff */
[----:B-12---:R-:W-:Y:S05]  /*b070*/  @!P0 BRA `(.L_x_279) ;  /* 0x000000e800988947 */ /* 0x006fea0003800000 */
.L_x_273:
[----:B--2---:R-:W-:Y:S04]  /*b080*/  UISETP.NE.U32.AND UP0, UPT, UR38, URZ, UPT ;  /* 0x000000ff2600728c */ /* 0x004fe8000bf05070 */
[----:B------:R-:W-:Y:S09]  /*b090*/  UISETP.NE.AND.EX UP0, UPT, UR39, URZ, UPT, UP0 ;  /* 0x000000ff2700728c */ /* 0x000ff2000bf05300 */
[----:B------:R-:W-:Y:S05]  /*b0a0*/  BRA.U UP0, `(.L_x_280) ;  /* 0x0000000100407547 */ /* 0x000fea000b800000 */
[----:B------:R-:W2:Y:S01]  /*b0b0*/  LDCU.64 UR8, c[0x4][0xf8] ;  /* 0x01001f00ff0877ac */ /* 0x000ea20008000a00 */
[----:B------:R-:W-:Y:S01]  /*b0c0*/  MOV R3, 0x128 ;  /* 0x0000012800037802 */ /* 0x000fe20000000f00 */
[----:B------:R-:W-:Y:S02]  /*b0d0*/  HFMA2 R12, -RZ, RZ, 0, 5.9604644775390625e-08 ;  /* 0x00000001ff0c7431 */ /* 0x000fe400000001ff */
[----:B------:R-:W-:Y:S02]  /*b0e0*/  IMAD.MOV.U32 R8, RZ, RZ, 0x69 ;  /* 0x00000069ff087424 */ /* 0x000fe400078e00ff */
[----:B------:R-:W-:Y:S01]  /*b0f0*/  IMAD.MOV.U32 R13, RZ, RZ, RZ ;  /* 0x000000ffff0d7224 */ /* 0x000fe200078e00ff */
[----:B------:R-:W1:Y:S01]  /*b100*/  LDCU.64 UR6, c[0x4][0x100] ;  /* 0x01002000ff0677ac */ /* 0x000e620008000a00 */
[----:B------:R-:W3:Y:S01]  /*b110*/  LDC.64 R2, c[0x4][R3] ;  /* 0x0100000003027b82 */ /* 0x000ee20000000a00 */
[----:B------:R-:W5:Y:S01]  /*b120*/  LDCU.64 UR4, c[0x4][0x50] ;  /* 0x01000a00ff0477ac */ /* 0x000f620008000a00 */
[----:B--2---:R-:W-:Y:S01]  /*b130*/  MOV R5, UR9 ;  /* 0x0000000900057c02 */ /* 0x004fe20008000f00 */
[----:B------:R-:W-:Y:S01]  /*b140*/  IMAD.U32 R4, RZ, RZ, UR8 ;  /* 0x00000008ff047e24 */ /* 0x000fe2000f8e00ff */
[----:B-1----:R-:W-:Y:S01]  /*b150*/  MOV R7, UR7 ;  /* 0x0000000700077c02 */ /* 0x002fe20008000f00 */
[----:B------:R-:W-:Y:S01]  /*b160*/  IMAD.U32 R6, RZ, RZ, UR6 ;  /* 0x00000006ff067e24 */ /* 0x000fe2000f8e00ff */
[----:B-----5:R-:W-:Y:S01]  /*b170*/  MOV R11, UR5 ;  /* 0x00000005000b7c02 */ /* 0x020fe20008000f00 */
[----:B------:R-:W-:Y:S02]  /*b180*/  IMAD.U32 R10, RZ, RZ, UR4 ;  /* 0x00000004ff0a7e24 */ /* 0x000fe4000f8e00ff */
[----:B------:R-:W-:Y:S07]  /*b190*/  LEPC R20, `(.L_x_280) ;  /* 0x000000001014794e */ /* 0x000fee0000000000 */
[----:B---34-:R-:W-:Y:S05]  /*b1a0*/  CALL.ABS.NOINC R2 ;  /* 0x0000000002007343 */ /* 0x018fea0003c00000 */
.L_x_280:
[----:B----4-:R-:W-:Y:S01]  /*b1b0*/  ISETP.NE.U32.AND P1, PT, RZ, UR42, PT ;  /* 0x0000002aff007c0c */ /* 0x010fe2000bf25070 */
[----:B------:R-:W-:Y:S01]  /*b1c0*/  BSSY.RECONVERGENT B0, `(.L_x_281) ;  /* 0x0000012000007945 */ /* 0x000fe20003800200 */
[----:B------:R-:W-:Y:S02]  /*b1d0*/  ISETP.NE.AND P6, PT, R23, RZ, PT ;  /* 0x000000ff1700720c */ /* 0x000fe40003fc5270 */
[----:B------:R-:W-:Y:S11]  /*b1e0*/  ISETP.NE.AND.EX P1, PT, RZ, UR43, PT, P1 ;  /* 0x0000002bff007c0c */ /* 0x000ff6000bf25310 */
[----:B------:R-:W-:Y:S02]  /*b1f0*/  @!UPT UIADD3 URZ, UPT, UPT, URZ, URZ, URZ ;  /* 0x000000fffffff290 */ /* 0x000fe4000fffe0ff */
[----:B------:R-:W2:Y:S02]  /*b200*/  @P1 LDC.64 R2, c[0x0][0x890] ;  /* 0x00022400ff021b82 */ /* 0x000ea40000000a00 */
[----:B--2---:R-:W-:Y:S01]  /*b210*/  @P1 IMAD.WIDE R2, R16, 0x8, R2 ;  /* 0x0000000810021825 */ /* 0x004fe200078e0202 */
[----:B------:R-:W-:Y:S05]  /*b220*/  @P6 BRA `(.L_x_282) ;  /* 0x00000000002c6947 */ /* 0x000fea0003800000 */
[----:B------:R-:W-:Y:S11]  /*b230*/  PLOP3.LUT P0, PT, PT, PT, PT, 0x80, 0x8 ;  /* 0x000000000008781c */ /* 0x000ff60003f0f070 */
[----:B------:R-:W-:Y:S02]  /*b240*/  @!UPT UIADD3 URZ, UPT, UPT, URZ, URZ, URZ ;  /* 0x000000fffffff290 */ /* 0x000fe4000fffe0ff */
.L_x_283:
[----:B------:R-:W-:Y:S02]  /*b250*/  PLOP3.LUT P2, PT, P2, P0, PT, 0xf2, 0x2f ;  /* 0x00000000002f781c */ /* 0x000fe40001741e72 */
[----:B--2---:R-:W-:Y:S08]  /*b260*/  @P0 R2UR P2, UR4, R24 ;  /* 0x00000000180402ca */ /* 0x004ff00000040000 */
[----:B------:R-:W-:Y:S02]  /*b270*/  PLOP3.LUT P2, PT, P2, P0, PT, 0xf2, 0x2f ;  /* 0x00000000002f781c */ /* 0x000fe40001741e72 */
[----:B------:R-:W-:Y:S08]  /*b280*/  @P0 R2UR.OR P2, UR5, R25 ;  /* 0x00000000190502ca */ /* 0x000ff00000140000 */
[----:B------:R-:W-:Y:S01]  /*b290*/  @P0 PLOP3.LUT P0, PT, P2, PT, PT, 0x80, 0x8 ;  /* 0x000000000008081c */ /* 0x000fe2000170f070 */
[----:B------:R-:W-:Y:S04]  /*b2a0*/  DEPBAR {5,4,3,2,1,0} ;  /* 0x0000003f0000791a */ /* 0x000fe80000000000 */
[----:B------:R-:W2:Y:S02]  /*b2b0*/  CCTL.E.C.LDCU.IV.DEEP [UR4] ;  /* 0x0000000004007540 */ /* 0x000ea40009c08000 */
[----:B--2---:R2:W-:Y:S06]  /*b2c0*/  UTMACCTL.IV [UR4] ;  /* 0x00000000040079b9 */ /* 0x0045ec0008000000 */
[----:B------:R-:W-:Y:S05]  /*b2d0*/  @P0 BRA.U.ANY `(.L_x_283) ;  /* 0xfffffffd00dc0947 */ /* 0x000fea000393ffff */
.L_x_282:
[----:B-123--:R-:W-:Y:S05]  /*b2e0*/  BSYNC.RECONVERGENT B0 ;  /* 0x0000000000007941 */ /* 0x00efea0003800200 */
.L_x_281:
[----:B------:R-:W2:Y:S01]  /*b2f0*/  @P1 LDG.E.64 R2, desc[UR54][R2.64] ;  /* 0x0000003602021981 */ /* 0x000ea2000c1e1b00 */
[----:B------:R-:W-:Y:S05]  /*b300*/  IMAD.U32 R0, RZ, RZ, UR47 ;  /* 0x0000002fff007e24 */ /* 0x000fea000f8e00ff */
[----:B------:R-:W-:Y:S01]  /*b310*/  ISETP.NE.AND P0, PT, R0, 0x4, PT ;  /* 0x000000040000780c */ /* 0x000fe20003f05270 */
[----:B--2---:R-:W2:Y:S02]  /*b320*/  @P1 LD.E R2, desc[UR54][R2.64] ;  /* 0x0000003602021980 */ /* 0x004ea4000c101900 */
[----:B--2---:R-:W-:Y:S01]  /*b330*/  @P1 FSETP.NEU.AND P2, PT, R2, RZ, PT ;  /* 0x000000ff0200120b */ /* 0x004fe20003f4d000 */
[----:B------:R-:W-:Y:S01]  /*b340*/  @!UPT UIADD3 URZ, UPT, UPT, URZ, URZ, URZ ;  /* 0x000000fffffff290 */ /* 0x000fe2000fffe0ff */
[----:B------:R-:W-:Y:S11]  /*b350*/  @P1 BRA `(.L_x_284) ;  /* 0x0000000000301947 */ /* 0x000ff60003800000 */
[----:B------:R-:W-:Y:S04]  /*b360*/  ISETP.NE.U32.AND P1, PT, RZ, UR40, PT ;  /* 0x00000028ff007c0c */ /* 0x000fe8000bf25070 */
[----:B------:R-:W-:Y:S11]  /*b370*/  ISETP.NE.AND.EX P1, PT, RZ, UR41, PT, P1 ;  /* 0x00000029ff007c0c */ /* 0x000ff6000bf25310 */
[----:B------:R-:W-:Y:S02]  /*b380*/  @!UPT UIADD3 URZ, UPT, UPT, URZ, URZ, URZ ;  /* 0x000000fffffff290 */ /* 0x000fe4000fffe0ff */
[----:B------:R-:W1:Y:S08]  /*b390*/  @P1 LDC R3, c[0x0][0x898] ;  /* 0x00022600ff031b82 */ /* 0x000e700000000800 */
[----:B------:R-:W2:Y:S08]  /*b3a0*/  @P1 LDC.64 R4, c[0x0][0x888] ;  /* 0x00022200ff041b82 */ /* 0x000eb00000000a00 */
[----:B------:R-:W3:Y:S01]  /*b3b0*/  @!P1 LDC R0, c[0x0][0x880] ;  /* 0x00022000ff009b82 */ /* 0x000ee20000000800 */
[----:B-1----:R-:W-:Y:S04]  /*b3c0*/  @P1 IMAD R3, R16, R3, RZ ;  /* 0x0000000310031224 */ /* 0x002fe800078e02ff */
[----:B--2---:R-:W-:Y:S06]  /*b3d0*/  @P1 IMAD.WIDE R4, R3, 0x4, R4 ;  /* 0x0000000403041825 */ /* 0x004fec00078e0204 */
[----:B------:R-:W2:Y:S02]  /*b3e0*/  @P1 LDG.E R4, desc[UR54][R4.64] ;  /* 0x0000003604041981 */ /* 0x000ea4000c1e1900 */
[----:B--2---:R-:W-:Y:S02]  /*b3f0*/  @P1 FSETP.NEU.AND P2, PT, R4, RZ, PT ;  /* 0x000000ff0400120b */ /* 0x004fe40003f4d000 */
[----:B---3--:R-:W-:Y:S11]  /*b400*/  @!P1 FSETP.NEU.AND P2, PT, R0, RZ, PT ;  /* 0x000000ff0000920b */ /* 0x008ff60003f4d000 */
[----:B------:R-:W-:Y:S02]  /*b410*/  @!UPT UIADD3 URZ, UPT, UPT, URZ, URZ, URZ ;  /* 0x000000fffffff290 */ /* 0x000fe4000fffe0ff */
.L_x_284:
[----:B------:R-:W-:Y:S01]  /*b420*/  SHF.L.U32 R26, R26, 0x7, RZ ;  /* 0x000000071a1a7819 */ /* 0x000fe200000006ff */
[----:B------:R-:W-:Y:S01]  /*b430*/  UMOV UR4, 0xffffffff ;  /* 0xffffffff00047882 */ /* 0x000fe20000000000 */
[----:B------:R-:W-:Y:S02]  /*b440*/  SHF.L.U32 R18, R18, 0x8, RZ ;  /* 0x0000000812127819 */ /* 0x000fe400000006ff */
[----:B------:R-:W-:Y:S05]  /*b450*/  BRA.DIV UR4, `(.L_x_285) ;  /* 0x000000e604b47947 */ /* 0x000fea000b800000 */
[----:B------:R-:W-:Y:S11]  /*b460*/  ELECT P6, URZ, PT ;  /* 0x0000000000ff782f */ /* 0x000ff600038c0000 */
[----:B------:R-:W-:Y:S02]  /*b470*/  @!UPT UIADD3 URZ, UPT, UPT, URZ, URZ, URZ ;  /* 0x000000fffffff290 */ /* 0x000fe4000fffe0ff */
.L_x_623:
[----:B------:R-:W-:Y:S01]  /*b480*/  PLOP3.LUT P2, PT, P2, P6, PT, 0x80, 0x8 ;  /* 0x000000000008781c */ /* 0x000fe2000174d070 */
[----:B------:R-:W-:Y:S08]  /*b490*/  @P0 BRA `(.L_x_286) ;  /* 0x0000000000040947 */ /* 0x000ff00003800000 */
[----:B------:R-:W-:Y:S05]  /*b4a0*/  BPT.TRAP 0x1 ;  /* 0x000000040000795c */ /* 0x000fea0000300000 */
.L_x_286:
[----:B------:R-:W1:Y:S01]  /*b4b0*/  S2R R3, SR_CgaCtaId ;  /* 0x0000000000037919 */ /* 0x000e620000008800 */
[----:B------:R-:W-:Y:S01]  /*b4c0*/  MOV R0, 0x400 ;  /* 0x0000040000007802 */ /* 0x000fe20000000f00 */
[----:B------:R-:W-:Y:S01]  /*b4d0*/  BSSY B0, `(.L_x_287) ;  /* 0x0000005000007945 */ /* 0x000fe20003800000 */
[----:B------:R-:W-:Y:S02]  /*b4e0*/  SHF.L.U32 R5, R22, 0x1f, RZ ;  /* 0x0000001f16057819 */ /* 0x000fe400000006ff */
[----:B-1----:R-:W-:Y:S04]  /*b4f0*/  LEA R2, R3, R0, 0x18 ;  /* 0x0000000003027211 */ /* 0x002fe800078ec0ff */
[----:B------:R-:W1:Y:S02]  /*b500*/  SYNCS.PHASECHK.TRANS64.TRYWAIT P1, [R2+URZ+0xb0], R5 ;  /* 0x0000b005020075a7 */ /* 0x000e6400080211ff */
[----:B-1----:R-:W-:Y:S05]  /*b510*/  @!P1 BRA `(.L_x_288) ;  /* 0x000000e400a49947 */ /* 0x002fea0003800000 */
.L_x_624:
[----:B------:R-:W-:Y:S05]  /*b520*/  BSYNC B0 ;  /* 0x0000000000007941 */ /* 0x000fea0003800000 */
.L_x_287:
[----:B------:R-:W-:Y:S04]  /*b530*/  BSSY.RECONVERGENT B0, `(.L_x_289) ;  /* 0x0000015000007945 */ /* 0x000fe80003800200 */
[----:B------:R-:W-:Y:S05]  /*b540*/  @!P2 BRA `(.L_x_290) ;  /* 0x00000000004ca947 */ /* 0x000fea0003800000 */
[----:B------:R-:W-:Y:S01]  /*b550*/  R2UR UR4, R2 ;  /* 0x00000000020472ca */ /* 0x000fe200000e0000 */
[----:B------:R-:W-:Y:S01]  /*b560*/  UMOV UR12, 0x0 ;  /* 0x00000000000c7882 */ /* 0x000fe20000000000 */
[----:B------:R-:W-:Y:S01]  /*b570*/  R2UR UR10, R26 ;  /* 0x000000001a0a72ca */ /* 0x000fe200000e0000 */
[----:B------:R-:W-:Y:S01]  /*b580*/  UMOV UR13, 0x10000000 ;  /* 0x10000000000d7882 */ /* 0x000fe20000000000 */
[----:B------:R-:W-:Y:S02]  /*b590*/  R2UR UR11, R18 ;  /* 0x00000000120b72ca */ /* 0x000fe400000e0000 */
[----:B------:R-:W-:Y:S02]  /*b5a0*/  R2UR UR14, R24 ;  /* 0x00000000180e72ca */ /* 0x000fe400000e0000 */
[----:B------:R-:W-:Y:S05]  /*b5b0*/  R2UR UR15, R25 ;  /* 0x00000000190f72ca */ /* 0x000fea00000e0000 */
[----:B------:R-:W-:Y:S02]  /*b5c0*/  UIADD3 UR9, UPT, UPT, UR4, 0x90, URZ ;  /* 0x0000009004097890 */ /* 0x000fe4000fffe0ff */
[----:B------:R-:W-:Y:S02]  /*b5d0*/  UIADD3 UR8, UPT, UPT, UR4, 0xc00, URZ ;  /* 0x00000c0004087890 */ /* 0x000fe4000fffe0ff */
[----:B------:R-:W-:Y:S02]  /*b5e0*/  UIADD3 UR6, UPT, UPT, UR10, 0x40, URZ ;  /* 0x000000400a067890 */ /* 0x000fe4000fffe0ff */
[----:B------:R-:W-:Y:S01]  /*b5f0*/  UIADD3 UR4, UPT, UPT, UR4, 0x2c00, URZ ;  /* 0x00002c0004047890 */ /* 0x000fe2000fffe0ff */
[----:B------:R-:W-:Y:S01]  /*b600*/  UMOV UR7, UR11 ;  /* 0x0000000b00077c82 */ /* 0x000fe20008000000 */
[----:B------:R-:W-:Y:S03]  /*b610*/  UMOV UR5, UR9 ;  /* 0x0000000900057c82 */ /* 0x000fe60008000000 */
[----:B------:R2:W-:Y:S04]  /*b620*/  UTMALDG.2D [UR8], [UR14], desc[UR12] ;  /* 0x00000c080e0075b4 */ /* 0x0005e80008009000 */
[----:B------:R2:W-:Y:S02]  /*b630*/  UTMALDG.2D [UR4], [UR14], desc[UR12] ;  /* 0x00000c040e0075b4 */ /* 0x0005e40008009000 */
[----:B--2---:R-:W-:Y:S05]  /*b640*/  @P0 BRA `(.L_x_291) ;  /* 0x0000000000040947 */ /* 0x004fea0003800000 */
[----:B------:R-:W-:Y:S05]  /*b650*/  BPT.TRAP 0x1 ;  /* 0x000000040000795c */ /* 0x000fea0000300000 */
.L_x_291:
[----:B------:R-:W-:Y:S04]  /*b660*/  HFMA2 R7, -RZ, RZ, 0, 2 ;  /* 0x00004000ff077431 */ /* 0x000fe800000001ff */
[----:B------:R2:W-:Y:S03]  /*b670*/  SYNCS.ARRIVE.TRANS64.RED.A0TR RZ, [R2+URZ+0x90], R7 ;  /* 0x0000900702ff79a7 */ /* 0x0005e600083004ff */
.L_x_290:
[----:B------:R-:W-:Y:S05]  /*b680*/  BSYNC.RECONVERGENT B0 ;  /* 0x0000000000007941 */ /* 0x000fea0003800200 */
.L_x_289:
[----:B------:R-:W-:Y:S05]  /*b690*/  @P0 BRA `(.L_x_292) ;  /* 0x0000000000040947 */ /* 0x000fea0003800000 */
[----:B------:R-:W-:Y:S05]  /*b6a0*/  BPT.TRAP 0x1 ;  /* 0x000000040000795c */ /* 0x000fea0000300000 */
.L_x_292:
[----:B------:R-:W-:Y:S04]  /*b6b0*/  IADD3 R0, PT, PT, R2, 0x90, RZ ;  /* 0x0000009002007810 */ /* 0x000fe80007ffe0ff */
[----:B------:R-:W-:Y:S04]  /*b6c0*/  PRMT R0, R3, 0x654, R0 ;  /* 0x0000065403007816 */ /* 0x000fe80000000000 */
[----:B------:R3:W-:Y:S01]  /*b6d0*/  SYNCS.ARRIVE.TRANS64.RED.A1T0 RZ, [R0+URZ], RZ ;  /* 0x000000ff00ff79a7 */ /* 0x0007e200081004ff */
[----:B------:R-:W-:Y:S05]  /*b6e0*/  @P0 BRA `(.L_x_293) ;  /* 0x0000000000040947 */ /* 0x000fea0003800000 */
[----:B------:R-:W-:Y:S05]  /*b6f0*/  BPT.TRAP 0x1 ;  /* 0x000000040000795c */ /* 0x000fea0000300000 */
.L_x_293:
[----:B------:R-:W4:Y:S01]  /*b700*/  SYNCS.PHASECHK.TRANS64.TRYWAIT P1, [R2+URZ+0xb8], R5 ;  /* 0x0000b805020075a7 */ /* 0x000f2200080211ff */
[----:B------:R-:W-:Y:S04]  /*b710*/  BSSY B0, `(.L_x_294) ;  /* 0x0000002000007945 */ /* 0x000fe80003800000 */
[----:B----4-:R-:W-:Y:S05]  /*b720*/  @!P1 BRA `(.L_x_295) ;  /* 0x000000e400349947 */ /* 0x010fea0003800000 */
.L_x_625:
[----:B------:R-:W-:Y:S05]  /*b730*/  BSYNC B0 ;  /* 0x0000000000007941 */ /* 0x000fea0003800000 */
.L_x_294:
        /* <DEDUP_REMOVED lines=18> */
[----:B-1----:R-:W-:Y:S05]  /*b860*/  @P0 BRA `(.L_x_298) ;  /* 0x0000000000040947 */ /* 0x002fea0003800000 */
[----:B------:R-:W-:Y:S05]  /*b870*/  BPT.TRAP 0x1 ;  /* 0x000000040000795c */ /* 0x000fea0000300000 */
.L_x_298:
[----:B--2---:R-:W-:Y:S04]  /*b880*/  HFMA2 R7, -RZ, RZ, 0, 2 ;  /* 0x00004000ff077431 */ /* 0x004fe800000001ff */
[----:B------:R1:W-:Y:S03]  /*b890*/  SYNCS.ARRIVE.TRANS64.RED.A0TR RZ, [R2+URZ+0x98], R7 ;  /* 0x0000980702ff79a7 */ /* 0x0003e600083004ff */
.L_x_297:
[----:B------:R-:W-:Y:S05]  /*b8a0*/  BSYNC.RECONVERGENT B0 ;  /* 0x0000000000007941 */ /* 0x000fea0003800200 */
.L_x_296:
[----:B------:R-:W-:Y:S05]  /*b8b0*/  @P0 BRA `(.L_x_299) ;  /* 0x0000000000040947 */ /* 0x000fea0003800000 */
[----:B------:R-:W-:Y:S05]  /*b8c0*/  BPT.TRAP 0x1 ;  /* 0x000000040000795c */ /* 0x000fea0000300000 */
.L_x_299:
[----:B---3--:R-:W-:Y:S04]  /*b8d0*/  IADD3 R0, PT, PT, R2, 0x98, RZ ;  /* 0x0000009802007810 */ /* 0x008fe80007ffe0ff */
[----:B------:R-:W-:Y:S04]  /*b8e0*/  PRMT R0, R3, 0x654, R0 ;  /* 0x0000065403007816 */ /* 0x000fe80000000000 */
[----:B------:R3:W-:Y:S01]  /*b8f0*/  SYNCS.ARRIVE.TRANS64.RED.A1T0 RZ, [R0+URZ], RZ ;  /* 0x000000ff00ff79a7 */ /* 0x0007e200081004ff */
[----:B------:R-:W-:Y:S05]  /*b900*/  @P0 BRA `(.L_x_300) ;  /* 0x0000000000040947 */ /* 0x000fea0003800000 */
[----:B------:R-:W-:Y:S05]  /*b910*/  BPT.TRAP 0x1 ;  /* 0x000000040000795c */ /* 0x000fea0000300000 */
.L_x_300:
[----:B------:R-:W5:Y:S01]  /*b920*/  SYNCS.PHASECHK.TRANS64.TRYWAIT P1, [R2+URZ+0xc0], R5 ;  /* 0x0000c005020075a7 */ /* 0x000f6200080211ff */
[----:B------:R-:W-:Y:S04]  /*b930*/  BSSY B0, `(.L_x_301) ;  /* 0x0000002000007945 */ /* 0x000fe80003800000 */
[----:B-----5:R-:W-:Y:S05]  /*b940*/  @!P1 BRA `(.L_x_302) ;  /* 0x000000e000c09947 */ /* 0x020fea0003800000 */
.L_x_626:
[----:B------:R-:W-:Y:S05]  /*b950*/  BSYNC B0 ;  /* 0x0000000000007941 */ /* 0x000fea0003800000 */
.L_x_301:
        /* <DEDUP_REMOVED lines=20> */
.L_x_305:
[----:B--2---:R-:W-:Y:S04]  /*baa0*/  HFMA2 R7, -RZ, RZ, 0, 2 ;  /* 0x00004000ff077431 */ /* 0x004fe800000001ff */
[----:B------:R1:W-:Y:S03]  /*bab0*/  SYNCS.ARRIVE.TRANS64.RED.A0TR RZ, [R2+URZ+0xa0], R7 ;  /* 0x0000a00702ff79a7 */ /* 0x0003e600083004ff */
.L_x_304:
[----:B------:R-:W-:Y:S05]  /*bac0*/  BSYNC.RECONVERGENT B0 ;  /* 0x0000000000007941 */ /* 0x000fea0003800200 */
.L_x_303:
[----:B------:R-:W-:Y:S05]  /*bad0*/  @P0 BRA `(.L_x_306) ;  /* 0x0000000000040947 */ /* 0x000fea0003800000 */
[----:B------:R-:W-:Y:S05]  /*bae0*/  BPT.TRAP 0x1 ;  /* 0x000000040000795c */ /* 0x000fea0000300000 */
.L_x_306:
[----:B---3--:R-:W-:Y:S04]  /*baf0*/  IADD3 R0, PT, PT, R2, 0xa0, RZ ;  /* 0x000000a002007810 */ /* 0x008fe80007ffe0ff */
[----:B------:R-:W-:Y:S04]  /*bb00*/  PRMT R0, R3, 0x654, R0 ;  /* 0x0000065403007816 */ /* 0x000fe80000000000 */
[----:B------:R3:W-:Y:S01]  /*bb10*/  SYNCS.ARRIVE.TRANS64.RED.A1T0 RZ, [R0+URZ], RZ ;  /* 0x000000ff00ff79a7 */ /* 0x0007e200081004ff */
[----:B------:R-:W-:Y:S05]  /*bb20*/  @P0 BRA `(.L_x_307) ;  /* 0x0000000000040947 */ /* 0x000fea0003800000 */
[----:B------:R-:W-:Y:S05]  /*bb30*/  BPT.TRAP 0x1 ;  /* 0x000000040000795c */ /* 0x000fea0000300000 */
.L_x_307:
[----:B------:R-:W5:Y:S01]  /*bb40*/  SYNCS.PHASECHK.TRANS64.TRYWAIT P1, [R2+URZ+0xc8], R5 ;  /* 0x0000c805020075a7 */ /* 0x000f6200080211ff */
[----:B------:R-:W-:Y:S04]  /*bb50*/  BSSY B0, `(.L_x_308) ;  /* 0x0000002000007945 */ /* 0x000fe80003800000 */
[----:B-----5:R-:W-:Y:S05]  /*bb60*/  @!P1 BRA `(.L_x_309) ;  /* 0x000000e0004c9947 */ /* 0x020fea0003800000 */
.L_x_627:
[----:B------:R-:W-:Y:S05]  /*bb70*/  BSYNC B0 ;  /* 0x0000000000007941 */ /* 0x000fea0003800000 */
.L_x_308:
        /* <DEDUP_REMOVED lines=20> */
.L_x_312:
[----:B----4-:R-:W-:Y:S04]  /*bcc0*/  HFMA2 R5, -RZ, RZ, 0, 2 ;  /* 0x00004000ff057431 */ /* 0x010fe800000001ff */
[----:B------:R1:W-:Y:S03]  /*bcd0*/  SYNCS.ARRIVE.TRANS64.RED.A0TR RZ, [R2+URZ+0xa8], R5 ;  /* 0x0000a80502ff79a7 */ /* 0x0003e600083004ff */
.L_x_311:
[----:B------:R-:W-:Y:S05]  /*bce0*/  BSYNC.RECONVERGENT B0 ;  /* 0x0000000000007941 */ /* 0x000fea0003800200 */
.L_x_310:
[----:B------:R-:W-:Y:S05]  /*bcf0*/  @P0 BRA `(.L_x_313) ;  /* 0x0000000000040947 */ /* 0x000fea0003800000 */
[----:B------:R-:W-:Y:S05]  /*bd00*/  BPT.TRAP 0x1 ;  /* 0x000000040000795c */ /* 0x000fea0000300000 */
.L_x_313:
[----:B---3--:R-:W-:Y:S01]  /*bd10*/  VIADD R0, R2, 0xa8 ;  /* 0x000000a802007836 */ /* 0x008fe20000000000 */
[----:B------:R-:W-:Y:S04]  /*bd20*/  LOP3.LUT R22, R22, 0x1, RZ, 0x3c, !PT ;  /* 0x0000000116167812 */ /* 0x000fe800078e3cff */
[----:B------:R-:W-:Y:S04]  /*bd30*/  PRMT R0, R3, 0x654, R0 ;  /* 0x0000065403007816 */ /* 0x000fe80000000000 */
[----:B------:R3:W-:Y:S02]  /*bd40*/  SYNCS.ARRIVE.TRANS64.RED.A1T0 RZ, [R0+URZ], RZ ;  /* 0x000000ff00ff79a7 */ /* 0x0007e400081004ff */
[----:B---3--:R-:W-:Y:S05]  /*bd50*/  IMAD.U32 R0, RZ, RZ, UR52 ;  /* 0x00000034ff007e24 */ /* 0x008fea000f8e00ff */
[----:B------:R-:W-:Y:S11]  /*bd60*/  ISETP.NE.AND P1, PT, R0, 0x8, PT ;  /* 0x000000080000780c */ /* 0x000ff60003f25270 */
[----:B------:R-:W-:Y:S02]  /*bd70*/  @!UPT UIADD3 URZ, UPT, UPT, URZ, URZ, URZ ;  /* 0x000000fffffff290 */ /* 0x000fe4000fffe0ff */
[----:B------:R-:W-:Y:S05]  /*bd80*/  @P1 BRA `(.L_x_314) ;  /* 0x0000000000041947 */ /* 0x000fea0003800000 */
[----:B------:R-:W-:Y:S05]  /*bd90*/  BPT.TRAP 0x1 ;  /* 0x000000040000795c */ /* 0x000fea0000300000 */
.L_x_314:
[----:B------:R-:W-:Y:S01]  /*bda0*/  LEA R4, R17, R2, 0x3 ;  /* 0x0000000211047211 */ /* 0x000fe200078e18ff */
[----:B------:R-:W-:Y:S01]  /*bdb0*/  BSSY B0, `(.L_x_315) ;  /* 0x0000006000007945 */ /* 0x000fe20003800000 */
[----:B-1--4-:R-:W-:Y:S02]  /*bdc0*/  SHF.L.U32 R5, R19, 0x1f, RZ ;  /* 0x0000001f13057819 */ /* 0x012fe400000006ff */
[----:B------:R-:W-:Y:S02]  /*bdd0*/  MOV R0, UR36 ;  /* 0x0000002400007c02 */ /* 0x000fe40008000f00 */
[----:B------:R-:W1:Y:S03]  /*bde0*/  SYNCS.PHASECHK.TRANS64.TRYWAIT P2, [R4+URZ+0x1a0], R5 ;  /* 0x0001a005040075a7 */ /* 0x000e6600080411ff */
[----:B------:R-:W-:Y:S01]  /*bdf0*/  IMAD R0, R17, 0x14, R0 ;  /* 0x0000001411007824 */ /* 0x000fe200078e0200 */
[----:B-1----:R-:W-:Y:S06]  /*be00*/  @!P2 BRA `(.L_x_316) ;  /* 0x000000dc00b8a947 */ /* 0x002fec0003800000 */
.L_x_628:
[----:B------:R-:W-:Y:S05]  /*be10*/  BSYNC B0 ;  /* 0x0000000000007941 */ /* 0x000fea0003800000 */
.L_x_315:
[----:B-1----:R1:W3:Y:S04]  /*be20*/  LDS.U16 R5, [R0+0x12] ;  /* 0x0000120000057984 */ /* 0x0022e80000000400 */
[----:B------:R1:W4:Y:S04]  /*be30*/  LDS R26, [R0] ;  /* 0x00000000001a7984 */ /* 0x0003280000000800 */
[----:B------:R1:W1:Y:S04]  /*be40*/  LDS R18, [R0+0x4] ;  /* 0x0000040000127984 */ /* 0x0002680000000800 */
        /* <DEDUP_REMOVED lines=10> */
.L_x_317:
[----:B-1----:R-:W-:Y:S01]  /*bef0*/  ISETP.NE.AND P1, PT, R6, RZ, PT ;  /* 0x000000ff0600720c */ /* 0x002fe20003f25270 */
[----:B------:R-:W-:Y:S01]  /*bf00*/  VIADD R4, R4, 0x1e0 ;  /* 0x000001e004047836 */ /* 0x000fe20000000000 */
[----:B------:R-:W-:Y:S01]  /*bf10*/  PLOP3.LUT P3, PT, PT, PT, PT, 0x80, 0x8 ;  /* 0x000000000008781c */ /* 0x000fe20003f6f070 */
[----:B------:R-:W-:Y:S03]  /*bf20*/  VIADD R0, R17, 0x1 ;  /* 0x0000000111007836 */ /* 0x000fe60000000000 */
[----:B------:R-:W-:Y:S02]  /*bf30*/  PRMT R4, R3, 0x654, R4 ;  /* 0x0000065403047816 */ /* 0x000fe40000000004 */
[C---:B------:R-:W-:Y:S02]  /*bf40*/  ISETP.NE.AND P2, PT, R0.reuse, 0x8, PT ;  /* 0x000000080000780c */ /* 0x040fe40003f45270 */
[----:B------:R1:W-:Y:S01]  /*bf50*/  SYNCS.ARRIVE.TRANS64.RED.A1T0 RZ, [R4+URZ], RZ ;  /* 0x000000ff04ff79a7 */ /* 0x0003e200081004ff */
[----:B------:R-:W-:Y:S02]  /*bf60*/  P2R R23, PR, RZ, 0x8 ;  /* 0x00000008ff177803 */ /* 0x000fe40000000000 */
[----:B------:R-:W-:Y:S02]  /*bf70*/  SEL R17, R0, RZ, P2 ;  /* 0x000000ff00117207 */ /* 0x000fe40001000000 */
[----:B-1----:R-:W-:Y:S04]  /*bf80*/  SEL R4, RZ, 0x1, P2 ;  /* 0x00000001ff047807 */ /* 0x002fe80001000000 */
[----:B------:R-:W-:Y:S01]  /*bf90*/  LOP3.LUT R19, R19, R4, RZ, 0x3c, !PT ;  /* 0x0000000413137212 */ /* 0x000fe200078e3cff */
[----:B------:R-:W-:Y:S06]  /*bfa0*/  @P1 BRA `(.L_x_318) ;  /* 0xffffffe800641947 */ /* 0x000fec000383ffff */
[----:B------:R-:W-:Y:S05]  /*bfb0*/  BSYNC B7 ;  /* 0x0000000000077941 */ /* 0x000fea0003800000 */
.L_x_272:
[----:B------:R-:W-:Y:S05]  /*bfc0*/  @P0 BRA `(.L_x_319) ;  /* 0x0000000000040947 */ /* 0x000fea0003800000 */
[----:B------:R-:W-:Y:S05]  /*bfd0*/  BPT.TRAP 0x1 ;  /* 0x000000040000795c */ /* 0x000fea0000300000 */
.L_x_319:
[----:B------:R-:W-:Y:S01]  /*bfe0*/  SHF.L.U32 R3, R22, 0x1f, RZ ;  /* 0x0000001f16037819 */ /* 0x000fe200000006ff */
[----:B------:R-:W-:Y:S03]  /*bff0*/  BSSY B0, `(.L_x_320) ;  /* 0x0000003000007945 */ /* 0x000fe60003800000 */
[----:B------:R-:W1:Y:S02]  /*c000*/  SYNCS.PHASECHK.TRANS64.TRYWAIT P1, [R2+URZ+0xb0], R3 ;  /* 0x0000b003020075a7 */ /* 0x000e6400080211ff */
[----:B-1----:R-:W-:Y:S05]  /*c010*/  @!P1 BRA `(.L_x_321) ;  /* 0x000000dc00489947 */ /* 0x002fea0003800000 */
.L_x_629:
[----:B------:R-:W-:Y:S05]  /*c020*/  BSYNC B0 ;  /* 0x0000000000007941 */ /* 0x000fea0003800000 */
.L_x_320:
[----:B------:R-:W-:Y:S05]  /*c030*/  @P0 BRA `(.L_x_322) ;  /* 0x0000000000040947 */ /* 0x000fea0003800000 */
[----:B------:R-:W-:Y:S05]  /*c040*/  BPT.TRAP 0x1 ;  /* 0x000000040000795c */ /* 0x000fea0000300000 */
.L_x_322:
[----:B------:R-:W1:Y:S01]  /*c050*/  SYNCS.PHASECHK.TRANS64.TRYWAIT P1, [R2+URZ+0xb8], R3 ;  /* 0x0000b803020075a7 */ /* 0x000e6200080211ff */
[----:B------:R-:W-:Y:S04]  /*c060*/  BSSY B0, `(.L_x_323) ;  /* 0x0000002000007945 */ /* 0x000fe80003800000 */
[----:B-1----:R-:W-:Y:S05]  /*c070*/  @!P1 BRA `(.L_x_324) ;  /* 0x000000dc00449947 */ /* 0x002fea0003800000 */
.L_x_630:
[----:B------:R-:W-:Y:S05]  /*c080*/  BSYNC B0 ;  /* 0x0000000000007941 */ /* 0x000fea0003800000 */
.L_x_323:
[----:B------:R-:W-:Y:S05]  /*c090*/  @P0 BRA `(.L_x_325) ;  /* 0x0000000000040947 */ /* 0x000fea0003800000 */
[----:B------:R-:W-:Y:S05]  /*c0a0*/  BPT.TRAP 0x1 ;  /* 0x000000040000795c */ /* 0x000fea0000300000 */
.L_x_325:
[----:B------:R-:W1:Y:S01]  /*c0b0*/  SYNCS.PHASECHK.TRANS64.TRYWAIT P1, [R2+URZ+0xc0], R3 ;  /* 0x0000c003020075a7 */ /* 0x000e6200080211ff */
[----:B------:R-:W-:Y:S04]  /*c0c0*/  BSSY B0, `(.L_x_326) ;  /* 0x0000002000007945 */ /* 0x000fe80003800000 */
[----:B-1----:R-:W-:Y:S05]  /*c0d0*/  @!P1 BRA `(.L_x_327) ;  /* 0x000000dc00409947 */ /* 0x002fea0003800000 */
.L_x_631:
[----:B------:R-:W-:Y:S05]  /*c0e0*/  BSYNC B0 ;  /* 0x0000000000007941 */ /* 0x000fea0003800000 */
.L_x_326:
[----:B------:R-:W-:Y:S05]  /*c0f0*/  @P0 BRA `(.L_x_328) ;  /* 0x0000000000040947 */ /* 0x000fea0003800000 */
[----:B------:R-:W-:Y:S05]  /*c100*/  BPT.TRAP 0x1 ;  /* 0x000000040000795c */ /* 0x000fea0000300000 */
.L_x_328:
[----:B------:R-:W-:-:S04]  /*c110*/  SHF.L.U32 R3, R22, 0x1f, RZ ;  /* 0x0000001f16037819 */ /* 0x000fc800000006ff */
[----:B------:R1:W1:Y:S03]  /*c120*/  SYNCS.PHASECHK.TRANS64.TRYWAIT P0, [R2+URZ+0xc8], R3 ;  /* 0x0000c803020075a7 */ /* 0x00026600080011ff */
[----:B-1----:R-:W-:Y:S05]  /*c130*/  @!P0 NANOSLEEP.SYNCS 0x989680 ;  /* 0x009896800000895d */ /* 0x002fea0003900000 */
[----:B------:R-:W1:Y:S02]  /*c140*/  @!P0 SYNCS.PHASECHK.TRANS64 P0, [R2+URZ+0xc8], R3 ;  /* 0x0000c803020085a7 */ /* 0x000e6400080010ff */
[----:B-1----:R-:W-:Y:S05]  /*c150*/  @P0 EXIT ;  /* 0x000000000000094d */ /* 0x002fea0003800000 */
[----:B------:R-:W-:Y:S05]  /*c160*/  BRA `(.L_x_328) ;  /* 0xfffffffc00e87947 */ /* 0x000fea000383ffff */
.L_x_271:
[----:B------:R-:W-:-:S09]  /*c170*/  UISETP.NE.AND UP0, UPT, UR47, 0x4, UPT ;  /* 0x000000042f00788c */ /* 0x000fd2000bf05270 */
[----:B------:R-:W-:Y:S05]  /*c180*/  BRA.U UP0, `(.L_x_329) ;  /* 0x0000007500a87547 */ /* 0x000fea000b800000 */
.L_x_330:
[----:B------:R-:W-:Y:S09]  /*c190*/  WARPSYNC.ALL ;  /* 0x0000000000007948 */ /* 0x000ff20003800000 */
[----:B------:R-:W3:Y:S02]  /*c1a0*/  USETMAXREG.TRY_ALLOC.CTAPOOL UP0, 0xe8 ;  /* 0x000000e8000079c8 */ /* 0x000ee40008000600 */
[----:B---3--:R-:W-:Y:S05]  /*c1b0*/  BRA.U !UP0, `(.L_x_330) ;  /* 0xfffffffd08f47547 */ /* 0x008fea000b83ffff */
[----:B------:R-:W3:Y:S08]  /*c1c0*/  S2UR UR57, SR_CgaCtaId ;  /* 0x00000000003979c3 */ /* 0x000ef00000008800 */
[----:B------:R-:W-:Y:S01]  /*c1d0*/  BAR.SYNC.DEFER_BLOCKING 0x6, 0xa0 ;  /* 0x0182800000007b1d */ /* 0x000fe20000010000 */
[C---:B-1----:R-:W-:Y:S01]  /*c1e0*/  IMAD.SHL.U32 R5, R36.reuse, 0x40, RZ ;  /* 0x0000004024057824 */ /* 0x042fe200078e00ff */
[----:B------:R-:W-:Y:S01]  /*c1f0*/  CS2R R152, SRZ ;  /* 0x0000000000987805 */ /* 0x000fe2000001ff00 */
[----:B------:R-:W-:-:S02]  /*c200*/  IMAD.SHL.U32 R2, R36, 0x20, RZ ;  /* 0x0000002024027824 */ /* 0x000fc400078e00ff */
[----:B------:R-:W-:Y:S01]  /*c210*/  IMAD.U32 R4, R36, 0x10000, RZ ;  /* 0x0001000024047824 */ /* 0x000fe200078e00ff */
[----:B------:R-:W-:Y:S01]  /*c220*/  UMOV UR56, 0x400 ;  /* 0x0000040000387882 */ /* 0x000fe20000000000 */
[----:B------:R-:W-:Y:S01]  /*c230*/  LOP3.LUT R3, R5, 0x1c0, RZ, 0xc0, !PT ;  /* 0x000001c005037812 */ /* 0x000fe200078ec0ff */
[----:B------:R-:W1:Y:S01]  /*c240*/  SHFL.IDX PT, R151, R132, RZ, 0x1f ;  /* 0x00001fff84977589 */ /* 0x000e6200000e0000 */
[----:B------:R-:W-:Y:S01]  /*c250*/  LOP3.LUT R2, R2, 0x200, RZ, 0xc0, !PT ;  /* 0x0000020002027812 */ /* 0x000fe200078ec0ff */
[----:B--2---:R-:W-:Y:S01]  /*c260*/  IMAD.SHL.U32 R0, R36, 0x8, RZ ;  /* 0x0000000824007824 */ /* 0x004fe200078e00ff */
[----:B------:R-:W-:Y:S01]  /*c270*/  LOP3.LUT R3, R3, 0x28, R36, 0xf8, !PT ;  /* 0x0000002803037812 */ /* 0x000fe200078ef824 */
[----:B------:R-:W2:Y:S01]  /*c280*/  LDCU UR53, c[0x0][0x394] ;  /* 0x00007280ff3577ac */ /* 0x000ea20008000800 */
[----:B------:R-:W-:Y:S02]  /*c290*/  LOP3.LUT R2, R2, 0x1000, R5, 0xf8, !PT ;  /* 0x0000100002027812 */ /* 0x000fe400078ef805 */
[----:B------:R-:W-:Y:S01]  /*c2a0*/  LOP3.LUT R5, R4, 0x600000, RZ, 0xc0, !PT ;  /* 0x0060000004057812 */ /* 0x000fe200078ec0ff */
[----:B------:R-:W2:Y:S01]  /*c2b0*/  LDCU.64 UR44, c[0x0][0x398] ;  /* 0x00007300ff2c77ac */ /* 0x000ea20008000a00 */
[----:B------:R-:W-:Y:S01]  /*c2c0*/  LOP3.LUT R3, R3, 0x38, R0, 0x78, !PT ;  /* 0x0000003803037812 */ /* 0x000fe200078e7800 */
[----:B------:R-:W2:Y:S03]  /*c2d0*/  LDCU.64 UR40, c[0x0][0x890] ;  /* 0x00011200ff2877ac */ /* 0x000ea60008000a00 */
[----:B------:R-:W-:Y:S01]  /*c2e0*/  LOP3.LUT R147, R2, R3, RZ, 0xfc, !PT ;  /* 0x0000000302937212 */ /* 0x000fe200078efcff */
[----:B---3--:R-:W-:Y:S01]  /*c2f0*/  ULEA UR56, UR57, UR56, 0x18 ;  /* 0x0000003839387291 */ /* 0x008fe2000f8ec0ff */
[----:B------:R-:W3:Y:S01]  /*c300*/  LDCU.64 UR38, c[0x0][0x888] ;  /* 0x00011100ff2677ac */ /* 0x000ee20008000a00 */
[----:B------:R-:W2:Y:S01]  /*c310*/  LDCU.64 UR50, c[0x0][0xb18] ;  /* 0x00016300ff3277ac */ /* 0x000ea20008000a00 */
[----:B-1----:R-:W-:-:S06]  /*c320*/  ISETP.NE.AND P0, PT, R151, 0x4, PT ;  /* 0x000000049700780c */ /* 0x002fcc0003f05270 */
[----:B------:R-:W1:Y:S01]  /*c330*/  LDS R148, [UR56+0x360] ;  /* 0x00036038ff947984 */ /* 0x000e620008000800 */
[----:B------:R-:W1:Y:S02]  /*c340*/  LDCU.64 UR42, c[0x0][0x390] ;  /* 0x00007200ff2a77ac */ /* 0x000e640008000a00 */
[----:B-1----:R-:W-:-:S04]  /*c350*/  IMAD.IADD R148, R148, 0x1, R5 ;  /* 0x0000000194947824 */ /* 0x002fc800078e0205 */
[----:B--23--:R-:W-:Y:S05]  /*c360*/  @P0 BRA `(.L_x_331) ;  /* 0x00000000007c0947 */ /* 0x00cfea0003800000 */
[----:B------:R-:W1:Y:S01]  /*c370*/  LDC R3, c[0x0][0xc24] ;  /* 0x00030900ff037b82 */ /* 0x000e620000000800 */
[----:B------:R-:W-:-:S07]  /*c380*/  ELECT P0, URZ, PT ;  /* 0x0000000000ff782f */ /* 0x000fce0003800000 */
[----:B------:R-:W2:Y:S08]  /*c390*/  LDC.64 R44, c[0x0][0xa00] ;  /* 0x00028000ff2c7b82 */ /* 0x000eb00000000a00 */
[----:B------:R-:W2:Y:S08]  /*c3a0*/  LDC.64 R46, c[0x0][0xa08] ;  /* 0x00028200ff2e7b82 */ /* 0x000eb00000000a00 */
[----:B------:R-:W3:Y:S01]  /*c3b0*/  LDC.64 R40, c[0x0][0xa10] ;  /* 0x00028400ff287b82 */ /* 0x000ee20000000a00 */
[----:B-1----:R-:W-:-:S05]  /*c3c0*/  IADD3 R3, PT, PT, R56, R3, RZ ;  /* 0x0000000338037210 */ /* 0x002fca0007ffe0ff */
[----:B------:R-:W-:Y:S02]  /*c3d0*/  IMAD R3, R3, 0xe, RZ ;  /* 0x0000000e03037824 */ /* 0x000fe400078e02ff */
[----:B------:R-:W3:Y:S08]  /*c3e0*/  LDC.64 R42, c[0x0][0xa18] ;  /* 0x00028600ff2a7b82 */ /* 0x000ef00000000a00 */
[----:B------:R-:W1:Y:S01]  /*c3f0*/  LDC.64 R32, c[0x0][0xa20] ;  /* 0x00028800ff207b82 */ /* 0x000e620000000a00 */
[----:B--2---:R2:W-:Y:S07]  /*c400*/  @P0 STS.128 [UR56+0x400], R44 ;  /* 0x0004002cff000988 */ /* 0x0045ee0008000c38 */
[----:B-----5:R-:W1:Y:S08]  /*c410*/  LDC.64 R34, c[0x0][0xa28] ;  /* 0x00028a00ff227b82 */ /* 0x020e700000000a00 */
[----:B------:R-:W2:Y:S01]  /*c420*/  LDC.64 R28, c[0x0][0xa30] ;  /* 0x00028c00ff1c7b82 */ /* 0x000ea20000000a00 */
[----:B---3--:R3:W-:Y:S07]  /*c430*/  @P0 STS.128 [UR56+0x410], R40 ;  /* 0x00041028ff000988 */ /* 0x0087ee0008000c38 */
[----:B------:R-:W2:Y:S08]  /*c440*/  LDC.64 R30, c[0x0][0xa38] ;  /* 0x00028e00ff1e7b82 */ /* 0x000eb00000000a00 */
[----:B----4-:R-:W4:Y:S01]  /*c450*/  LDC.64 R20, c[0x0][0xa40] ;  /* 0x00029000ff147b82 */ /* 0x010f220000000a00 */
[----:B-1----:R3:W-:Y:S07]  /*c460*/  @P0 STS.128 [UR56+0x420], R32 ;  /* 0x00042020ff000988 */ /* 0x0027ee0008000c38 */
[----:B------:R-:W4:Y:S08]  /*c470*/  LDC.64 R22, c[0x0][0xa48] ;  /* 0x00029200ff167b82 */ /* 0x000f300000000a00 */
[----:B------:R-:W1:Y:S01]  /*c480*/  LDC.64 R12, c[0x0][0xa50] ;  /* 0x00029400ff0c7b82 */ /* 0x000e620000000a00 */
[----:B--2---:R3:W-:Y:S07]  /*c490*/  @P0 STS.128 [UR56+0x430], R28 ;  /* 0x0004301cff000988 */ /* 0x0047ee0008000c38 */
[----:B------:R-:W1:Y:S08]  /*c4a0*/  LDC.64 R14, c[0x0][0xa58] ;  /* 0x00029600ff0e7b82 */ /* 0x000e700000000a00 */
[----:B------:R-:W2:Y:S01]  /*c4b0*/  LDC.64 R8, c[0x0][0xa60] ;  /* 0x00029800ff087b82 */ /* 0x000ea20000000a00 */
[----:B----4-:R3:W-:Y:S07]  /*c4c0*/  @P0 STS.128 [UR56+0x440], R20 ;  /* 0x00044014ff000988 */ /* 0x0107ee0008000c38 */
[----:B------:R-:W2:Y:S08]  /*c4d0*/  LDC.64 R10, c[0x0][0xa68] ;  /* 0x00029a00ff0a7b82 */ /* 0x000eb00000000a00 */
[----:B------:R-:W4:Y:S01]  /*c4e0*/  LDC.64 R4, c[0x0][0xa70] ;  /* 0x00029c00ff047b82 */ /* 0x000f220000000a00 */
[----:B-1----:R3:W-:Y:S07]  /*c4f0*/  @P0 STS.128 [UR56+0x450], R12 ;  /* 0x0004500cff000988 */ /* 0x0027ee0008000c38 */
[----:B------:R-:W4:Y:S08]  /*c500*/  LDC.64 R6, c[0x0][0xa78] ;  /* 0x00029e00ff067b82 */ /* 0x000f300000000a00 */
[----:B------:R-:W1:Y:S01]  /*c510*/  LDC.64 R152, c[0x0][0xb00] ;  /* 0x0002c000ff987b82 */ /* 0x000e620000000a00 */
[----:B--2---:R3:W-:Y:S04]  /*c520*/  @P0 STS.128 [UR56+0x460], R8 ;  /* 0x00046008ff000988 */ /* 0x0047e80008000c38 */
[----:B----4-:R3:W-:Y:S01]  /*c530*/  @P0 STS.128 [UR56+0x470], R4 ;  /* 0x00047004ff000988 */ /* 0x0107e20008000c38 */
[----:B-1----:R-:W-:Y:S01]  /*c540*/  IMAD.WIDE.U32 R152, R3, 0x80, R152 ;  /* 0x0000008003987825 */ /* 0x002fe200078e0098 */
[----:B------:R-:W-:-:S06]  /*c550*/  NOP ;  /* 0x0000000000007918 */ /* 0x000fcc0000000000 */
.L_x_331:
[----:B------:R-:W-:Y:S01]  /*c560*/  UIADD3 UR4, UPT, UPT, UR56, 0xc00, URZ ;  /* 0x00000c0038047890 */ /* 0x000fe2000fffe0ff */
[----:B------:R-:W-:Y:S01]  /*c570*/  IMAD.MOV.U32 R150, RZ, RZ, 0x10 ;  /* 0x00000010ff967424 */ /* 0x000fe200078e00ff */
[C---:B------:R-:W-:Y:S01]  /*c580*/  LOP3.LUT P0, RZ, R36.reuse, 0x2, RZ, 0xc0, !PT ;  /* 0x0000000224ff7812 */ /* 0x040fe2000780c0ff */
[----:B------:R-:W-:Y:S01]  /*c590*/  IMAD.MOV.U32 R146, RZ, RZ, 0x1 ;  /* 0x00000001ff927424 */ /* 0x000fe200078e00ff */
[----:B------:R-:W-:Y:S01]  /*c5a0*/  PLOP3.LUT P1, PT, PT, PT, PT, 0x80, 0x8 ;  /* 0x000000000008781c */ /* 0x000fe20003f2f070 */
[----:B------:R-:W-:Y:S01]  /*c5b0*/  IMAD.MOV.U32 R145, RZ, RZ, RZ ;  /* 0x000000ffff917224 */ /* 0x000fe200078e00ff */
[----:B------:R-:W-:Y:S02]  /*c5c0*/  LOP3.LUT R149, R36, 0x60, RZ, 0xc0, !PT ;  /* 0x0000006024957812 */ /* 0x000fe400078ec0ff */
[----:B------:R-:W-:Y:S02]  /*c5d0*/  CS2R R142, SRZ ;  /* 0x00000000008e7805 */ /* 0x000fe4000001ff00 */
[----:B------:R-:W-:Y:S01]  /*c5e0*/  P2R R2, PR, RZ, 0x2 ;  /* 0x00000002ff027803 */ /* 0x000fe20000000000 */
[----:B------:R-:W-:Y:S01]  /*c5f0*/  IMAD.U32 R134, RZ, RZ, UR4 ;  /* 0x00000004ff867e24 */ /* 0x000fe2000f8e00ff */
[----:B------:R-:W-:Y:S01]  /*c600*/  PRMT R144, RZ, 0x7610, R144 ;  /* 0x00007610ff907816 */ /* 0x000fe20000000090 */
[----:B------:R-:W-:Y:S01]  /*c610*/  IMAD.SHL.U32 R147, R147, 0x2, RZ ;  /* 0x0000000293937824 */ /* 0x000fe200078e00ff */
[----:B------:R-:W-:Y:S01]  /*c620*/  SEL R150, R150, 0xfffffff0, !P0 ;  /* 0xfffffff096967807 */ /* 0x000fe20004000000 */
[----:B------:R-:W1:Y:S01]  /*c630*/  LDCU.64 UR48, c[0x0][0x8b8] ;  /* 0x00011700ff3077ac */ /* 0x000e620008000a00 */
[----:B------:R-:W2:Y:S01]  /*c640*/  LDCU.64 UR46, c[0x0][0x8b0] ;  /* 0x00011600ff2e77ac */ /* 0x000ea20008000a00 */
[----:B------:R-:W-:Y:S01]  /*c650*/  UMOV UR37, URZ ;  /* 0x000000ff00257c82 */ /* 0x000fe20008000000 */
[----:B------:R-:W-:Y:S01]  /*c660*/  UMOV UR59, URZ ;  /* 0x000000ff003b7c82 */ /* 0x000fe20008000000 */
[----:B------:R-:W-:-:S05]  /*c670*/  UMOV UR58, URZ ;  /* 0x000000ff003a7c82 */ /* 0x000fca0008000000 */
.L_x_396:
[----:B------:R-:W-:Y:S02]  /*c680*/  LOP3.LUT R0, R144, 0xffff, RZ, 0xc0, !PT ;  /* 0x0000ffff90007812 */ /* 0x000fe400078ec0ff */
[----:B------:R-:W-:Y:S02]  /*c690*/  R2UR UR6, R152 ;  /* 0x00000000980672ca */ /* 0x000fe400000e0000 */
[----:B------:R-:W-:Y:S02]  /*c6a0*/  SHF.R.U32.HI R0, RZ, 0x1, R0 ;  /* 0x00000001ff007819 */ /* 0x000fe40000011600 */
[----:B------:R-:W-:Y:S02]  /*c6b0*/  R2UR UR7, R153 ;  /* 0x00000000990772ca */ /* 0x000fe400000e0000 */
[----:B------:R-:W-:Y:S02]  /*c6c0*/  LOP3.LUT R0, R0, 0xffff, RZ, 0xc0, !PT ;  /* 0x0000ffff00007812 */ /* 0x000fe400078ec0ff */
[----:B------:R-:W-:Y:S03]  /*c6d0*/  ISETP.NE.AND P1, PT, R2, RZ, PT ;  /* 0x000000ff0200720c */ /* 0x000fe60003f25270 */
        /* <DEDUP_REMOVED lines=8> */
[----:B------:R-:W-:Y:S11]  /*c760*/  R2UR UR4, R0 ;  /* 0x00000000000472ca */ /* 0x000ff600000e0000 */
[----:B------:R-:W-:Y:S02]  /*c770*/  @!UPT UIADD3 URZ, UPT, UPT, URZ, URZ, URZ ;  /* 0x000000fffffff290 */ /* 0x000fe4000fffe0ff */
[----:B------:R-:W-:Y:S02]  /*c780*/  IMAD.U32 R3, RZ, RZ, UR4 ;  /* 0x00000004ff037e24 */ /* 0x000fe4000f8e00ff */
[----:B------:R-:W-:Y:S03]  /*c790*/  IMAD.U32 R0, RZ, RZ, UR4 ;  /* 0x00000004ff007e24 */ /* 0x000fe6000f8e00ff */
[----:B---3--:R-:W-:Y:S04]  /*c7a0*/  LEA R4, P0, R3, UR6, 0x7 ;  /* 0x0000000603047c11 */ /* 0x008fe8000f8038ff */
[----:B------:R-:W-:Y:S02]  /*c7b0*/  LEA.HI.X R5, R0, UR7, RZ, 0x7, P0 ;  /* 0x0000000700057c11 */ /* 0x000fe400080f3cff */
[----:B------:R-:W-:Y:S02]  /*c7c0*/  ISETP.NE.OR P0, PT, R151, 0x4, !P1 ;  /* 0x000000049700780c */ /* 0x000fe40004f05670 */
[----:B------:R-:W-:Y:S02]  /*c7d0*/  R2UR UR62, R4 ;  /* 0x00000000043e72ca */ /* 0x000fe400000e0000 */
[----:B------:R-:W-:Y:S09]  /*c7e0*/  R2UR UR63, R5 ;  /* 0x00000000053f72ca */ /* 0x000ff200000e0000 */
[----:B--2---:R-:W-:Y:S06]  /*c7f0*/  @P0 BRA `(.L_x_332) ;  /* 0x0000000400580947 */ /* 0x004fec0003800000 */
[----:B------:R-:W-:Y:S01]  /*c800*/  ELECT P0, URZ, PT ;  /* 0x0000000000ff782f */ /* 0x000fe20003800000 */
[----:B------:R-:W-:Y:S11]  /*c810*/  BSSY.RECONVERGENT B6, `(.L_x_333) ;  /* 0x0000048000067945 */ /* 0x000ff60003800200 */
[----:B------:R-:W-:Y:S01]  /*c820*/  @!UPT UIADD3 URZ, UPT, UPT, URZ, URZ, URZ ;  /* 0x000000fffffff290 */ /* 0x000fe2000fffe0ff */
[----:B------:R-:W-:Y:S05]  /*c830*/  @!P0 BRA `(.L_x_334) ;  /* 0x0000000400148947 */ /* 0x000fea0003800000 */
[C---:B------:R-:W-:Y:S01]  /*c840*/  LEA R22, P0, R16.reuse, RZ, 0x3 ;  /* 0x000000ff10167211 */ /* 0x040fe200078018ff */
[----:B------:R-:W-:Y:S01]  /*c850*/  UISETP.NE.U32.AND UP0, UPT, UR44, URZ, UPT ;  /* 0x000000ff2c00728c */ /* 0x000fe2000bf05070 */
[----:B------:R-:W-:Y:S02]  /*c860*/  IMAD.U32 R17, RZ, RZ, UR56 ;  /* 0x00000038ff117e24 */ /* 0x000fe4000f8e00ff */
[----:B------:R-:W-:Y:S01]  /*c870*/  LEA.HI.X.SX32 R23, R16, RZ, 0x3, P0 ;  /* 0x000000ff10177211 */ /* 0x000fe200000f1eff */
[----:B------:R-:W-:Y:S01]  /*c880*/  UISETP.NE.AND.EX UP0, UPT, UR45, URZ, UPT, UP0 ;  /* 0x000000ff2d00728c */ /* 0x000fe2000bf05300 */
[----:B------:R-:W-:Y:S01]  /*c890*/  IADD3 R4, P0, PT, R22, UR50, RZ ;  /* 0x0000003216047c10 */ /* 0x000fe2000ff1e0ff */
[----:B------:R-:W-:Y:S03]  /*c8a0*/  VIADD R17, R17, 0x400 ;  /* 0x0000040011117836 */ /* 0x000fe60000000000 */
[----:B------:R-:W-:Y:S05]  /*c8b0*/  IADD3.X R5, PT, PT, R23, UR51, RZ, P0, !PT ;  /* 0x0000003317057c10 */ /* 0x000fea00087fe4ff */
[----:B------:R-:W3:Y:S04]  /*c8c0*/  LDG.E.64 R6, desc[UR54][R4.64] ;  /* 0x0000003604067981 */ /* 0x000ee8000c1e1b00 */
[----:B---3--:R3:W-:Y:S01]  /*c8d0*/  STS.64 [UR56+0x400], R6 ;  /* 0x00040006ff007988 */ /* 0x0087e20008000a38 */
[----:B------:R-:W-:Y:S05]  /*c8e0*/  BRA.U UP0, `(.L_x_335) ;  /* 0x0000000100407547 */ /* 0x000fea000b800000 */
[----:B------:R-:W1:Y:S01]  /*c8f0*/  LDCU.64 UR8, c[0x4][0xf8] ;  /* 0x01001f00ff0877ac */ /* 0x000e620008000a00 */
[----:B------:R-:W-:Y:S01]  /*c900*/  MOV R15, 0x128 ;  /* 0x00000128000f7802 */ /* 0x000fe20000000f00 */
[----:B----4-:R-:W-:Y:S02]  /*c910*/  HFMA2 R12, -RZ, RZ, 0, 5.9604644775390625e-08 ;  /* 0x00000001ff0c7431 */ /* 0x010fe400000001ff */
[----:B------:R-:W-:Y:S02]  /*c920*/  IMAD.MOV.U32 R8, RZ, RZ, 0x69 ;  /* 0x00000069ff087424 */ /* 0x000fe400078e00ff */
[----:B------:R-:W-:Y:S01]  /*c930*/  IMAD.MOV.U32 R13, RZ, RZ, RZ ;  /* 0x000000ffff0d7224 */ /* 0x000fe200078e00ff */
[----:B------:R-:W3:Y:S01]  /*c940*/  LDCU.64 UR6, c[0x4][0x100] ;  /* 0x01002000ff0677ac */ /* 0x000ee20008000a00 */
[----:B------:R-:W4:Y:S01]  /*c950*/  LDC.64 R14, c[0x4][R15] ;  /* 0x010000000f0e7b82 */ /* 0x000f220000000a00 */
[----:B------:R-:W2:Y:S01]  /*c960*/  LDCU.64 UR4, c[0x4][0x50] ;  /* 0x01000a00ff0477ac */ /* 0x000ea20008000a00 */
[----:B-1----:R-:W-:Y:S01]  /*c970*/  MOV R5, UR9 ;  /* 0x0000000900057c02 */ /* 0x002fe20008000f00 */
[----:B------:R-:W-:Y:S01]  /*c980*/  IMAD.U32 R4, RZ, RZ, UR8 ;  /* 0x00000008ff047e24 */ /* 0x000fe2000f8e00ff */
[----:B---3--:R-:W-:Y:S01]  /*c990*/  MOV R7, UR7 ;  /* 0x0000000700077c02 */ /* 0x008fe20008000f00 */
[----:B------:R-:W-:Y:S01]  /*c9a0*/  IMAD.U32 R6, RZ, RZ, UR6 ;  /* 0x00000006ff067e24 */ /* 0x000fe2000f8e00ff */
[----:B--2---:R-:W-:Y:S01]  /*c9b0*/  MOV R11, UR5 ;  /* 0x00000005000b7c02 */ /* 0x004fe20008000f00 */
[----:B------:R-:W-:Y:S02]  /*c9c0*/  IMAD.U32 R10, RZ, RZ, UR4 ;  /* 0x00000004ff0a7e24 */ /* 0x000fe4000f8e00ff */
[----:B------:R-:W-:Y:S07]  /*c9d0*/  LEPC R20, `(.L_x_335) ;  /* 0x000000001014794e */ /* 0x000fee0000000000 */
[----:B----45:R-:W-:Y:S05]  /*c9e0*/  CALL.ABS.NOINC R14 ;  /* 0x000000000e007343 */ /* 0x030fea0003c00000 */
.L_x_335:
[----:B------:R-:W-:Y:S01]  /*c9f0*/  STS [UR56+0x430], RZ ;  /* 0x000430ffff007988 */ /* 0x000fe20008000838 */
[----:B------:R-:W1:Y:S02]  /*ca00*/  LDC.64 R4, c[0x0][0xb20] ;  /* 0x0002c800ff047b82 */ /* 0x000e640000000a00 */
[----:B-1----:R-:W-:Y:S04]  /*ca10*/  ISETP.NE.U32.AND P1, PT, R4, RZ, PT ;  /* 0x000000ff0400720c */ /* 0x002fe80003f25070 */
[----:B------:R-:W-:Y:S11]  /*ca20*/  ISETP.NE.AND.EX P1, PT, R5, RZ, PT, P1 ;  /* 0x000000ff0500720c */ /* 0x000ff60003f25310 */
[----:B------:R-:W-:Y:S02]  /*ca30*/  @!UPT UIADD3 URZ, UPT, UPT, URZ, URZ, URZ ;  /* 0x000000fffffff290 */ /* 0x000fe4000fffe0ff */
[----:B------:R-:W-:Y:S05]  /*ca40*/  @P1 IADD3 R10, P0, PT, R22, R4, RZ ;  /* 0x00000004160a1210 */ /* 0x000fea0007f1e0ff */
[----:B------:R-:W-:Y:S01]  /*ca50*/  @P1 IMAD.X R11, R23, 0x1, R5, P0 ;  /* 0x00000001170b1824 */ /* 0x000fe200000e0605 */
[C---:B------:R-:W-:Y:S02]  /*ca60*/  ISETP.GE.AND P0, PT, R16.reuse, UR53, PT ;  /* 0x0000003510007c0c */ /* 0x040fe4000bf06270 */
[----:B------:R-:W-:Y:S02]  /*ca70*/  CS2R R4, SRZ ;  /* 0x0000000000047805 */ /* 0x000fe4000001ff00 */
[----:B---3--:R-:W3:Y:S09]  /*ca80*/  @P1 LDG.E.64 R6, desc[UR54][R10.64] ;  /* 0x000000360a061981 */ /* 0x008ef2000c1e1b00 */
[----:B------:R-:W1:Y:S08]  /*ca90*/  @!P0 LDC.64 R8, c[0x0][0x398] ;  /* 0x0000e600ff088b82 */ /* 0x000e700000000a00 */
[----:B------:R-:W2:Y:S01]  /*caa0*/  @!P0 LDC R4, c[0x0][0x388] ;  /* 0x0000e200ff048b82 */ /* 0x000ea20000000800 */
[----:B-1----:R-:W-:Y:S05]  /*cab0*/  @!P0 IMAD.WIDE R8, R16, 0x4, R8 ;  /* 0x0000000410088825 */ /* 0x002fea00078e0208 */
[----:B------:R1:W4:Y:S04]  /*cac0*/  @!P0 LDG.E R5, desc[UR54][R8.64] ;  /* 0x0000003608058981 */ /* 0x000328000c1e1900 */
[----:B-1----:R-:W4:Y:S01]  /*cad0*/  LDS R8, [UR56+0x41c] ;  /* 0x00041c38ff087984 */ /* 0x002f220008000800 */
[--C-:B--2---:R-:W-:Y:S01]  /*cae0*/  @!P1 IMAD.MOV.U32 R6, RZ, RZ, R4.reuse ;  /* 0x000000ffff069224 */ /* 0x104fe200078e0004 */
[----:B------:R-:W-:Y:S01]  /*caf0*/  @!P1 SHF.R.S32.HI R7, RZ, 0x1f, R4 ;  /* 0x0000001fff079819 */ /* 0x000fe20000011404 */
[----:B------:R-:W-:Y:S02]  /*cb00*/  VIADD R4, R4, 0xffffffff ;  /* 0xffffffff04047836 */ /* 0x000fe40000000000 */
[C---:B---3--:R-:W-:Y:S01]  /*cb10*/  IMAD.SHL.U32 R11, R6.reuse, 0x2, RZ ;  /* 0x00000002060b7824 */ /* 0x048fe200078e00ff */
[----:B------:R-:W-:Y:S02]  /*cb20*/  SHF.L.U64.HI R0, R6, 0x1, R7 ;  /* 0x0000000106007819 */ /* 0x000fe40000010207 */
[----:B------:R-:W-:Y:S02]  /*cb30*/  CS2R R6, SRZ ;  /* 0x0000000000067805 */ /* 0x000fe4000001ff00 */
[----:B------:R-:W-:Y:S02]  /*cb40*/  LOP3.LUT R0, R0, 0x1fffffff, RZ, 0xc0, !PT ;  /* 0x1fffffff00007812 */ /* 0x000fe400078ec0ff */
[----:B------:R-:W-:Y:S02]  /*cb50*/  LOP3.LUT R11, R11, 0xfffffffe, RZ, 0xc0, !PT ;  /* 0xfffffffe0b0b7812 */ /* 0x000fe400078ec0ff */
[--C-:B------:R-:W-:Y:S02]  /*cb60*/  SHF.R.U32.HI R3, RZ, 0x4, R0.reuse ;  /* 0x00000004ff037819 */ /* 0x100fe40000011600 */
[----:B------:R-:W-:Y:S02]  /*cb70*/  SHF.R.U64 R0, R11, 0x4, R0 ;  /* 0x000000040b007819 */ /* 0x000fe40000001200 */
[----:B----4-:R-:W-:Y:S02]  /*cb80*/  LOP3.LUT R12, R8, 0xf, R3, 0xb8, !PT ;  /* 0x0000000f080c7812 */ /* 0x010fe400078eb803 */
[----:B------:R-:W-:Y:S01]  /*cb90*/  SHF.R.U64 R8, R17, 0x4, RZ ;  /* 0x0000000411087819 */ /* 0x000fe200000012ff */
[----:B------:R-:W-:Y:S04]  /*cba0*/  STS [UR56+0x40c], R0 ;  /* 0x00040c00ff007988 */ /* 0x000fe80008000838 */
[----:B------:R-:W-:Y:S04]  /*cbb0*/  STS [UR56+0x41c], R12 ;  /* 0x00041c0cff007988 */ /* 0x000fe80008000838 */
[----:B------:R-:W1:Y:S04]  /*cbc0*/  LDS R3, [UR56+0x41c] ;  /* 0x00041c38ff037984 */ /* 0x000e680008000800 */
[----:B------:R-:W-:Y:S04]  /*cbd0*/  STS [UR56+0x410], R8 ;  /* 0x00041008ff007988 */ /* 0x000fe80008000838 */
[----:B------:R-:W-:Y:S01]  /*cbe0*/  STS [UR56+0x414], R8 ;  /* 0x00041408ff007988 */ /* 0x000fe20008000838 */
[----:B------:R-:W-:Y:S05]  /*cbf0*/  VIADD R5, R5, 0xffffffff ;  /* 0xffffffff05057836 */ /* 0x000fea0000000000 */
[----:B------:R-:W-:Y:S01]  /*cc00*/  STS.128 [UR56+0x420], R4 ;  /* 0x00042004ff007988 */ /* 0x000fe20008000c38 */
[----:B-1----:R-:W-:Y:S05]  /*cc10*/  LOP3.LUT R10, R3, 0xf0, RZ, 0xb8, !PT ;  /* 0x000000f0030a7812 */ /* 0x002fea00078eb8ff */
[----:B------:R-:W-:Y:S04]  /*cc20*/  STS [UR56+0x41c], R10 ;  /* 0x00041c0aff007988 */ /* 0x000fe80008000838 */
[----:B------:R-:W1:Y:S02]  /*cc30*/  LDS R3, [UR56+0x41c] ;  /* 0x00041c38ff037984 */ /* 0x000e640008000800 */
[----:B-1----:R-:W-:Y:S05]  /*cc40*/  LOP3.LUT R9, R3, 0xf00, RZ, 0xb8, !PT ;  /* 0x00000f0003097812 */ /* 0x002fea00078eb8ff */
[----:B------:R-:W-:Y:S04]  /*cc50*/  STS.64 [UR56+0x418], R8 ;  /* 0x00041808ff007988 */ /* 0x000fe80008000a38 */
[----:B------:R-:W1:Y:S02]  /*cc60*/  LDS R3, [UR56+0x41c] ;  /* 0x00041c38ff037984 */ /* 0x000e640008000800 */
[----:B-1----:R-:W-:Y:S05]  /*cc70*/  LOP3.LUT R3, R3, 0xf000, RZ, 0xb8, !PT ;  /* 0x0000f00003037812 */ /* 0x002fea00078eb8ff */
[----:B------:R3:W-:Y:S02]  /*cc80*/  STS [UR56+0x41c], R3 ;  /* 0x00041c03ff007988 */ /* 0x0007e40008000838 */
.L_x_334:
[----:B-12---:R-:W-:Y:S05]  /*cc90*/  BSYNC.RECONVERGENT B6 ;  /* 0x0000000000067941 */ /* 0x006fea0003800200 */
.L_x_333:
[----:B------:R-:W-:Y:S03]  /*cca0*/  UMOV UR4, 0xffffffff ;  /* 0xffffffff00047882 */ /* 0x000fe60000000000 */
[----:B------:R-:W-:Y:S05]  /*ccb0*/  BRA.DIV UR4, `(.L_x_336) ;  /* 0x000000d2045c7947 */ /* 0x000fea000b800000 */
[----:B------:R-:W-:Y:S01]  /*ccc0*/  NOP ;  /* 0x0000000000007918 */ /* 0x000fe20000000000 */
.L_x_633:
[----:B---3--:R-:W1:Y:S01]  /*ccd0*/  S2R R3, SR_LANEID ;  /* 0x0000000000037919 */ /* 0x008e620000000000 */
[----:B------:R-:W-:Y:S01]  /*cce0*/  IMAD.U32 R0, RZ, RZ, UR56 ;  /* 0x00000038ff007e24 */ /* 0x000fe2000f8e00ff */
[----:B------:R-:W-:Y:S05]  /*ccf0*/  WARPSYNC.ALL ;  /* 0x0000000000007948 */ /* 0x000fea0003800000 */
[----:B-1----:R-:W-:Y:S04]  /*cd00*/  SHF.L.U32 R3, R3, 0x2, RZ ;  /* 0x0000000203037819 */ /* 0x002fe800000006ff */
[C---:B------:R-:W-:Y:S02]  /*cd10*/  IADD3 R5, PT, PT, R3.reuse, 0x400, R0 ;  /* 0x0000040003057810 */ /* 0x040fe40007ffe000 */
[----:B------:R-:W-:Y:S03]  /*cd20*/  IADD3 R6, P0, PT, R3, UR62, RZ ;  /* 0x0000003e03067c10 */ /* 0x000fe6000ff1e0ff */
[----:B------:R-:W1:Y:S02]  /*cd30*/  LDS R4, [R5] ;  /* 0x0000000005047984 */ /* 0x000e640000000800 */
[----:B------:R-:W-:Y:S05]  /*cd40*/  IMAD.X R7, RZ, RZ, UR63, P0 ;  /* 0x0000003fff077e24 */ /* 0x000fea00080e06ff */
[----:B-1----:R3:W5:Y:S03]  /*cd50*/  ATOMG.E.EXCH.STRONG.GPU PT, RZ, [R6], R4 ;  /* 0x0000000406ff73a8 */ /* 0x00276600041ee100 */
.L_x_332:
[----:B------:R-:W-:Y:S09]  /*cd60*/  UISETP.NE.AND UP0, UPT, UR52, 0x8, UPT ;  /* 0x000000083400788c */ /* 0x000ff2000bf05270 */
[----:B------:R-:W-:Y:S05]  /*cd70*/  BRA.U UP0, `(.L_x_337) ;  /* 0x0000000100047547 */ /* 0x000fea000b800000 */
[----:B-12---:R-:W-:Y:S05]  /*cd80*/  BPT.TRAP 0x1 ;  /* 0x000000040000795c */ /* 0x006fea0000300000 */
.L_x_337:
[----:B------:R-:W-:Y:S01]  /*cd90*/  ULEA UR5, UR37, UR56, 0x3 ;  /* 0x0000003825057291 */ /* 0x000fe2000f8e18ff */
[----:B------:R-:W-:Y:S08]  /*cda0*/  SHF.L.U32 R3, R142, 0x1f, RZ ;  /* 0x0000001f8e037819 */ /* 0x000ff000000006ff */
[----:B-----5:R-:W1:Y:S02]  /*cdb0*/  SYNCS.PHASECHK.TRANS64.TRYWAIT P0, [UR5+0x1a0], R3 ;  /* 0x0001a003ff0075a7 */ /* 0x020e640008001105 */
[----:B-1----:R-:W-:Y:S05]  /*cdc0*/  @!P0 BRA `(.L_x_338) ;  /* 0x000000d0002c8947 */ /* 0x002fea0003800000 */
.L_x_635:
[----:B------:R-:W-:Y:S09]  /*cdd0*/  UIMAD UR4, UR37, 0x14, UR36 ;  /* 0x00000014250478a4 */ /* 0x000ff2000f8e0224 */
[----:B------:R-:W1:Y:S04]  /*cde0*/  LDS.U16 R144, [UR4+0x12] ;  /* 0x00001204ff907984 */ /* 0x000e680008000400 */
[----:B------:R-:W1:Y:S04]  /*cdf0*/  LDS R140, [UR4] ;  /* 0x00000004ff8c7984 */ /* 0x000e680008000800 */
[----:B------:R-:W1:Y:S04]  /*ce00*/  LDS R139, [UR4+0x4] ;  /* 0x00000404ff8b7984 */ /* 0x000e680008000800 */
[----:B------:R-:W1:Y:S04]  /*ce10*/  LDS R138, [UR4+0x8] ;  /* 0x00000804ff8a7984 */ /* 0x000e680008000800 */
[----:B------:R-:W1:Y:S01]  /*ce20*/  LDS R137, [UR4+0xc] ;  /* 0x00000c04ff897984 */ /* 0x000e620008000800 */
[----:B------:R-:W-:Y:S01]  /*ce30*/  @!PT LDS RZ, [RZ] ;  /* 0x00000000fffff984 */ /* 0x000fe20000000800 */
[----:B------:R-:W-:Y:S01]  /*ce40*/  @!PT LDS RZ, [RZ] ;  /* 0x00000000fffff984 */ /* 0x000fe20000000800 */
[----:B------:R-:W-:Y:S01]  /*ce50*/  @!PT LDS RZ, [RZ] ;  /* 0x00000000fffff984 */ /* 0x000fe20000000800 */
[----:B------:R-:W-:Y:S01]  /*ce60*/  @!PT LDS RZ, [RZ] ;  /* 0x00000000fffff984 */ /* 0x000fe20000000800 */
[----:B------:R5:W-:Y:S06]  /*ce70*/  MEMBAR.ALL.CTA ;  /* 0x0000000000007992 */ /* 0x000bec0000008000 */
[----:B-----5:R-:W1:Y:S01]  /*ce80*/  FENCE.VIEW.ASYNC.S ;  /* 0x00000000000073c6 */ /* 0x020e620000000000 */
[----:B------:R-:W-:Y:S05]  /*ce90*/  BRA.U UP0, `(.L_x_339) ;  /* 0x0000000100047547 */ /* 0x000fea000b800000 */
[----:B--2---:R-:W-:Y:S05]  /*cea0*/  BPT.TRAP 0x1 ;  /* 0x000000040000795c */ /* 0x004fea0000300000 */
.L_x_339:
[----:B------:R-:W-:Y:S02]  /*ceb0*/  UIADD3 UR4, UPT, UPT, UR5, 0x1e0, URZ ;  /* 0x000001e005047890 */ /* 0x000fe4000fffe0ff */
[----:B------:R-:W-:Y:S02]  /*cec0*/  UISETP.NE.U32.AND UP0, UPT, UR44, URZ, UPT ;  /* 0x000000ff2c00728c */ /* 0x000fe4000bf05070 */
[----:B------:R-:W-:Y:S02]  /*ced0*/  UPRMT UR4, UR57, 0x654, UR4 ;  /* 0x0000065439047896 */ /* 0x000fe40008000004 */
[----:B------:R-:W-:Y:S02]  /*cee0*/  UISETP.NE.AND.EX UP0, UPT, UR45, URZ, UPT, UP0 ;  /* 0x000000ff2d00728c */ /* 0x000fe4000bf05300 */
[----:B------:R-:W-:Y:S05]  /*cef0*/  UIADD3 UR60, UPT, UPT, UR37, 0x1, URZ ;  /* 0x00000001253c7890 */ /* 0x000fea000fffe0ff */
[----:B-1----:R-:W-:Y:S02]  /*cf00*/  SYNCS.ARRIVE.TRANS64.RED.A1T0 RZ, [UR4], RZ ;  /* 0x000000ffffff79a7 */ /* 0x002fe40008100404 */
[----:B------:R-:W-:Y:S05]  /*cf10*/  BRA.U UP0, `(.L_x_340) ;  /* 0x0000000100407547 */ /* 0x000fea000b800000 */
[----:B------:R-:W1:Y:S01]  /*cf20*/  LDCU.64 UR8, c[0x4][0xf8] ;  /* 0x01001f00ff0877ac */ /* 0x000e620008000a00 */
[----:B------:R-:W-:Y:S01]  /*cf30*/  MOV R15, 0x128 ;  /* 0x00000128000f7802 */ /* 0x000fe20000000f00 */
[----:B----4-:R-:W-:Y:S02]  /*cf40*/  HFMA2 R12, -RZ, RZ, 0, 5.9604644775390625e-08 ;  /* 0x00000001ff0c7431 */ /* 0x010fe400000001ff */
[----:B------:R-:W-:Y:S02]  /*cf50*/  IMAD.MOV.U32 R8, RZ, RZ, 0x69 ;  /* 0x00000069ff087424 */ /* 0x000fe400078e00ff */
[----:B------:R-:W-:Y:S01]  /*cf60*/  IMAD.MOV.U32 R13, RZ, RZ, RZ ;  /* 0x000000ffff0d7224 */ /* 0x000fe200078e00ff */
[----:B------:R-:W4:Y:S01]  /*cf70*/  LDCU.64 UR6, c[0x4][0x100] ;  /* 0x01002000ff0677ac */ /* 0x000f220008000a00 */
[----:B------:R-:W2:Y:S01]  /*cf80*/  LDC.64 R14, c[0x4][R15] ;  /* 0x010000000f0e7b82 */ /* 0x000ea20000000a00 */
[----:B------:R-:W5:Y:S01]  /*cf90*/  LDCU.64 UR4, c[0x4][0x50] ;  /* 0x01000a00ff0477ac */ /* 0x000f620008000a00 */
[----:B-1----:R-:W-:Y:S01]  /*cfa0*/  MOV R5, UR9 ;  /* 0x0000000900057c02 */ /* 0x002fe20008000f00 */
[----:B---3--:R-:W-:Y:S01]  /*cfb0*/  IMAD.U32 R4, RZ, RZ, UR8 ;  /* 0x00000008ff047e24 */ /* 0x008fe2000f8e00ff */
[----:B----4-:R-:W-:Y:S01]  /*cfc0*/  MOV R7, UR7 ;  /* 0x0000000700077c02 */ /* 0x010fe20008000f00 */
[----:B------:R-:W-:Y:S01]  /*cfd0*/  IMAD.U32 R6, RZ, RZ, UR6 ;  /* 0x00000006ff067e24 */ /* 0x000fe2000f8e00ff */
[----:B-----5:R-:W-:Y:S01]  /*cfe0*/  MOV R11, UR5 ;  /* 0x00000005000b7c02 */ /* 0x020fe20008000f00 */
[----:B------:R-:W-:Y:S02]  /*cff0*/  IMAD.U32 R10, RZ, RZ, UR4 ;  /* 0x00000004ff0a7e24 */ /* 0x000fe4000f8e00ff */
[----:B------:R-:W-:Y:S07]  /*d000*/  LEPC R20, `(.L_x_340) ;  /* 0x000000001014794e */ /* 0x000fee0000000000 */
[----:B--2---:R-:W-:Y:S05]  /*d010*/  CALL.ABS.NOINC R14 ;  /* 0x000000000e007343 */ /* 0x004fea0003c00000 */
.L_x_340:
[----:B------:R-:W-:Y:S01]  /*d020*/  ISETP.NE.AND P6, PT, R2, RZ, PT ;  /* 0x000000ff0200720c */ /* 0x000fe20003fc5270 */
[----:B------:R-:W-:Y:S01]  /*d030*/  BSSY.RECONVERGENT B0, `(.L_x_341) ;  /* 0x000000c000007945 */ /* 0x000fe20003800200 */
[----:B------:R-:W-:Y:S02]  /*d040*/  ISETP.LT.AND P2, PT, RZ, UR42, PT ;  /* 0x0000002aff007c0c */ /* 0x000fe4000bf41270 */
[----:B------:R-:W-:Y:S02]  /*d050*/  ISETP.NE.OR P1, PT, R149, RZ, !P6 ;  /* 0x000000ff9500720c */ /* 0x000fe40007725670 */
[----:B------:R-:W-:Y:S02]  /*d060*/  ISETP.LT.AND P2, PT, R16, UR43, P2 ;  /* 0x0000002b10007c0c */ /* 0x000fe40009741270 */
[----:B------:R-:W-:Y:S02]  /*d070*/  LOP3.LUT R133, R133, 0xfffffffe, RZ, 0xc0, !PT ;  /* 0xfffffffe85857812 */ /* 0x000fe400078ec0ff */
[----:B------:R-:W-:Y:S09]  /*d080*/  LOP3.LUT P0, RZ, R134, 0x3f0, RZ, 0xc0, !PT ;  /* 0x000003f086ff7812 */ /* 0x000ff2000780c0ff */
[----:B------:R-:W-:Y:S01]  /*d090*/  @P2 LOP3.LUT R133, R133, 0x1, RZ, 0xfc, !PT ;  /* 0x0000000185852812 */ /* 0x000fe200078efcff */
[----:B------:R-:W-:Y:S05]  /*d0a0*/  @P1 BRA `(.L_x_342) ;  /* 0x0000000000101947 */ /* 0x000fea0003800000 */
[----:B------:R-:W-:Y:S04]  /*d0b0*/  DEPBAR {5,4,3,2,1,0} ;  /* 0x0000003f0000791a */ /* 0x000fe80000000000 */
[----:B------:R-:W1:Y:S02]  /*d0c0*/  CCTL.E.C.LDCU.IV.DEEP [UR62] ;  /* 0x000000003e007540 */ /* 0x000e640009c08000 */
[----:B-1----:R1:W-:Y:S01]  /*d0d0*/  UTMACCTL.IV [UR62] ;  /* 0x000000003e0079b9 */ /* 0x0023e20008000000 */
[----:B------:R-:W-:Y:S01]  /*d0e0*/  NOP ;  /* 0x0000000000007918 */ /* 0x000fe20000000000 */
.L_x_342:
[----:B-12---:R-:W-:Y:S05]  /*d0f0*/  BSYNC.RECONVERGENT B0 ;  /* 0x0000000000007941 */ /* 0x006fea0003800200 */
.L_x_341:
[----:B------:R-:W-:Y:S01]  /*d100*/  SHF.L.U32 R136, R26, 0x7, RZ ;  /* 0x000000071a887819 */ /* 0x000fe200000006ff */
[----:B------:R-:W-:Y:S01]  /*d110*/  BSSY.RECONVERGENT B6, `(.L_x_343) ;  /* 0x0000022000067945 */ /* 0x000fe20003800200 */
[----:B------:R-:W-:Y:S03]  /*d120*/  SHF.L.U32 R135, R18, 0x8, RZ ;  /* 0x0000000812877819 */ /* 0x000fe600000006ff */
[----:B------:R-:W-:Y:S05]  /*d130*/  @!P0 BRA `(.L_x_344) ;  /* 0x00000000007c8947 */ /* 0x000fea0003800000 */
[----:B------:R-:W1:Y:S01]  /*d140*/  LDCU.64 UR8, c[0x4][0x118] ;  /* 0x01002300ff0877ac */ /* 0x000e620008000a00 */
[----:B------:R-:W-:Y:S01]  /*d150*/  MOV R2, 0x128 ;  /* 0x0000012800027802 */ /* 0x000fe20000000f00 */
[----:B----4-:R-:W-:Y:S02]  /*d160*/  HFMA2 R12, -RZ, RZ, 0, 5.9604644775390625e-08 ;  /* 0x00000001ff0c7431 */ /* 0x010fe400000001ff */
[----:B------:R-:W-:Y:S01]  /*d170*/  IMAD.MOV.U32 R8, RZ, RZ, 0x70 ;  /* 0x00000070ff087424 */ /* 0x000fe200078e00ff */
[----:B------:R2:W4:Y:S01]  /*d180*/  LDC.64 R14, c[0x4][R2] ;  /* 0x01000000020e7b82 */ /* 0x0005220000000a00 */
[----:B------:R-:W5:Y:S01]  /*d190*/  LDCU.64 UR6, c[0x4][0x120] ;  /* 0x01002400ff0677ac */ /* 0x000f620008000a00 */
[----:B------:R-:W-:Y:S01]  /*d1a0*/  IMAD.MOV.U32 R13, RZ, RZ, RZ ;  /* 0x000000ffff0d7224 */ /* 0x000fe200078e00ff */
[----:B------:R-:W2:Y:S01]  /*d1b0*/  LDCU.64 UR4, c[0x4][0x70] ;  /* 0x01000e00ff0477ac */ /* 0x000ea20008000a00 */
[----:B-1----:R-:W-:Y:S01]  /*d1c0*/  MOV R5, UR9 ;  /* 0x0000000900057c02 */ /* 0x002fe20008000f00 */
[----:B---3--:R-:W-:Y:S01]  /*d1d0*/  IMAD.U32 R4, RZ, RZ, UR8 ;  /* 0x00000008ff047e24 */ /* 0x008fe2000f8e00ff */
[----:B-----5:R-:W-:Y:S01]  /*d1e0*/  MOV R7, UR7 ;  /* 0x0000000700077c02 */ /* 0x020fe20008000f00 */
[----:B------:R-:W-:Y:S01]  /*d1f0*/  IMAD.U32 R6, RZ, RZ, UR6 ;  /* 0x00000006ff067e24 */ /* 0x000fe2000f8e00ff */
[----:B--2---:R-:W-:Y:S01]  /*d200*/  MOV R11, UR5 ;  /* 0x00000005000b7c02 */ /* 0x004fe20008000f00 */
[----:B------:R-:W-:Y:S02]  /*d210*/  IMAD.U32 R10, RZ, RZ, UR4 ;  /* 0x00000004ff0a7e24 */ /* 0x000fe4000f8e00ff */
[----:B------:R-:W-:Y:S07]  /*d220*/  LEPC R20, `(.L_x_345) ;  /* 0x000000001014794e */ /* 0x000fee0000000000 */
[----:B----4-:R-:W-:Y:S05]  /*d230*/  CALL.ABS.NOINC R14 ;  /* 0x000000000e007343 */ /* 0x010fea0003c00000 */
.L_x_345:
[----:B------:R-:W1:Y:S01]  /*d240*/  LDCU.64 UR8, c[0x4][0x118] ;  /* 0x01002300ff0877ac */ /* 0x000e620008000a00 */
[----:B------:R-:W2:Y:S01]  /*d250*/  LDC.64 R2, c[0x4][R2] ;  /* 0x0100000002027b82 */ /* 0x000ea20000000a00 */
[----:B------:R-:W-:Y:S02]  /*d260*/  HFMA2 R12, -RZ, RZ, 0, 5.9604644775390625e-08 ;  /* 0x00000001ff0c7431 */ /* 0x000fe400000001ff */
[----:B------:R-:W-:Y:S02]  /*d270*/  IMAD.MOV.U32 R8, RZ, RZ, 0x70 ;  /* 0x00000070ff087424 */ /* 0x000fe400078e00ff */
[----:B------:R-:W-:Y:S01]  /*d280*/  IMAD.MOV.U32 R13, RZ, RZ, RZ ;  /* 0x000000ffff0d7224 */ /* 0x000fe200078e00ff */
[----:B------:R-:W3:Y:S01]  /*d290*/  LDCU.64 UR6, c[0x4][0x120] ;  /* 0x01002400ff0677ac */ /* 0x000ee20008000a00 */
[----:B------:R-:W4:Y:S01]  /*d2a0*/  LDCU.64 UR4, c[0x4][0x70] ;  /* 0x01000e00ff0477ac */ /* 0x000f220008000a00 */
[----:B-1----:R-:W-:Y:S02]  /*d2b0*/  MOV R4, UR8 ;  /* 0x0000000800047c02 */ /* 0x002fe40008000f00 */
[----:B------:R-:W-:Y:S02]  /*d2c0*/  MOV R5, UR9 ;  /* 0x0000000900057c02 */ /* 0x000fe40008000f00 */
[----:B---3--:R-:W-:Y:S01]  /*d2d0*/  MOV R7, UR7 ;  /* 0x0000000700077c02 */ /* 0x008fe20008000f00 */
[----:B------:R-:W-:Y:S01]  /*d2e0*/  IMAD.U32 R6, RZ, RZ, UR6 ;  /* 0x00000006ff067e24 */ /* 0x000fe2000f8e00ff */
[----:B----4-:R-:W-:Y:S01]  /*d2f0*/  MOV R11, UR5 ;  /* 0x00000005000b7c02 */ /* 0x010fe20008000f00 */
[----:B------:R-:W-:Y:S02]  /*d300*/  IMAD.U32 R10, RZ, RZ, UR4 ;  /* 0x00000004ff0a7e24 */ /* 0x000fe4000f8e00ff */
[----:B------:R-:W-:Y:S07]  /*d310*/  LEPC R20, `(.L_x_344) ;  /* 0x000000001014794e */ /* 0x000fee0000000000 */
[----:B--2---:R-:W-:Y:S05]  /*d320*/  CALL.ABS.NOINC R2 ;  /* 0x0000000002007343 */ /* 0x004fea0003c00000 */
.L_x_344:
[----:B------:R-:W-:Y:S05]  /*d330*/  BSYNC.RECONVERGENT B6 ;  /* 0x0000000000067941 */ /* 0x000fea0003800200 */
.L_x_343:
[----:B------:R-:W-:Y:S01]  /*d340*/  ISETP.NE.AND P0, PT, R149, RZ, PT ;  /* 0x000000ff9500720c */ /* 0x000fe20003f05270 */
[----:B------:R-:W-:Y:S01]  /*d350*/  BSSY B0, `(.L_x_346) ;  /* 0x000000b000007945 */ /* 0x000fe20003800000 */
[----:B------:R-:W-:Y:S02]  /*d360*/  PLOP3.LUT P1, PT, PT, PT, PT, 0x8, 0x80 ;  /* 0x000000000080781c */ /* 0x000fe40003f2e170 */
[----:B------:R-:W-:Y:S11]  /*d370*/  LOP3.LUT R133, R133, 0xfffffffd, RZ, 0xc0, !PT ;  /* 0xfffffffd85857812 */ /* 0x000ff600078ec0ff */
[----:B------:R-:W-:Y:S01]  /*d380*/  @P1 LOP3.LUT R133, R133, 0x2, RZ, 0xfc, !PT ;  /* 0x0000000285851812 */ /* 0x000fe200078efcff */
[----:B------:R-:W-:Y:S05]  /*d390*/  @P0 BRA `(.L_x_347) ;  /* 0x0000000000180947 */ /* 0x000fea0003800000 */
[----:B------:R-:W-:Y:S03]  /*d3a0*/  UMOV UR4, 0xffffffff ;  /* 0xffffffff00047882 */ /* 0x000fe60000000000 */
[----:B------:R-:W-:Y:S05]  /*d3b0*/  BRA.DIV UR4, `(.L_x_348) ;  /* 0x000000ca04c87947 */ /* 0x000fea000b800000 */
[----:B------:R-:W-:Y:S11]  /*d3c0*/  ELECT P6, URZ, PT ;  /* 0x0000000000ff782f */ /* 0x000ff600038c0000 */
[----:B------:R-:W-:Y:S02]  /*d3d0*/  @!UPT UIADD3 URZ, UPT, UPT, URZ, URZ, URZ ;  /* 0x000000fffffff290 */ /* 0x000fe4000fffe0ff */
.L_x_637:
[----:B------:R-:W-:Y:S04]  /*d3e0*/  LOP3.LUT R133, R133, 0xfffffffd, RZ, 0xc0, !PT ;  /* 0xfffffffd85857812 */ /* 0x000fe800078ec0ff */
[----:B------:R-:W-:Y:S02]  /*d3f0*/  @P6 LOP3.LUT R133, R133, 0x2, RZ, 0xfc, !PT ;  /* 0x0000000285856812 */ /* 0x000fe400078efcff */
.L_x_347:
[----:B------:R-:W-:Y:S05]  /*d400*/  BSYNC B0 ;  /* 0x0000000000007941 */ /* 0x000fea0003800000 */
.L_x_346:
[----:B------:R-:W-:Y:S02]  /*d410*/  ISETP.NE.U32.AND P1, PT, RZ, UR48, PT ;  /* 0x00000030ff007c0c */ /* 0x000fe4000bf25070 */
[----:B------:R-:W-:Y:S02]  /*d420*/  ISETP.NE.U32.AND P0, PT, RZ, UR40, PT ;  /* 0x00000028ff007c0c */ /* 0x000fe4000bf05070 */
[----:B------:R-:W-:Y:S02]  /*d430*/  ISETP.NE.AND.EX P1, PT, RZ, UR49, PT, P1 ;  /* 0x00000031ff007c0c */ /* 0x000fe4000bf25310 */
[----:B------:R-:W-:Y:S02]  /*d440*/  ISETP.NE.AND.EX P0, PT, RZ, UR41, PT, P0 ;  /* 0x00000029ff007c0c */ /* 0x000fe4000bf05300 */
[----:B------:R-:W-:Y:S04]  /*d450*/  LOP3.LUT R146, R146, 0x1, RZ, 0x3c, !PT ;  /* 0x0000000192927812 */ /* 0x000fe800078e3cff */
[----:B------:R-:W-:Y:S05]  /*d460*/  SHF.L.U32 R0, R146, 0x1f, RZ ;  /* 0x0000001f92007819 */ /* 0x000fea00000006ff */
[----:B------:R-:W1:Y:S08]  /*d470*/  @P1 LDC.64 R8, c[0x0][0x8b8] ;  /* 0x00022e00ff081b82 */ /* 0x000e700000000a00 */
[----:B---3--:R-:W2:Y:S02]  /*d480*/  @P0 LDC.64 R6, c[0x0][0x890] ;  /* 0x00022400ff060b82 */ /* 0x008ea40000000a00 */
[C---:B--2---:R-:W-:Y:S04]  /*d490*/  @P0 IMAD.WIDE R6, R16.reuse, 0x8, R6 ;  /* 0x0000000810060825 */ /* 0x044fe800078e0206 */
[----:B-1----:R-:W-:Y:S01]  /*d4a0*/  @P1 IMAD.WIDE R8, R16, 0x8, R8 ;  /* 0x0000000810081825 */ /* 0x002fe200078e0208 */
[----:B------:R-:W2:Y:S04]  /*d4b0*/  @P0 LDG.E.64 R2, desc[UR54][R6.64] ;  /* 0x0000003606020981 */ /* 0x000ea8000c1e1b00 */
[----:B------:R-:W3:Y:S04]  /*d4c0*/  @P1 LDG.E.64 R4, desc[UR54][R8.64] ;  /* 0x0000003608041981 */ /* 0x000ee8000c1e1b00 */
[----:B--2---:R1:W5:Y:S04]  /*d4d0*/  @P0 LD.E R89, desc[UR54][R2.64] ;  /* 0x0000003602590980 */ /* 0x004368000c101900 */
[----:B---3--:R1:W5:Y:S01]  /*d4e0*/  @P1 LD.E R88, desc[UR54][R4.64] ;  /* 0x0000003604581980 */ /* 0x008362000c101900 */
[----:B------:R-:W-:Y:S05]  /*d4f0*/  @P0 BRA `(.L_x_349) ;  /* 0x0000000000240947 */ /* 0x000fea0003800000 */
[----:B------:R-:W-:Y:S04]  /*d500*/  ISETP.NE.U32.AND P0, PT, RZ, UR38, PT ;  /* 0x00000026ff007c0c */ /* 0x000fe8000bf05070 */
[----:B------:R-:W-:Y:S11]  /*d510*/  ISETP.NE.AND.EX P0, PT, RZ, UR39, PT, P0 ;  /* 0x00000027ff007c0c */ /* 0x000ff6000bf05300 */
[----:B------:R-:W-:Y:S02]  /*d520*/  @!UPT UIADD3 URZ, UPT, UPT, URZ, URZ, URZ ;  /* 0x000000fffffff290 */ /* 0x000fe4000fffe0ff */
[----:B-1----:R-:W1:Y:S08]  /*d530*/  @P0 LDC R3, c[0x0][0x898] ;  /* 0x00022600ff030b82 */ /* 0x002e700000000800 */
[----:B------:R-:W2:Y:S01]  /*d540*/  @P0 LDC.64 R4, c[0x0][0x888] ;  /* 0x00022200ff040b82 */ /* 0x000ea20000000a00 */
[----:B-1----:R-:W-:Y:S04]  /*d550*/  @P0 IMAD R3, R16, R3, RZ ;  /* 0x0000000310030224 */ /* 0x002fe800078e02ff */
[----:B--2---:R-:W-:Y:S05]  /*d560*/  @P0 IMAD.WIDE R4, R3, 0x4, R4 ;  /* 0x0000000403040825 */ /* 0x004fea00078e0204 */
[----:B-----5:R2:W5:Y:S02]  /*d570*/  @P0 LDG.E R89, desc[UR54][R4.64] ;  /* 0x0000003604590981 */ /* 0x020564000c1e1900 */
[----:B--2---:R-:W3:Y:S02]  /*d580*/  @!P0 LDC R89, c[0x0][0x880] ;  /* 0x00022000ff598b82 */ /* 0x004ee40000000800 */
.L_x_349:
        /* <DEDUP_REMOVED lines=9> */
[----:B--2---:R-:W1:Y:S02]  /*d620*/  @!P0 LDC R88, c[0x0][0x8a8] ;  /* 0x00022a00ff588b82 */ /* 0x004e640000000800 */
.L_x_350:
[----:B------:R-:W2:Y:S01]  /*d630*/  SYNCS.PHASECHK.TRANS64.TRYWAIT P0, [UR56+0x90], R0 ;  /* 0x00009000ff0075a7 */ /* 0x000ea20008001138 */
[----:B------:R-:W-:Y:S01]  /*d640*/  LEA R154, R145, UR56, 0x3 ;  /* 0x00000038919a7c11 */ /* 0x000fe2000f8e18ff */
[----:B------:R-:W-:Y:S01]  /*d650*/  BSSY B0, `(.L_x_351) ;  /* 0x0000008000007945 */ /* 0x000fe20003800000 */
[----:B-1----:R-:W-:Y:S01]  /*d660*/  SHF.L.U32 R3, R143, 0x1f, RZ ;  /* 0x0000001f8f037819 */ /* 0x002fe200000006ff */
[----:B------:R-:W-:Y:S02]  /*d670*/  VIADD R141, R147, UR56 ;  /* 0x00000038938d7c36 */ /* 0x000fe40008000000 */
[----:B------:R-:W-:Y:S01]  /*d680*/  IMAD.MOV.U32 R107, RZ, RZ, RZ ;  /* 0x000000ffff6b7224 */ /* 0x000fe200078e00ff */
[----:B------:R1:W1:Y:S01]  /*d690*/  SYNCS.PHASECHK.TRANS64.TRYWAIT P1, [R154+URZ+0x160], R3 ;  /* 0x000160039a0075a7 */ /* 0x00026200080211ff */
[----:B--2---:R-:W-:Y:S05]  /*d6a0*/  @P0 BRA `(.L_x_352) ;  /* 0x0000000000080947 */ /* 0x004fea0003800000 */
[----:B------:R-:W2:Y:S02]  /*d6b0*/  SYNCS.PHASECHK.TRANS64.TRYWAIT P0, [UR56+0x90], R0 ;  /* 0x00009000ff0075a7 */ /* 0x000ea40008001138 */
[----:B--2---:R-:W-:Y:S05]  /*d6c0*/  @!P0 BRA `(.L_x_353) ;  /* 0x000000c8001c8947 */ /* 0x004fea0003800000 */
.L_x_352:
[----:B------:R-:W-:Y:S05]  /*d6d0*/  BSYNC B0 ;  /* 0x0000000000007941 */ /* 0x000fea0003800000 */
.L_x_351:
[----:B---3-5:R-:W-:Y:S01]  /*d6e0*/  FSETP.NEU.AND P0, PT, R89, RZ, PT ;  /* 0x000000ff5900720b */ /* 0x028fe20003f0d000 */
[----:B------:R-:W-:Y:S01]  /*d6f0*/  IMAD.MOV.U32 R106, RZ, RZ, RZ ;  /* 0x000000ffff6a7224 */ /* 0x000fe200078e00ff */
[----:B------:R-:W-:Y:S02]  /*d700*/  CS2R R104, SRZ ;  /* 0x0000000000687805 */ /* 0x000fe4000001ff00 */
        /* <DEDUP_REMOVED lines=13> */
[----:B------:R-:W-:Y:S01]  /*d7e0*/  CS2R R96, SRZ ;  /* 0x0000000000607805 */ /* 0x000fe2000001ff00 */
[----:B--2---:R-:W-:Y:S01]  /*d7f0*/  @P0 IMAD R0, R150, 0x2, R141 ;  /* 0x0000000296000824 */ /* 0x004fe200078e028d */
[----:B------:R-:W-:Y:S05]  /*d800*/  @P0 WARPSYNC.ALL ;  /* 0x0000000000000948 */ /* 0x000fea0003800000 */
[----:B------:R2:W3:Y:S01]  /*d810*/  @P0 LDSM.16.MT88.4 R104, [R0+0xc00] ;  /* 0x000c00000068083b */ /* 0x0004e20000004200 */
[----:B------:R-:W-:Y:S01]  /*d820*/  LOP3.LUT P2, RZ, R133, 0x1, RZ, 0xc0, !PT ;  /* 0x0000000185ff7812 */ /* 0x000fe2000784c0ff */
[----:B------:R-:W-:Y:S01]  /*d830*/  IMAD R95, R145, 0x100, R148 ;  /* 0x00000100915f7824 */ /* 0x000fe200078e0294 */
[----:B----4-:R-:W-:Y:S02]  /*d840*/  CS2R R54, SRZ ;  /* 0x0000000000367805 */ /* 0x010fe4000001ff00 */
[----:B------:R-:W-:Y:S01]  /*d850*/  CS2R R52, SRZ ;  /* 0x0000000000347805 */ /* 0x000fe2000001ff00 */
[----:B------:R2:W4:Y:S01]  /*d860*/  @P0 LDSM.16.MT88.4 R112, [R0+0x1400] ;  /* 0x001400000070083b */ /* 0x0005220000004200 */
[----:B------:R-:W-:Y:S02]  /*d870*/  CS2R R50, SRZ ;  /* 0x0000000000327805 */ /* 0x000fe4000001ff00 */
[----:B------:R-:W-:Y:S02]  /*d880*/  CS2R R48, SRZ ;  /* 0x0000000000307805 */ /* 0x000fe4000001ff00 */
[----:B------:R-:W-:Y:S02]  /*d890*/  CS2R R46, SRZ ;  /* 0x00000000002e7805 */ /* 0x000fe4000001ff00 */
[----:B------:R-:W-:Y:S01]  /*d8a0*/  CS2R R44, SRZ ;  /* 0x00000000002c7805 */ /* 0x000fe2000001ff00 */
[----:B------:R2:W1:Y:S01]  /*d8b0*/  @P0 LDSM.16.MT88.4 R120, [R0+0x1c00] ;  /* 0x001c00000078083b */ /* 0x0004620000004200 */
        /* <DEDUP_REMOVED lines=9> */
[----:B------:R2:W1:Y:S01]  /*d950*/  @P0 LDSM.16.MT88.4 R116, [R147+UR56+0xc00] ;  /* 0x000c00389374083b */ /* 0x0004620008004200 */
        /* <DEDUP_REMOVED lines=15> */
[----:B------:R-:W-:Y:S01]  /*da50*/  VIADD R155, R141, 0xc00 ;  /* 0x00000c008d9b7836 */ /* 0x000fe20000000000 */
[----:B------:R-:W-:Y:S02]  /*da60*/  CS2R R66, SRZ ;  /* 0x0000000000427805 */ /* 0x000fe4000001ff00 */
[----:B------:R-:W-:Y:S02]  /*da70*/  CS2R R64, SRZ ;  /* 0x0000000000407805 */ /* 0x000fe4000001ff00 */
[----:B------:R-:W-:Y:S02]  /*da80*/  CS2R R62, SRZ ;  /* 0x00000000003e7805 */ /* 0x000fe4000001ff00 */
[----:B------:R-:W-:Y:S02]  /*da90*/  CS2R R60, SRZ ;  /* 0x00000000003c7805 */ /* 0x000fe4000001ff00 */
[----:B------:R-:W-:Y:S02]  /*daa0*/  CS2R R58, SRZ ;  /* 0x00000000003a7805 */ /* 0x000fe4000001ff00 */
[----:B------:R-:W-:Y:S01]  /*dab0*/  CS2R R56, SRZ ;  /* 0x0000000000387805 */ /* 0x000fe2000001ff00 */
[----:B---34-:R-:W-:Y:S06]  /*dac0*/  @!P2 BRA `(.L_x_354) ;  /* 0x0000000000d4a947 */ /* 0x018fec0003800000 */
[----:B------:R-:W-:Y:S01]  /*dad0*/  SHF.R.U32.HI R5, RZ, 0x15, R95 ;  /* 0x00000015ff057819 */ /* 0x000fe2000001165f */
[----:B------:R-:W-:Y:S03]  /*dae0*/  BSSY B0, `(.L_x_355) ;  /* 0x0000006000007945 */ /* 0x000fe60003800000 */
[----:B------:R-:W-:Y:S01]  /*daf0*/  LOP3.LUT P0, RZ, R5, 0x3, R132, 0x48, !PT ;  /* 0x0000000305ff7812 */ /* 0x000fe20007804884 */
[----:B------:R-:W-:Y:S01]  /*db00*/  @!UPT UIADD3 URZ, UPT, UPT, URZ, URZ, URZ ;  /* 0x000000fffffff290 */ /* 0x000fe2000fffe0ff */
[----:B-1----:R-:W-:Y:S11]  /*db10*/  @P1 BRA `(.L_x_356) ;  /* 0x0000000000081947 */ /* 0x002ff60003800000 */
[----:B------:R-:W1:Y:S02]  /*db20*/  SYNCS.PHASECHK.TRANS64.TRYWAIT P1, [R154+URZ+0x160], R3 ;  /* 0x000160039a0075a7 */ /* 0x000e6400080211ff */
[----:B-1----:R-:W-:Y:S05]  /*db30*/  @!P1 BRA `(.L_x_357) ;  /* 0x000000c400189947 */ /* 0x002fea0003800000 */
.L_x_356:
[----:B------:R-:W-:Y:S05]  /*db40*/  BSYNC B0 ;  /* 0x0000000000007941 */ /* 0x000fea0003800000 */
.L_x_355:
[----:B------:R-:W-:Y:S05]  /*db50*/  @!P0 BRA `(.L_x_358) ;  /* 0x0000000000408947 */ /* 0x000fea0003800000 */
[----:B------:R-:W3:Y:S01]  /*db60*/  LDCU.64 UR8, c[0x4][0x108] ;  /* 0x01002100ff0877ac */ /* 0x000ee20008000a00 */
[----:B-1----:R-:W-:Y:S01]  /*db70*/  MOV R3, 0x128 ;  /* 0x0000012800037802 */ /* 0x002fe20000000f00 */
[----:B------:R-:W-:Y:S02]  /*db80*/  HFMA2 R12, -RZ, RZ, 0, 5.9604644775390625e-08 ;  /* 0x00000001ff0c7431 */ /* 0x000fe400000001ff */
[----:B------:R-:W-:Y:S02]  /*db90*/  IMAD.MOV.U32 R8, RZ, RZ, 0x192 ;  /* 0x00000192ff087424 */ /* 0x000fe400078e00ff */
[----:B------:R-:W-:Y:S01]  /*dba0*/  IMAD.MOV.U32 R13, RZ, RZ, RZ ;  /* 0x000000ffff0d7224 */ /* 0x000fe200078e00ff */
[----:B------:R-:W1:Y:S01]  /*dbb0*/  LDCU.64 UR6, c[0x4][0x110] ;  /* 0x01002200ff0677ac */ /* 0x000e620008000a00 */
[----:B------:R-:W4:Y:S01]  /*dbc0*/  LDC.64 R2, c[0x4][R3] ;  /* 0x0100000003027b82 */ /* 0x000f220000000a00 */
[----:B------:R-:W5:Y:S01]  /*dbd0*/  LDCU.64 UR4, c[0x4][0x78] ;  /* 0x01000f00ff0477ac */ /* 0x000f620008000a00 */
[----:B---3--:R-:W-:Y:S01]  /*dbe0*/  MOV R5, UR9 ;  /* 0x0000000900057c02 */ /* 0x008fe20008000f00 */
[----:B------:R-:W-:Y:S01]  /*dbf0*/  IMAD.U32 R4, RZ, RZ, UR8 ;  /* 0x00000008ff047e24 */ /* 0x000fe2000f8e00ff */
[----:B-1----:R-:W-:Y:S01]  /*dc00*/  MOV R7, UR7 ;  /* 0x0000000700077c02 */ /* 0x002fe20008000f00 */
[----:B------:R-:W-:Y:S01]  /*dc10*/  IMAD.U32 R6, RZ, RZ, UR6 ;  /* 0x00000006ff067e24 */ /* 0x000fe2000f8e00ff */
[----:B-----5:R-:W-:Y:S01]  /*dc20*/  MOV R11, UR5 ;  /* 0x00000005000b7c02 */ /* 0x020fe20008000f00 */
[----:B------:R-:W-:Y:S02]  /*dc30*/  IMAD.U32 R10, RZ, RZ, UR4 ;  /* 0x00000004ff0a7e24 */ /* 0x000fe4000f8e00ff */
[----:B------:R-:W-:Y:S07]  /*dc40*/  LEPC R20, `(.L_x_358) ;  /* 0x000000001014794e */ /* 0x000fee0000000000 */
[----:B--2-4-:R-:W-:Y:S05]  /*dc50*/  CALL.ABS.NOINC R2 ;  /* 0x0000000002007343 */ /* 0x014fea0003c00000 */
.L_x_358:
[----:B------:R-:W-:Y:S05]  /*dc60*/  WARPSYNC.ALL ;  /* 0x0000000000007948 */ /* 0x000fea0003800000 */
[C---:B------:R-:W-:Y:S01]  /*dc70*/  R2UR UR4, R95.reuse ;  /* 0x000000005f0472ca */ /* 0x040fe200000e0000 */
[----:B-1----:R-:W-:Y:S05]  /*dc80*/  VIADD R3, R95, 0x100000 ;  /* 0x001000005f037836 */ /* 0x002fea0000000000 */
[----:B------:R-:W-:Y:S04]  /*dc90*/  SHF.R.U32.HI R3, RZ, 0x15, R3 ;  /* 0x00000015ff037819 */ /* 0x000fe80000011603 */
[----:B------:R-:W-:Y:S03]  /*dca0*/  LOP3.LUT P0, RZ, R3, 0x3, R132, 0x48, !PT ;  /* 0x0000000303ff7812 */ /* 0x000fe60007804884 */
[----:B------:R-:W1:Y:S10]  /*dcb0*/  LDTM.16dp256bit.x8 R24, tmem[UR4] ;  /* 0x00000004001879ee */ /* 0x000e7400081a0000 */
[----:B-1----:R-:W-:Y:S05]  /*dcc0*/  @!P0 BRA `(.L_x_359) ;  /* 0x0000000000408947 */ /* 0x002fea0003800000 */
[----:B------:R-:W1:Y:S01]  /*dcd0*/  LDCU.64 UR8, c[0x4][0x108] ;  /* 0x01002100ff0877ac */ /* 0x000e620008000a00 */
[----:B------:R-:W-:Y:S01]  /*dce0*/  MOV R3, 0x128 ;  /* 0x0000012800037802 */ /* 0x000fe20000000f00 */
[----:B------:R-:W-:Y:S02]  /*dcf0*/  HFMA2 R12, -RZ, RZ, 0, 5.9604644775390625e-08 ;  /* 0x00000001ff0c7431 */ /* 0x000fe400000001ff */
[----:B------:R-:W-:Y:S02]  /*dd00*/  IMAD.MOV.U32 R8, RZ, RZ, 0x192 ;  /* 0x00000192ff087424 */ /* 0x000fe400078e00ff */
[----:B------:R-:W-:Y:S01]  /*dd10*/  IMAD.MOV.U32 R13, RZ, RZ, RZ ;  /* 0x000000ffff0d7224 */ /* 0x000fe200078e00ff */
[----:B------:R-:W3:Y:S01]  /*dd20*/  LDCU.64 UR6, c[0x4][0x110] ;  /* 0x01002200ff0677ac */ /* 0x000ee20008000a00 */
[----:B------:R-:W4:Y:S01]  /*dd30*/  LDC.64 R2, c[0x4][R3] ;  /* 0x0100000003027b82 */ /* 0x000f220000000a00 */
[----:B------:R-:W5:Y:S01]  /*dd40*/  LDCU.64 UR4, c[0x4][0x78] ;  /* 0x01000f00ff0477ac */ /* 0x000f620008000a00 */
[----:B-1----:R-:W-:Y:S01]  /*dd50*/  MOV R5, UR9 ;  /* 0x0000000900057c02 */ /* 0x002fe20008000f00 */
[----:B------:R-:W-:Y:S01]  /*dd60*/  IMAD.U32 R4, RZ, RZ, UR8 ;  /* 0x00000008ff047e24 */ /* 0x000fe2000f8e00ff */
[----:B---3--:R-:W-:Y:S01]  /*dd70*/  MOV R7, UR7 ;  /* 0x0000000700077c02 */ /* 0x008fe20008000f00 */
[----:B------:R-:W-:Y:S01]  /*dd80*/  IMAD.U32 R6, RZ, RZ, UR6 ;  /* 0x00000006ff067e24 */ /* 0x000fe2000f8e00ff */
[----:B-----5:R-:W-:Y:S01]  /*dd90*/  MOV R11, UR5 ;  /* 0x00000005000b7c02 */ /* 0x020fe20008000f00 */
[----:B------:R-:W-:Y:S02]  /*dda0*/  IMAD.U32 R10, RZ, RZ, UR4 ;  /* 0x00000004ff0a7e24 */ /* 0x000fe4000f8e00ff */
[----:B------:R-:W-:Y:S07]  /*ddb0*/  LEPC R20, `(.L_x_359) ;  /* 0x000000001014794e */ /* 0x000fee0000000000 */
[----:B--2-4-:R-:W-:Y:S05]  /*ddc0*/  CALL.ABS.NOINC R2 ;  /* 0x0000000002007343 */ /* 0x014fea0003c00000 */
.L_x_359:
[----:B------:R-:W-:Y:S05]  /*ddd0*/  WARPSYNC.ALL ;  /* 0x0000000000007948 */ /* 0x000fea0003800000 */
[----:B------:R-:W-:Y:S11]  /*dde0*/  R2UR UR4, R95 ;  /* 0x000000005f0472ca */ /* 0x000ff600000e0000 */
[----:B------:R-:W-:Y:S02]  /*ddf0*/  @!UPT UIADD3 URZ, UPT, UPT, URZ, URZ, URZ ;  /* 0x000000fffffff290 */ /* 0x000fe4000fffe0ff */
[----:B------:R-:W3:Y:S02]  /*de00*/  LDTM.16dp256bit.x8 R56, tmem[UR4+0x100000] ;  /* 0x10000004003879ee */ /* 0x000ee400081a0000 */
[----:B---3--:R-:W-:Y:S01]  /*de10*/  NOP ;  /* 0x0000000000007918 */ /* 0x008fe20000000000 */
.L_x_354:
[--C-:B-1----:R-:W-:Y:S01]  /*de20*/  HADD2.F32 R90, -RZ, R116.reuse.H0_H0 ;  /* 0x20000074ff5a7230 */ /* 0x102fe20000004100 */
[----:B------:R-:W-:Y:S05]  /*de30*/  WARPSYNC.ALL ;  /* 0x0000000000007948 */ /* 0x000fea0003800000 */
[----:B------:R-:W-:Y:S01]  /*de40*/  LEA R13, R150, R141, 0x1 ;  /* 0x0000008d960d7211 */ /* 0x000fe200078e08ff */
[-C--:B------:R-:W-:Y:S01]  /*de50*/  FMUL R14, R36, R88.reuse ;  /* 0x00000058240e7220 */ /* 0x080fe20000400000 */
[-C--:B------:R-:W-:Y:S01]  /*de60*/  FMUL R15, R37, R88.reuse ;  /* 0x00000058250f7220 */ /* 0x080fe20000400000 */
[-C--:B------:R-:W-:Y:S01]  /*de70*/  FMUL R16, R38, R88.reuse ;  /* 0x0000005826107220 */ /* 0x080fe20000400000 */
[----:B------:R-:W-:Y:S02]  /*de80*/  HADD2.F32 R91, -RZ, R116.H1_H1 ;  /* 0x30000074ff5b7230 */ /* 0x000fe40000004100 */
[-C--:B------:R-:W-:Y:S01]  /*de90*/  FMUL R17, R39, R88.reuse ;  /* 0x0000005827117220 */ /* 0x080fe20000400000 */
[-C--:B--2---:R-:W-:Y:S01]  /*dea0*/  FMUL R0, R24, R88.reuse ;  /* 0x0000005818007220 */ /* 0x084fe20000400000 */
[--C-:B------:R-:W-:Y:S02]  /*deb0*/  HADD2.F32 R92, -RZ, R119.reuse.H0_H0 ;  /* 0x20000077ff5c7230 */ /* 0x100fe40000004100 */
[-C--:B------:R-:W-:Y:S01]  /*dec0*/  FMUL R2, R25, R88.reuse ;  /* 0x0000005819027220 */ /* 0x080fe20000400000 */
[----:B------:R-:W-:Y:S01]  /*ded0*/  FMUL R3, R26, R88 ;  /* 0x000000581a037220 */ /* 0x000fe20000400000 */
[----:B------:R-:W-:Y:S02]  /*dee0*/  HADD2.F32 R93, -RZ, R119.H1_H1 ;  /* 0x30000077ff5d7230 */ /* 0x000fe40000004100 */
[C---:B------:R-:W-:Y:S01]  /*def0*/  FFMA R0, R89.reuse, R90, R0 ;  /* 0x0000005a59007223 */ /* 0x040fe20000000000 */
[--C-:B------:R-:W-:Y:S02]  /*df00*/  HADD2.F32 R90, -RZ, R117.reuse.H0_H0 ;  /* 0x20000075ff5a7230 */ /* 0x100fe40000004100 */
[----:B------:R-:W-:Y:S01]  /*df10*/  FFMA R2, R89, R91, R2 ;  /* 0x0000005b59027223 */ /* 0x000fe20000000002 */
[----:B------:R-:W-:Y:S02]  /*df20*/  HADD2.F32 R91, -RZ, R117.H1_H1 ;  /* 0x30000075ff5b7230 */ /* 0x000fe40000004100 */
[-C--:B------:R-:W-:Y:S01]  /*df30*/  FMUL R4, R27, R88.reuse ;  /* 0x000000581b047220 */ /* 0x080fe20000400000 */
[----:B------:R-:W-:Y:S01]  /*df40*/  FMUL R5, R28, R88 ;  /* 0x000000581c057220 */ /* 0x000fe20000400000 */
[C---:B------:R-:W-:Y:S01]  /*df50*/  FFMA R3, R89.reuse, R90, R3 ;  /* 0x0000005a59037223 */ /* 0x040fe20000000003 */
[--C-:B------:R-:W-:Y:S01]  /*df60*/  HADD2.F32 R90, -RZ, R118.reuse.H0_H0 ;  /* 0x20000076ff5a7230 */ /* 0x100fe20000004100 */
[----:B------:R-:W-:Y:S01]  /*df70*/  F2FP.F16.F32.PACK_AB R124, R2, R0 ;  /* 0x00000000027c723e */ /* 0x000fe200000000ff */
[----:B------:R-:W-:Y:S01]  /*df80*/  FFMA R4, R89, R91, R4 ;  /* 0x0000005b59047223 */ /* 0x000fe20000000004 */
[----:B------:R-:W-:Y:S02]  /*df90*/  HADD2.F32 R91, -RZ, R118.H1_H1 ;  /* 0x30000076ff5b7230 */ /* 0x000fe40000004100 */
[----:B------:R-:W-:Y:S01]  /*dfa0*/  FMUL R6, R29, R88 ;  /* 0x000000581d067220 */ /* 0x000fe20000400000 */
[C---:B------:R-:W-:Y:S01]  /*dfb0*/  FFMA R5, R89.reuse, R90, R5 ;  /* 0x0000005a59057223 */ /* 0x040fe20000000005 */
[----:B------:R-:W-:Y:S01]  /*dfc0*/  FMUL R7, R30, R88 ;  /* 0x000000581e077220 */ /* 0x000fe20000400000 */
[----:B------:R-:W-:Y:S01]  /*dfd0*/  F2FP.F16.F32.PACK_AB R125, R4, R3 ;  /* 0x00000003047d723e */ /* 0x000fe200000000ff */
[C---:B------:R-:W-:Y:S01]  /*dfe0*/  FFMA R6, R89.reuse, R91, R6 ;  /* 0x0000005b59067223 */ /* 0x040fe20000000006 */
[----:B------:R-:W-:Y:S02]  /*dff0*/  HADD2.F32 R90, -RZ, R108.H0_H0 ;  /* 0x2000006cff5a7230 */ /* 0x000fe40000004100 */
[----:B------:R-:W-:Y:S01]  /*e000*/  FFMA R7, R89, R92, R7 ;  /* 0x0000005c59077223 */ /* 0x000fe20000000007 */
[-C--:B------:R-:W-:Y:S01]  /*e010*/  FMUL R8, R31, R88.reuse ;  /* 0x000000581f087220 */ /* 0x080fe20000400000 */
[----:B------:R-:W-:Y:S01]  /*e020*/  HADD2.F32 R92, -RZ, R109.H0_H0 ;  /* 0x2000006dff5c7230 */ /* 0x000fe20000004100 */
[----:B------:R-:W-:Y:S01]  /*e030*/  F2FP.F16.F32.PACK_AB R126, R6, R5 ;  /* 0x00000005067e723e */ /* 0x000fe200000000ff */
[-C--:B------:R-:W-:Y:S01]  /*e040*/  FMUL R9, R32, R88.reuse ;  /* 0x0000005820097220 */ /* 0x080fe20000400000 */
[----:B------:R-:W-:Y:S01]  /*e050*/  FFMA R8, R89, R93, R8 ;  /* 0x0000005d59087223 */ /* 0x000fe20000000008 */
[----:B------:R-:W-:Y:S02]  /*e060*/  HADD2.F32 R91, -RZ, R110.H0_H0 ;  /* 0x2000006eff5b7230 */ /* 0x000fe40000004100 */
[----:B------:R-:W-:Y:S01]  /*e070*/  FMUL R10, R33, R88 ;  /* 0x00000058210a7220 */ /* 0x000fe20000400000 */
[----:B------:R-:W-:Y:S01]  /*e080*/  FFMA R9, R89, R90, R9 ;  /* 0x0000005a59097223 */ /* 0x000fe20000000009 */
[----:B------:R-:W-:Y:S01]  /*e090*/  HADD2.F32 R90, -RZ, R108.H1_H1 ;  /* 0x3000006cff5a7230 */ /* 0x000fe20000004100 */
[----:B------:R-:W-:Y:S01]  /*e0a0*/  F2FP.F16.F32.PACK_AB R127, R8, R7 ;  /* 0x00000007087f723e */ /* 0x000fe200000000ff */
[-C--:B------:R-:W-:Y:S01]  /*e0b0*/  FMUL R11, R34, R88.reuse ;  /* 0x00000058220b7220 */ /* 0x080fe20000400000 */
[----:B------:R-:W-:Y:S01]  /*e0c0*/  FMUL R12, R35, R88 ;  /* 0x00000058230c7220 */ /* 0x000fe20000400000 */
[----:B------:R-:W-:Y:S02]  /*e0d0*/  HADD2.F32 R94, -RZ, R101.H1_H1 ;  /* 0x30000065ff5e7230 */ /* 0x000fe40000004100 */
[C---:B------:R-:W-:Y:S01]  /*e0e0*/  FFMA R10, R89.reuse, R90, R10 ;  /* 0x0000005a590a7223 */ /* 0x040fe2000000000a */
[----:B------:R-:W-:Y:S01]  /*e0f0*/  HADD2.F32 R90, -RZ, R109.H1_H1 ;  /* 0x3000006dff5a7230 */ /* 0x000fe20000004100 */
[----:B------:R1:W-:Y:S01]  /*e100*/  STSM.16.MT88.4 [R141+0xc00], R124 ;  /* 0x000c007c8d007844 */ /* 0x0003e20000004200 */
[C---:B------:R-:W-:Y:S01]  /*e110*/  FFMA R11, R89.reuse, R92, R11 ;  /* 0x0000005c590b7223 */ /* 0x040fe2000000000b */
[----:B------:R-:W-:Y:S01]  /*e120*/  HADD2.F32 R92, -RZ, R110.H1_H1 ;  /* 0x3000006eff5c7230 */ /* 0x000fe20000004100 */
[----:B------:R-:W-:Y:S01]  /*e130*/  F2FP.F16.F32.PACK_AB R156, R10, R9 ;  /* 0x000000090a9c723e */ /* 0x000fe200000000ff */
[C---:B------:R-:W-:Y:S01]  /*e140*/  FFMA R12, R89.reuse, R90, R12 ;  /* 0x0000005a590c7223 */ /* 0x040fe2000000000c */
[--C-:B------:R-:W-:Y:S02]  /*e150*/  HADD2.F32 R90, -RZ, R111.reuse.H0_H0 ;  /* 0x2000006fff5a7230 */ /* 0x100fe40000004100 */
[C---:B------:R-:W-:Y:S01]  /*e160*/  FFMA R14, R89.reuse, R91, R14 ;  /* 0x0000005b590e7223 */ /* 0x040fe2000000000e */
[C---:B------:R-:W-:Y:S01]  /*e170*/  FFMA R15, R89.reuse, R92, R15 ;  /* 0x0000005c590f7223 */ /* 0x040fe2000000000f */
[----:B------:R-:W-:Y:S01]  /*e180*/  HADD2.F32 R92, -RZ, R111.H1_H1 ;  /* 0x3000006fff5c7230 */ /* 0x000fe20000004100 */
[----:B------:R-:W-:Y:S01]  /*e190*/  F2FP.F16.F32.PACK_AB R157, R12, R11 ;  /* 0x0000000b0c9d723e */ /* 0x000fe200000000ff */
[----:B------:R-:W-:Y:S01]  /*e1a0*/  FFMA R16, R89, R90, R16 ;  /* 0x0000005a59107223 */ /* 0x000fe20000000010 */
[--C-:B------:R-:W-:Y:S01]  /*e1b0*/  HADD2.F32 R90, -RZ, R100.reuse.H0_H0 ;  /* 0x20000064ff5a7230 */ /* 0x100fe20000004100 */
[----:B------:R-:W-:Y:S01]  /*e1c0*/  F2FP.F16.F32.PACK_AB R158, R15, R14 ;  /* 0x0000000e0f9e723e */ /* 0x000fe200000000ff */
[----:B------:R-:W-:Y:S01]  /*e1d0*/  FFMA R17, R89, R92, R17 ;  /* 0x0000005c59117223 */ /* 0x000fe20000000011 */
[-C--:B------:R-:W-:Y:S01]  /*e1e0*/  FMUL R18, R40, R88.reuse ;  /* 0x0000005828127220 */ /* 0x080fe20000400000 */
[----:B------:R-:W-:Y:S02]  /*e1f0*/  HADD2.F32 R92, -RZ, R100.H1_H1 ;  /* 0x30000064ff5c7230 */ /* 0x000fe40000004100 */
[----:B------:R-:W-:Y:S01]  /*e200*/  FMUL R19, R41, R88 ;  /* 0x0000005829137220 */ /* 0x000fe20000400000 */
[----:B------:R-:W-:Y:S01]  /*e210*/  HADD2.F32 R91, -RZ, R101.H0_H0 ;  /* 0x20000065ff5b7230 */ /* 0x000fe20000004100 */
[----:B------:R-:W-:Y:S01]  /*e220*/  F2FP.F16.F32.PACK_AB R159, R17, R16 ;  /* 0x00000010119f723e */ /* 0x000fe200000000ff */
[C---:B------:R-:W-:Y:S01]  /*e230*/  FFMA R18, R89.reuse, R90, R18 ;  /* 0x0000005a59127223 */ /* 0x040fe20000000012 */
[----:B------:R-:W-:Y:S01]  /*e240*/  FFMA R19, R89, R92, R19 ;  /* 0x0000005c59137223 */ /* 0x000fe20000000013 */
[-C--:B------:R-:W-:Y:S01]  /*e250*/  FMUL R20, R42, R88.reuse ;  /* 0x000000582a147220 */ /* 0x080fe20000400000 */
[----:B------:R-:W-:Y:S01]  /*e260*/  FMUL R21, R43, R88 ;  /* 0x000000582b157220 */ /* 0x000fe20000400000 */
[--C-:B------:R-:W-:Y:S01]  /*e270*/  HADD2.F32 R90, -RZ, R102.reuse.H0_H0 ;  /* 0x20000066ff5a7230 */ /* 0x100fe20000004100 */
[----:B------:R2:W-:Y:S01]  /*e280*/  STSM.16.MT88.4 [R141+0x1400], R156 ;  /* 0x0014009c8d007844 */ /* 0x0005e20000004200 */
[----:B------:R-:W-:Y:S01]  /*e290*/  F2FP.F16.F32.PACK_AB R160, R19, R18 ;  /* 0x0000001213a0723e */ /* 0x000fe200000000ff */
[C---:B------:R-:W-:Y:S01]  /*e2a0*/  FFMA R20, R89.reuse, R91, R20 ;  /* 0x0000005b59147223 */ /* 0x040fe20000000014 */
[----:B------:R-:W-:Y:S01]  /*e2b0*/  FFMA R21, R89, R94, R21 ;  /* 0x0000005e59157223 */ /* 0x000fe20000000015 */
[-C--:B------:R-:W-:Y:S01]  /*e2c0*/  FMUL R22, R44, R88.reuse ;  /* 0x000000582c167220 */ /* 0x080fe20000400000 */
[----:B------:R-:W-:Y:S02]  /*e2d0*/  HADD2.F32 R92, -RZ, R102.H1_H1 ;  /* 0x30000066ff5c7230 */ /* 0x000fe40000004100 */
[----:B------:R-:W-:Y:S01]  /*e2e0*/  FMUL R23, R45, R88 ;  /* 0x000000582d177220 */ /* 0x000fe20000400000 */
[--C-:B------:R-:W-:Y:S01]  /*e2f0*/  HADD2.F32 R91, -RZ, R103.reuse.H0_H0 ;  /* 0x20000067ff5b7230 */ /* 0x100fe20000004100 */
        /* <DEDUP_REMOVED lines=18> */
[----:B------:R-:W-:Y:S01]  /*e420*/  HADD2.F32 R94, -RZ, R97.H1_H1 ;  /* 0x30000061ff5e7230 */ /* 0x000fe20000004100 */
[----:B------:R3:W-:Y:S01]  /*e430*/  STSM.16.MT88.4 [R141+0x1c00], R160 ;  /* 0x001c00a08d007844 */ /* 0x0007e20000004200 */
[----:B------:R-:W-:Y:S01]  /*e440*/  FMUL R29, R51, R88 ;  /* 0x00000058331d7220 */ /* 0x000fe20000400000 */
[--C-:B------:R-:W-:Y:S01]  /*e450*/  HADD2.F32 R90, -RZ, R98.reuse.H0_H0 ;  /* 0x20000062ff5a7230 */ /* 0x100fe20000004100 */
[----:B-1----:R-:W-:Y:S01]  /*e460*/  F2FP.F16.F32.PACK_AB R124, R27, R26 ;  /* 0x0000001a1b7c723e */ /* 0x002fe200000000ff */
[C---:B------:R-:W-:Y:S01]  /*e470*/  FFMA R28, R89.reuse, R91, R28 ;  /* 0x0000005b591c7223 */ /* 0x040fe2000000001c */
[----:B------:R-:W-:Y:S01]  /*e480*/  FFMA R29, R89, R94, R29 ;  /* 0x0000005e591d7223 */ /* 0x000fe2000000001d */
[-C--:B------:R-:W-:Y:S01]  /*e490*/  FMUL R30, R52, R88.reuse ;  /* 0x00000058341e7220 */ /* 0x080fe20000400000 */
[-C--:B------:R-:W-:Y:S01]  /*e4a0*/  FMUL R31, R53, R88.reuse ;  /* 0x00000058351f7220 */ /* 0x080fe20000400000 */
[--C-:B------:R-:W-:Y:S02]  /*e4b0*/  HADD2.F32 R91, -RZ, R99.reuse.H0_H0 ;  /* 0x20000063ff5b7230 */ /* 0x100fe40000004100 */
[----:B------:R-:W-:Y:S01]  /*e4c0*/  FMUL R32, R54, R88 ;  /* 0x0000005836207220 */ /* 0x000fe20000400000 */
[----:B------:R-:W-:Y:S01]  /*e4d0*/  F2FP.F16.F32.PACK_AB R125, R29, R28 ;  /* 0x0000001c1d7d723e */ /* 0x000fe200000000ff */
[----:B------:R-:W-:Y:S01]  /*e4e0*/  FFMA R30, R89, R90, R30 ;  /* 0x0000005a591e7223 */ /* 0x000fe2000000001e */
[----:B------:R-:W-:Y:S02]  /*e4f0*/  HADD2.F32 R90, -RZ, R98.H1_H1 ;  /* 0x30000062ff5a7230 */ /* 0x000fe40000004100 */
[-C--:B------:R-:W-:Y:S01]  /*e500*/  FMUL R33, R55, R88.reuse ;  /* 0x0000005837217220 */ /* 0x080fe20000400000 */
[----:B------:R-:W-:Y:S02]  /*e510*/  HADD2.F32 R92, -RZ, R99.H1_H1 ;  /* 0x30000063ff5c7230 */ /* 0x000fe40000004100 */
[-C--:B------:R-:W-:Y:S01]  /*e520*/  FMUL R56, R56, R88.reuse ;  /* 0x0000005838387220 */ /* 0x080fe20000400000 */
[----:B------:R-:W-:Y:S01]  /*e530*/  FMUL R57, R57, R88 ;  /* 0x0000005839397220 */ /* 0x000fe20000400000 */
[C---:B------:R-:W-:Y:S01]  /*e540*/  FFMA R31, R89.reuse, R90, R31 ;  /* 0x0000005a591f7223 */ /* 0x040fe2000000001f */
[C---:B------:R-:W-:Y:S01]  /*e550*/  FFMA R32, R89.reuse, R91, R32 ;  /* 0x0000005b59207223 */ /* 0x040fe20000000020 */
[--C-:B------:R-:W-:Y:S02]  /*e560*/  HADD2.F32 R90, -RZ, R104.reuse.H0_H0 ;  /* 0x20000068ff5a7230 */ /* 0x100fe40000004100 */
[----:B------:R-:W-:Y:S01]  /*e570*/  FFMA R33, R89, R92, R33 ;  /* 0x0000005c59217223 */ /* 0x000fe20000000021 */
[----:B------:R-:W-:Y:S01]  /*e580*/  HADD2.F32 R92, -RZ, R104.H1_H1 ;  /* 0x30000068ff5c7230 */ /* 0x000fe20000004100 */
[----:B------:R-:W-:Y:S01]  /*e590*/  F2FP.F16.F32.PACK_AB R126, R31, R30 ;  /* 0x0000001e1f7e723e */ /* 0x000fe200000000ff */
[--C-:B------:R-:W-:Y:S02]  /*e5a0*/  HADD2.F32 R91, -RZ, R105.reuse.H0_H0 ;  /* 0x20000069ff5b7230 */ /* 0x100fe40000004100 */
[----:B------:R-:W-:Y:S01]  /*e5b0*/  FFMA R56, R89, R90, R56 ;  /* 0x0000005a59387223 */ /* 0x000fe20000000038 */
[----:B------:R-:W-:Y:S01]  /*e5c0*/  F2FP.F16.F32.PACK_AB R127, R33, R32 ;  /* 0x00000020217f723e */ /* 0x000fe200000000ff */
[----:B------:R-:W-:Y:S01]  /*e5d0*/  FFMA R57, R89, R92, R57 ;  /* 0x0000005c59397223 */ /* 0x000fe20000000039 */
[-C--:B------:R-:W-:Y:S01]  /*e5e0*/  FMUL R58, R58, R88.reuse ;  /* 0x000000583a3a7220 */ /* 0x080fe20000400000 */
[----:B------:R-:W-:Y:S02]  /*e5f0*/  HADD2.F32 R90, -RZ, R105.H1_H1 ;  /* 0x30000069ff5a7230 */ /* 0x000fe40000004100 */
[----:B------:R-:W-:Y:S01]  /*e600*/  FMUL R59, R59, R88 ;  /* 0x000000583b3b7220 */ /* 0x000fe20000400000 */
[----:B------:R1:W-:Y:S01]  /*e610*/  STSM.16.MT88.4 [R141+0x2400], R124 ;  /* 0x0024007c8d007844 */ /* 0x0003e20000004200 */
[----:B--2---:R-:W-:Y:S01]  /*e620*/  F2FP.F16.F32.PACK_AB R156, R57, R56 ;  /* 0x00000038399c723e */ /* 0x004fe200000000ff */
[C---:B------:R-:W-:Y:S01]  /*e630*/  FFMA R58, R89.reuse, R91, R58 ;  /* 0x0000005b593a7223 */ /* 0x040fe2000000003a */
[--C-:B------:R-:W-:Y:S02]  /*e640*/  HADD2.F32 R91, -RZ, R106.reuse.H0_H0 ;  /* 0x2000006aff5b7230 */ /* 0x100fe40000004100 */
        /* <DEDUP_REMOVED lines=26> */
[----:B---3--:R-:W-:Y:S01]  /*e7f0*/  F2FP.F16.F32.PACK_AB R160, R65, R64 ;  /* 0x0000004041a0723e */ /* 0x008fe200000000ff */
        /* <DEDUP_REMOVED lines=12> */
[-C--:B------:R-:W-:Y:S01]  /*e8c0*/  FMUL R71, R71, R88.reuse ;  /* 0x0000005847477220 */ /* 0x080fe20000400000 */
[----:B------:R-:W-:Y:S01]  /*e8d0*/  FMUL R72, R72, R88 ;  /* 0x0000005848487220 */ /* 0x000fe20000400000 */
[----:B------:R-:W-:Y:S01]  /*e8e0*/  F2FP.F16.F32.PACK_AB R162, R69, R68 ;  /* 0x0000004445a2723e */ /* 0x000fe200000000ff */
[C---:B------:R-:W-:Y:S01]  /*e8f0*/  FFMA R70, R89.reuse, R91, R70 ;  /* 0x0000005b59467223 */ /* 0x040fe20000000046 */
[--C-:B------:R-:W-:Y:S02]  /*e900*/  HADD2.F32 R91, -RZ, R120.reuse.H0_H0 ;  /* 0x20000078ff5b7230 */ /* 0x100fe40000004100 */
[----:B------:R-:W-:Y:S01]  /*e910*/  FFMA R71, R89, R90, R71 ;  /* 0x0000005a59477223 */ /* 0x000fe20000000047 */
[----:B------:R-:W-:Y:S02]  /*e920*/  HADD2.F32 R92, -RZ, R120.H1_H1 ;  /* 0x30000078ff5c7230 */ /* 0x000fe40000004100 */
[----:B------:R-:W-:Y:S01]  /*e930*/  FMUL R73, R73, R88 ;  /* 0x0000005849497220 */ /* 0x000fe20000400000 */
        /* <DEDUP_REMOVED lines=8> */
[----:B------:R-:W-:Y:S01]  /*e9c0*/  F2FP.F16.F32.PACK_AB R164, R73, R72 ;  /* 0x0000004849a4723e */ /* 0x000fe200000000ff */
[C---:B------:R-:W-:Y:S01]  /*e9d0*/  FFMA R74, R89.reuse, R93, R74 ;  /* 0x0000005d594a7223 */ /* 0x040fe2000000004a */
[----:B------:R-:W-:Y:S01]  /*e9e0*/  FFMA R75, R89, R90, R75 ;  /* 0x0000005a594b7223 */ /* 0x000fe2000000004b */
[--C-:B------:R-:W-:Y:S02]  /*e9f0*/  HADD2.F32 R91, -RZ, R122.reuse.H0_H0 ;  /* 0x2000007aff5b7230 */ /* 0x100fe40000004100 */
        /* <DEDUP_REMOVED lines=10> */
[--C-:B------:R-:W-:Y:S02]  /*eaa0*/  HADD2.F32 R90, -RZ, R128.reuse.H0_H0 ;  /* 0x20000080ff5a7230 */ /* 0x100fe40000004100 */
[C---:B------:R-:W-:Y:S01]  /*eab0*/  FFMA R78, R89.reuse, R93, R78 ;  /* 0x0000005d594e7223 */ /* 0x040fe2000000004e */
[----:B------:R-:W-:Y:S01]  /*eac0*/  FMUL R80, R80, R88 ;  /* 0x0000005850507220 */ /* 0x000fe20000400000 */
[----:B------:R-:W-:Y:S01]  /*ead0*/  FFMA R79, R89, R92, R79 ;  /* 0x0000005c594f7223 */ /* 0x000fe2000000004f */
[----:B------:R-:W-:Y:S02]  /*eae0*/  HADD2.F32 R92, -RZ, R128.H1_H1 ;  /* 0x30000080ff5c7230 */ /* 0x000fe40000004100 */
[-C--:B------:R-:W-:Y:S01]  /*eaf0*/  FMUL R81, R81, R88.reuse ;  /* 0x0000005851517220 */ /* 0x080fe20000400000 */
[--C-:B------:R-:W-:Y:S02]  /*eb00*/  HADD2.F32 R91, -RZ, R129.reuse.H0_H0 ;  /* 0x20000081ff5b7230 */ /* 0x100fe40000004100 */
[----:B------:R-:W-:Y:S01]  /*eb10*/  FMUL R82, R82, R88 ;  /* 0x0000005852527220 */ /* 0x000fe20000400000 */
[C---:B------:R-:W-:Y:S01]  /*eb20*/  FFMA R80, R89.reuse, R90, R80 ;  /* 0x0000005a59507223 */ /* 0x040fe20000000050 */
[C---:B------:R-:W-:Y:S01]  /*eb30*/  FFMA R81, R89.reuse, R92, R81 ;  /* 0x0000005c59517223 */ /* 0x040fe20000000051 */
[----:B------:R-:W-:Y:S02]  /*eb40*/  HADD2.F32 R90, -RZ, R129.H1_H1 ;  /* 0x30000081ff5a7230 */ /* 0x000fe40000004100 */
[----:B------:R-:W-:Y:S01]  /*eb50*/  FFMA R82, R89, R91, R82 ;  /* 0x0000005b59527223 */ /* 0x000fe20000000052 */
[-C--:B------:R-:W-:Y:S01]  /*eb60*/  FMUL R83, R83, R88.reuse ;  /* 0x0000005853537220 */ /* 0x080fe20000400000 */
[--C-:B------:R-:W-:Y:S02]  /*eb70*/  HADD2.F32 R91, -RZ, R130.reuse.H0_H0 ;  /* 0x20000082ff5b7230 */ /* 0x100fe40000004100 */
[-C--:B------:R-:W-:Y:S01]  /*eb80*/  FMUL R84, R84, R88.reuse ;  /* 0x0000005854547220 */ /* 0x080fe20000400000 */
[----:B------:R-:W-:Y:S02]  /*eb90*/  HADD2.F32 R92, -RZ, R130.H1_H1 ;  /* 0x30000082ff5c7230 */ /* 0x000fe40000004100 */
[-C--:B------:R-:W-:Y:S01]  /*eba0*/  FMUL R85, R85, R88.reuse ;  /* 0x0000005855557220 */ /* 0x080fe20000400000 */
[--C-:B------:R-:W-:Y:S02]  /*ebb0*/  HADD2.F32 R93, -RZ, R131.reuse.H0_H0 ;  /* 0x20000083ff5d7230 */ /* 0x100fe40000004100 */
[----:B------:R-:W-:Y:S01]  /*ebc0*/  FMUL R86, R86, R88 ;  /* 0x0000005856567220 */ /* 0x000fe20000400000 */
[----:B------:R-:W-:Y:S02]  /*ebd0*/  HADD2.F32 R94, -RZ, R131.H1_H1 ;  /* 0x30000083ff5e7230 */ /* 0x000fe40000004100 */
[----:B------:R-:W-:Y:S01]  /*ebe0*/  FFMA R83, R89, R90, R83 ;  /* 0x0000005a59537223 */ /* 0x000fe20000000053 */
[----:B------:R-:W-:Y:S01]  /*ebf0*/  FMUL R87, R87, R88 ;  /* 0x0000005857577220 */ /* 0x000fe20000400000 */
[C---:B------:R-:W-:Y:S01]  /*ec00*/  FFMA R84, R89.reuse, R91, R84 ;  /* 0x0000005b59547223 */ /* 0x040fe20000000054 */
[C---:B------:R-:W-:Y:S01]  /*ec10*/  FFMA R85, R89.reuse, R92, R85 ;  /* 0x0000005c59557223 */ /* 0x040fe20000000055 */
[C---:B------:R-:W-:Y:S01]  /*ec20*/  FFMA R86, R89.reuse, R93, R86 ;  /* 0x0000005d59567223 */ /* 0x040fe20000000056 */
[----:B------:R-:W-:Y:S01]  /*ec30*/  FFMA R87, R89, R94, R87 ;  /* 0x0000005e59577223 */ /* 0x000fe20000000057 */
[----:B------:R-:W-:Y:S01]  /*ec40*/  F2FP.F16.F32.PACK_AB R166, R77, R76 ;  /* 0x0000004c4da6723e */ /* 0x000fe200000000ff */
[----:B------:R-:W-:Y:S01]  /*ec50*/  BSSY.RECONVERGENT B0, `(.L_x_360) ;  /* 0x000002a000007945 */ /* 0x000fe20003800200 */
[----:B------:R-:W-:Y:S02]  /*ec60*/  F2FP.F16.F32.PACK_AB R167, R79, R78 ;  /* 0x0000004e4fa7723e */ /* 0x000fe400000000ff */
[----:B------:R-:W-:Y:S02]  /*ec70*/  F2FP.F16.F32.PACK_AB R36, R81, R80 ;  /* 0x000000505124723e */ /* 0x000fe400000000ff */
[----:B------:R-:W-:Y:S01]  /*ec80*/  F2FP.F16.F32.PACK_AB R37, R83, R82 ;  /* 0x000000525325723e */ /* 0x000fe200000000ff */
[----:B------:R1:W-:Y:S01]  /*ec90*/  STSM.16.MT88.4 [R13+0x1c00], R164 ;  /* 0x001c00a40d007844 */ /* 0x0003e20000004200 */
[----:B------:R-:W-:Y:S02]  /*eca0*/  F2FP.F16.F32.PACK_AB R38, R85, R84 ;  /* 0x000000545526723e */ /* 0x000fe400000000ff */
[----:B------:R-:W-:Y:S02]  /*ecb0*/  F2FP.F16.F32.PACK_AB R39, R87, R86 ;  /* 0x000000565727723e */ /* 0x000fe400000000ff */
[----:B------:R-:W-:Y:S02]  /*ecc0*/  LOP3.LUT P0, RZ, R133, 0x2, RZ, 0xc0, !PT ;  /* 0x0000000285ff7812 */ /* 0x000fe4000780c0ff */
[----:B------:R-:W-:Y:S01]  /*ecd0*/  LEA R155, R150, R155, 0x1 ;  /* 0x0000009b969b7211 */ /* 0x000fe200078e08ff */
[----:B------:R1:W-:Y:S01]  /*ece0*/  STSM.16.MT88.4 [R13+0x2400], R36 ;  /* 0x002400240d007844 */ /* 0x0003e20000004200 */
[----:B------:R-:W-:Y:S01]  /*ecf0*/  @!PT LDS RZ, [RZ] ;  /* 0x00000000fffff984 */ /* 0x000fe20000000800 */
[----:B------:R-:W-:Y:S01]  /*ed00*/  @!PT LDS RZ, [RZ] ;  /* 0x00000000fffff984 */ /* 0x000fe20000000800 */
[----:B------:R-:W-:Y:S01]  /*ed10*/  @!PT LDS RZ, [RZ] ;  /* 0x00000000fffff984 */ /* 0x000fe20000000800 */
[----:B------:R-:W-:Y:S01]  /*ed20*/  @!PT LDS RZ, [RZ] ;  /* 0x00000000fffff984 */ /* 0x000fe20000000800 */
[----:B------:R2:W-:Y:S07]  /*ed30*/  MEMBAR.ALL.CTA ;  /* 0x0000000000007992 */ /* 0x0005ee0000008000 */
[----:B--2---:R-:W2:Y:S02]  /*ed40*/  FENCE.VIEW.ASYNC.S ;  /* 0x00000000000073c6 */ /* 0x004ea40000000000 */
[----:B--2---:R-:W-:Y:S06]  /*ed50*/  BAR.SYNC.DEFER_BLOCKING 0x1, 0x80 ;  /* 0x0042000000007b1d */ /* 0x004fec0000010000 */
[----:B------:R-:W-:Y:S05]  /*ed60*/  @!P0 BRA `(.L_x_361) ;  /* 0x0000000000608947 */ /* 0x000fea0003800000 */
[----:B------:R-:W-:Y:S01]  /*ed70*/  PLOP3.LUT P0, PT, PT, PT, PT, 0x80, 0x8 ;  /* 0x000000000008781c */ /* 0x000fe20003f0f070 */
[----:B------:R-:W-:Y:S06]  /*ed80*/  UIADD3 UR4, UPT, UPT, UR56, 0xc00, URZ ;  /* 0x00000c0038047890 */ /* 0x000fec000fffe0ff */
[----:B------:R-:W-:Y:S07]  /*ed90*/  MOV R134, UR4 ;  /* 0x0000000400867c02 */ /* 0x000fee0008000f00 */
.L_x_362:
[----:B------:R-:W-:Y:S02]  /*eda0*/  PLOP3.LUT P1, PT, P1, P0, PT, 0xf2, 0x2f ;  /* 0x00000000002f781c */ /* 0x000fe40000f21e72 */
[----:B------:R-:W-:Y:S08]  /*edb0*/  @P0 R2UR P1, UR6, R135 ;  /* 0x00000000870602ca */ /* 0x000ff00000020000 */
[----:B------:R-:W-:Y:S02]  /*edc0*/  PLOP3.LUT P1, PT, P1, P0, PT, 0xf2, 0x2f ;  /* 0x00000000002f781c */ /* 0x000fe40000f21e72 */
[----:B------:R-:W-:Y:S08]  /*edd0*/  @P0 R2UR.OR P1, UR5, R136 ;  /* 0x00000000880502ca */ /* 0x000ff00000120000 */
[----:B------:R-:W-:Y:S02]  /*ede0*/  PLOP3.LUT P1, PT, P1, P0, PT, 0xf2, 0x2f ;  /* 0x00000000002f781c */ /* 0x000fe40000f21e72 */
[----:B------:R-:W-:Y:S08]  /*edf0*/  @P0 R2UR.OR P1, UR4, R134 ;  /* 0x00000000860402ca */ /* 0x000ff00000120000 */
[----:B------:R-:W-:Y:S05]  /*ee00*/  @P0 PLOP3.LUT P0, PT, P1, PT, PT, 0x80, 0x8 ;  /* 0x000000000008081c */ /* 0x000fea0000f0f070 */
[----:B------:R2:W-:Y:S08]  /*ee10*/  UTMASTG.2D [UR4], [UR62] ;  /* 0x000000043e0073b5 */ /* 0x0005f00008008000 */
[----:B--2---:R-:W-:Y:S05]  /*ee20*/  @P0 BRA.U.ANY `(.L_x_362) ;  /* 0xfffffffd00dc0947 */ /* 0x004fea000393ffff */
[----:B------:R-:W-:Y:S01]  /*ee30*/  PLOP3.LUT P0, PT, PT, PT, PT, 0x80, 0x8 ;  /* 0x000000000008781c */ /* 0x000fe20003f0f070 */
[----:B------:R-:W-:Y:S01]  /*ee40*/  UIADD3 UR4, UPT, UPT, UR56, 0x2c00, URZ ;  /* 0x00002c0038047890 */ /* 0x000fe2000fffe0ff */
[----:B------:R-:W-:Y:S11]  /*ee50*/  IADD3 R0, PT, PT, R136, 0x40, RZ ;  /* 0x0000004088007810 */ /* 0x000ff60007ffe0ff */
.L_x_363:
[----:B------:R-:W-:Y:S02]  /*ee60*/  PLOP3.LUT P1, PT, P1, P0, PT, 0xf2, 0x2f ;  /* 0x00000000002f781c */ /* 0x000fe40000f21e72 */
[----:B------:R-:W-:Y:S08]  /*ee70*/  @P0 R2UR P1, UR6, R135 ;  /* 0x00000000870602ca */ /* 0x000ff00000020000 */
[----:B------:R-:W-:Y:S02]  /*ee80*/  PLOP3.LUT P1, PT, P1, P0, PT, 0xf2, 0x2f ;  /* 0x00000000002f781c */ /* 0x000fe40000f21e72 */
[----:B------:R-:W-:Y:S08]  /*ee90*/  @P0 R2UR.OR P1, UR5, R0 ;  /* 0x00000000000502ca */ /* 0x000ff00000120000 */
[----:B------:R-:W-:Y:S05]  /*eea0*/  @P0 PLOP3.LUT P0, PT, P1, PT, PT, 0x80, 0x8 ;  /* 0x000000000008081c */ /* 0x000fea0000f0f070 */
[----:B------:R2:W-:Y:S08]  /*eeb0*/  UTMASTG.2D [UR4], [UR62] ;  /* 0x000000043e0073b5 */ /* 0x0005f00008008000 */
[----:B--2---:R-:W-:Y:S05]  /*eec0*/  @P0 BRA.U.ANY `(.L_x_363) ;  /* 0xfffffffd00e40947 */ /* 0x004fea000393ffff */
[----:B------:R0:W-:Y:S01]  /*eed0*/  UTMACMDFLUSH ;  /* 0x00000000000079b7 */ /* 0x0001e20000000000 */
[----:B------:R-:W-:Y:S04]  /*eee0*/  DEPBAR.LE SB0, 0x1 ;  /* 0x000080400000791a */ /* 0x000fe80000000000 */
.L_x_361:
[----:B------:R-:W-:Y:S05]  /*eef0*/  BSYNC.RECONVERGENT B0 ;  /* 0x0000000000007941 */ /* 0x000fea0003800200 */
.L_x_360:
[----:B------:R-:W-:Y:S01]  /*ef00*/  UISETP.NE.AND UP1, UPT, UR59, URZ, UPT ;  /* 0x000000ff3b00728c */ /* 0x000fe2000bf25270 */
[----:B------:R-:W-:Y:S01]  /*ef10*/  BAR.SYNC.DEFER_BLOCKING 0x1, 0x80 ;  /* 0x0042000000007b1d */ /* 0x000fe20000010000 */
[----:B------:R-:W-:Y:S01]  /*ef20*/  SHF.L.U32 R3, R146, 0x1f, RZ ;  /* 0x0000001f92037819 */ /* 0x000fe200000006ff */
[----:B------:R-:W-:Y:S03]  /*ef30*/  IMAD.MOV.U32 R55, RZ, RZ, RZ ;  /* 0x000000ffff377224 */ /* 0x000fe600078e00ff */
[----:B------:R-:W-:Y:S05]  /*ef40*/  PLOP3.LUT P0, PT, PT, PT, UP1, 0x80, 0x8 ;  /* 0x000000000008781c */ /* 0x000fea0003f0f018 */
[----:B------:R-:W-:Y:S04]  /*ef50*/  @UP1 ULEA UR4, UR58, UR56, 0x3 ;  /* 0x000000383a041291 */ /* 0x000fe8000f8e18ff */
[----:B------:R-:W-:Y:S04]  /*ef60*/  @UP1 UIADD3 UR4, UPT, UPT, UR4, 0xb0, URZ ;  /* 0x000000b004041890 */ /* 0x000fe8000fffe0ff */
[----:B------:R-:W-:Y:S09]  /*ef70*/  @UP1 UPRMT UR4, UR57, 0x654, UR4 ;  /* 0x0000065439041896 */ /* 0x000ff20008000004 */
[----:B------:R-:W-:Y:S01]  /*ef80*/  @P0 SYNCS.ARRIVE.TRANS64.RED.A1T0 RZ, [UR4], RZ ;  /* 0x000000ffffff09a7 */ /* 0x000fe20008100404 */
[----:B------:R-:W-:Y:S01]  /*ef90*/  @UP1 UIADD3 UR4, UPT, UPT, UR58, 0x1, URZ ;  /* 0x000000013a041890 */ /* 0x000fe2000fffe0ff */
[----:B------:R-:W-:Y:S01]  /*efa0*/  BSSY B0, `(.L_x_364) ;  /* 0x0000008000007945 */ /* 0x000fe20003800000 */
[----:B------:R-:W-:Y:S02]  /*efb0*/  FSETP.NEU.AND P0, PT, R89, RZ, PT ;  /* 0x000000ff5900720b */ /* 0x000fe40003f0d000 */
[----:B------:R-:W-:Y:S01]  /*efc0*/  @UP1 UISETP.NE.AND UP0, UPT, UR4, 0x4, UPT ;  /* 0x000000040400188c */ /* 0x000fe2000bf05270 */
[----:B------:R-:W2:Y:S03]  /*efd0*/  SYNCS.PHASECHK.TRANS64.TRYWAIT P1, [UR56+0x98], R3 ;  /* 0x00009803ff0075a7 */ /* 0x000ea60008021138 */
[----:B------:R-:W-:Y:S01]  /*efe0*/  @UP1 USEL UR58, UR4, URZ, UP0 ;  /* 0x000000ff043a1287 */ /* 0x000fe20008000000 */
[----:B--2---:R-:W-:Y:S11]  /*eff0*/  @P1 BRA `(.L_x_365) ;  /* 0x0000000000081947 */ /* 0x004ff60003800000 */
[----:B------:R-:W2:Y:S02]  /*f000*/  SYNCS.PHASECHK.TRANS64.TRYWAIT P1, [UR56+0x98], R3 ;  /* 0x00009803ff0075a7 */ /* 0x000ea40008021138 */
[----:B--2---:R-:W-:Y:S05]  /*f010*/  @!P1 BRA `(.L_x_366) ;  /* 0x000000ac00f49947 */ /* 0x004fea0003800000 */
.L_x_365:
[----:B------:R-:W-:Y:S05]  /*f020*/  BSYNC B0 ;  /* 0x0000000000007941 */ /* 0x000fea0003800000 */
.L_x_364:
[----:B------:R-:W-:Y:S05]  /*f030*/  @P0 WARPSYNC.ALL ;  /* 0x0000000000000948 */ /* 0x000fea0003800000 */
[----:B------:R3:W4:Y:S01]  /*f040*/  @P0 LDSM.16.MT88.4 R116, [R147+UR56+0x4c00] ;  /* 0x004c00389374083b */ /* 0x0007220008004200 */
[----:B------:R-:W-:Y:S01]  /*f050*/  LOP3.LUT P1, RZ, R133, 0x1, RZ, 0xc0, !PT ;  /* 0x0000000185ff7812 */ /* 0x000fe2000782c0ff */
[----:B------:R-:W-:Y:S01]  /*f060*/  IMAD.MOV.U32 R54, RZ, RZ, RZ ;  /* 0x000000ffff367224 */ /* 0x000fe200078e00ff */
[----:B------:R-:W-:Y:S01]  /*f070*/  CS2R R52, SRZ ;  /* 0x0000000000347805 */ /* 0x000fe2000001ff00 */
[----:B------:R3:W2:Y:S01]  /*f080*/  @P0 LDSM.16.MT88.4 R108, [R147+UR56+0x5400] ;  /* 0x00540038936c083b */ /* 0x0006a20008004200 */
[----:B------:R-:W-:Y:S02]  /*f090*/  CS2R R50, SRZ ;  /* 0x0000000000327805 */ /* 0x000fe4000001ff00 */
[----:B------:R-:W-:Y:S02]  /*f0a0*/  CS2R R48, SRZ ;  /* 0x0000000000307805 */ /* 0x000fe4000001ff00 */
[----:B------:R-:W-:Y:S01]  /*f0b0*/  CS2R R46, SRZ ;  /* 0x00000000002e7805 */ /* 0x000fe2000001ff00 */
[----:B------:R3:W2:Y:S01]  /*f0c0*/  @P0 LDSM.16.MT88.4 R100, [R147+UR56+0x5c00] ;  /* 0x005c00389364083b */ /* 0x0006a20008004200 */
[----:B------:R-:W-:Y:S02]  /*f0d0*/  CS2R R44, SRZ ;  /* 0x00000000002c7805 */ /* 0x000fe4000001ff00 */
[----:B------:R-:W-:Y:S02]  /*f0e0*/  CS2R R42, SRZ ;  /* 0x00000000002a7805 */ /* 0x000fe4000001ff00 */
[----:B------:R-:W-:Y:S01]  /*f0f0*/  CS2R R40, SRZ ;  /* 0x0000000000287805 */ /* 0x000fe2000001ff00 */
[----:B------:R3:W2:Y:S01]  /*f100*/  @P0 LDSM.16.MT88.4 R96, [R147+UR56+0x6400] ;  /* 0x006400389360083b */ /* 0x0006a20008004200 */
[----:B-1----:R-:W-:Y:S02]  /*f110*/  CS2R R38, SRZ ;  /* 0x0000000000267805 */ /* 0x002fe4000001ff00 */
[----:B------:R-:W-:Y:S02]  /*f120*/  CS2R R36, SRZ ;  /* 0x0000000000247805 */ /* 0x000fe4000001ff00 */
[----:B------:R-:W-:Y:S01]  /*f130*/  CS2R R34, SRZ ;  /* 0x0000000000227805 */ /* 0x000fe2000001ff00 */
[----:B------:R3:W1:Y:S01]  /*f140*/  @P0 LDSM.16.MT88.4 R104, [R155+0x4000] ;  /* 0x004000009b68083b */ /* 0x0006620000004200 */
[----:B------:R-:W-:Y:S02]  /*f150*/  CS2R R32, SRZ ;  /* 0x0000000000207805 */ /* 0x000fe4000001ff00 */
        /* <DEDUP_REMOVED lines=23> */
[----:B--234-:R-:W-:Y:S06]  /*f2d0*/  @!P1 BRA `(.L_x_367) ;  /* 0x0000000000c49947 */ /* 0x01cfec0003800000 */
[----:B------:R-:W-:Y:S05]  /*f2e0*/  VIADD R3, R95, 0x40 ;  /* 0x000000405f037836 */ /* 0x000fea0000000000 */
[----:B------:R-:W-:Y:S04]  /*f2f0*/  SHF.R.U32.HI R3, RZ, 0x15, R3 ;  /* 0x00000015ff037819 */ /* 0x000fe80000011603 */
[----:B------:R-:W-:Y:S11]  /*f300*/  LOP3.LUT P0, RZ, R3, 0x3, R132, 0x48, !PT ;  /* 0x0000000303ff7812 */ /* 0x000ff60007804884 */
[----:B------:R-:W-:Y:S02]  /*f310*/  @!UPT UIADD3 URZ, UPT, UPT, URZ, URZ, URZ ;  /* 0x000000fffffff290 */ /* 0x000fe4000fffe0ff */
[----:B------:R-:W-:Y:S05]  /*f320*/  @!P0 BRA `(.L_x_368) ;  /* 0x0000000000408947 */ /* 0x000fea0003800000 */
[----:B------:R-:W2:Y:S01]  /*f330*/  LDCU.64 UR8, c[0x4][0x108] ;  /* 0x01002100ff0877ac */ /* 0x000ea20008000a00 */
[----:B------:R-:W-:Y:S01]  /*f340*/  MOV R3, 0x128 ;  /* 0x0000012800037802 */ /* 0x000fe20000000f00 */
[----:B------:R-:W-:Y:S02]  /*f350*/  HFMA2 R12, -RZ, RZ, 0, 5.9604644775390625e-08 ;  /* 0x00000001ff0c7431 */ /* 0x000fe400000001ff */
[----:B------:R-:W-:Y:S02]  /*f360*/  IMAD.MOV.U32 R8, RZ, RZ, 0x192 ;  /* 0x00000192ff087424 */ /* 0x000fe400078e00ff */
[----:B------:R-:W-:Y:S01]  /*f370*/  IMAD.MOV.U32 R13, RZ, RZ, RZ ;  /* 0x000000ffff0d7224 */ /* 0x000fe200078e00ff */
[----:B------:R-:W3:Y:S01]  /*f380*/  LDCU.64 UR6, c[0x4][0x110] ;  /* 0x01002200ff0677ac */ /* 0x000ee20008000a00 */
[----:B------:R-:W4:Y:S01]  /*f390*/  LDC.64 R2, c[0x4][R3] ;  /* 0x0100000003027b82 */ /* 0x000f220000000a00 */
[----:B------:R-:W5:Y:S01]  /*f3a0*/  LDCU.64 UR4, c[0x4][0x78] ;  /* 0x01000f00ff0477ac */ /* 0x000f620008000a00 */
[----:B--2---:R-:W-:Y:S01]  /*f3b0*/  MOV R5, UR9 ;  /* 0x0000000900057c02 */ /* 0x004fe20008000f00 */
[----:B------:R-:W-:Y:S01]  /*f3c0*/  IMAD.U32 R4, RZ, RZ, UR8 ;  /* 0x00000008ff047e24 */ /* 0x000fe2000f8e00ff */
[----:B---3--:R-:W-:Y:S01]  /*f3d0*/  MOV R7, UR7 ;  /* 0x0000000700077c02 */ /* 0x008fe20008000f00 */
[----:B------:R-:W-:Y:S01]  /*f3e0*/  IMAD.U32 R6, RZ, RZ, UR6 ;  /* 0x00000006ff067e24 */ /* 0x000fe2000f8e00ff */
[----:B-----5:R-:W-:Y:S01]  /*f3f0*/  MOV R11, UR5 ;  /* 0x00000005000b7c02 */ /* 0x020fe20008000f00 */
[----:B------:R-:W-:Y:S02]  /*f400*/  IMAD.U32 R10, RZ, RZ, UR4 ;  /* 0x00000004ff0a7e24 */ /* 0x000fe4000f8e00ff */
[----:B------:R-:W-:Y:S07]  /*f410*/  LEPC R20, `(.L_x_368) ;  /* 0x000000001014794e */ /* 0x000fee0000000000 */
[----:B-1--4-:R-:W-:Y:S05]  /*f420*/  CALL.ABS.NOINC R2 ;  /* 0x0000000002007343 */ /* 0x012fea0003c00000 */
.L_x_368:
[----:B------:R-:W-:Y:S05]  /*f430*/  WARPSYNC.ALL ;  /* 0x0000000000007948 */ /* 0x000fea0003800000 */
[C---:B------:R-:W-:Y:S01]  /*f440*/  R2UR UR4, R95.reuse ;  /* 0x000000005f0472ca */ /* 0x040fe200000e0000 */
[----:B------:R-:W-:Y:S05]  /*f450*/  VIADD R3, R95, 0x100040 ;  /* 0x001000405f037836 */ /* 0x000fea0000000000 */
[----:B------:R-:W-:Y:S04]  /*f460*/  SHF.R.U32.HI R3, RZ, 0x15, R3 ;  /* 0x00000015ff037819 */ /* 0x000fe80000011603 */
[----:B------:R-:W-:Y:S03]  /*f470*/  LOP3.LUT P0, RZ, R3, 0x3, R132, 0x48, !PT ;  /* 0x0000000303ff7812 */ /* 0x000fe60007804884 */
[----:B------:R-:W2:Y:S10]  /*f480*/  LDTM.16dp256bit.x8 R24, tmem[UR4+0x40] ;  /* 0x00004004001879ee */ /* 0x000eb400081a0000 */
[----:B--2---:R-:W-:Y:S05]  /*f490*/  @!P0 BRA `(.L_x_369) ;  /* 0x0000000000408947 */ /* 0x004fea0003800000 */
        /* <DEDUP_REMOVED lines=16> */
.L_x_369:
[----:B------:R-:W-:Y:S05]  /*f5a0*/  WARPSYNC.ALL ;  /* 0x0000000000007948 */ /* 0x000fea0003800000 */
[----:B------:R-:W-:Y:S11]  /*f5b0*/  R2UR UR4, R95 ;  /* 0x000000005f0472ca */ /* 0x000ff600000e0000 */
[----:B------:R-:W-:Y:S02]  /*f5c0*/  @!UPT UIADD3 URZ, UPT, UPT, URZ, URZ, URZ ;  /* 0x000000fffffff290 */ /* 0x000fe4000fffe0ff */
[----:B------:R-:W2:Y:S02]  /*f5d0*/  LDTM.16dp256bit.x8 R56, tmem[UR4+0x100040] ;  /* 0x10004004003879ee */ /* 0x000ea400081a0000 */
[----:B--2---:R-:W-:Y:S01]  /*f5e0*/  NOP ;  /* 0x0000000000007918 */ /* 0x004fe20000000000 */
.L_x_367:
[--C-:B------:R-:W-:Y:S01]  /*f5f0*/  HADD2.F32 R4, -RZ, R116.reuse.H0_H0 ;  /* 0x20000074ff047230 */ /* 0x100fe20000004100 */
[----:B------:R-:W-:Y:S05]  /*f600*/  WARPSYNC.ALL ;  /* 0x0000000000007948 */ /* 0x000fea0003800000 */
[-C--:B------:R-:W-:Y:S01]  /*f610*/  FMUL R0, R24, R88.reuse ;  /* 0x0000005818007220 */ /* 0x080fe20000400000 */
[----:B------:R-:W-:Y:S02]  /*f620*/  HADD2.F32 R5, -RZ, R116.H1_H1 ;  /* 0x30000074ff057230 */ /* 0x000fe40000004100 */
[----:B------:R-:W-:Y:S01]  /*f630*/  FMUL R2, R25, R88 ;  /* 0x0000005819027220 */ /* 0x000fe20000400000 */
[--C-:B------:R-:W-:Y:S02]  /*f640*/  HADD2.F32 R6, -RZ, R117.reuse.H0_H0 ;  /* 0x20000075ff067230 */ /* 0x100fe40000004100 */
[C---:B------:R-:W-:Y:S01]  /*f650*/  FFMA R0, R89.reuse, R4, R0 ;  /* 0x0000000459007223 */ /* 0x040fe20000000000 */
[-C--:B------:R-:W-:Y:S01]  /*f660*/  FMUL R3, R26, R88.reuse ;  /* 0x000000581a037220 */ /* 0x080fe20000400000 */
[----:B------:R-:W-:Y:S02]  /*f670*/  HADD2.F32 R7, -RZ, R117.H1_H1 ;  /* 0x30000075ff077230 */ /* 0x000fe40000004100 */
[----:B------:R-:W-:Y:S01]  /*f680*/  FFMA R2, R89, R5, R2 ;  /* 0x0000000559027223 */ /* 0x000fe20000000002 */
[----:B------:R-:W-:Y:S01]  /*f690*/  FMUL R4, R27, R88 ;  /* 0x000000581b047220 */ /* 0x000fe20000400000 */
[--C-:B------:R-:W-:Y:S02]  /*f6a0*/  HADD2.F32 R8, -RZ, R118.reuse.H0_H0 ;  /* 0x20000076ff087230 */ /* 0x100fe40000004100 */
[C---:B------:R-:W-:Y:S01]  /*f6b0*/  FFMA R3, R89.reuse, R6, R3 ;  /* 0x0000000659037223 */ /* 0x040fe20000000003 */
[----:B------:R-:W-:Y:S01]  /*f6c0*/  FMUL R5, R28, R88 ;  /* 0x000000581c057220 */ /* 0x000fe20000400000 */
[----:B------:R-:W-:Y:S02]  /*f6d0*/  HADD2.F32 R9, -RZ, R118.H1_H1 ;  /* 0x30000076ff097230 */ /* 0x000fe40000004100 */
[C---:B------:R-:W-:Y:S01]  /*f6e0*/  FFMA R4, R89.reuse, R7, R4 ;  /* 0x0000000759047223 */ /* 0x040fe20000000004 */
[----:B------:R-:W-:Y:S02]  /*f6f0*/  HADD2.F32 R28, -RZ, R110.H0_H0 ;  /* 0x2000006eff1c7230 */ /* 0x000fe40000004100 */
[----:B------:R-:W-:Y:S01]  /*f700*/  FFMA R5, R89, R8, R5 ;  /* 0x0000000859057223 */ /* 0x000fe20000000005 */
[-C--:B------:R-:W-:Y:S01]  /*f710*/  FMUL R6, R29, R88.reuse ;  /* 0x000000581d067220 */ /* 0x080fe20000400000 */
[----:B------:R-:W-:Y:S02]  /*f720*/  HADD2.F32 R29, -RZ, R111.H1_H1 ;  /* 0x3000006fff1d7230 */ /* 0x000fe40000004100 */
[-C--:B------:R-:W-:Y:S01]  /*f730*/  FMUL R21, R65, R88.reuse ;  /* 0x0000005841157220 */ /* 0x080fe20000400000 */
[----:B------:R-:W-:Y:S01]  /*f740*/  FMUL R65, R80, R88 ;  /* 0x0000005850417220 */ /* 0x000fe20000400000 */
[----:B------:R-:W-:Y:S01]  /*f750*/  F2FP.F16.F32.PACK_AB R80, R2, R0 ;  /* 0x000000000250723e */ /* 0x000fe200000000ff */
[--C-:B------:R-:W-:Y:S02]  /*f760*/  HADD2.F32 R7, -RZ, R119.reuse.H0_H0 ;  /* 0x20000077ff077230 */ /* 0x100fe40000004100 */
[----:B------:R-:W-:Y:S01]  /*f770*/  FFMA R6, R89, R9, R6 ;  /* 0x0000000959067223 */ /* 0x000fe20000000006 */
[-C--:B------:R-:W-:Y:S01]  /*f780*/  FMUL R2, R31, R88.reuse ;  /* 0x000000581f027220 */ /* 0x080fe20000400000 */
[-C--:B------:R-:W-:Y:S01]  /*f790*/  FMUL R0, R30, R88.reuse ;  /* 0x000000581e007220 */ /* 0x080fe20000400000 */
[----:B------:R-:W-:Y:S02]  /*f7a0*/  HADD2.F32 R9, -RZ, R119.H1_H1 ;  /* 0x30000077ff097230 */ /* 0x000fe40000004100 */
[-C--:B------:R-:W-:Y:S01]  /*f7b0*/  FMUL R22, R66, R88.reuse ;  /* 0x0000005842167220 */ /* 0x080fe20000400000 */
[-C--:B------:R-:W-:Y:S01]  /*f7c0*/  FMUL R66, R81, R88.reuse ;  /* 0x0000005851427220 */ /* 0x080fe20000400000 */
[----:B------:R-:W-:Y:S01]  /*f7d0*/  F2FP.F16.F32.PACK_AB R81, R4, R3 ;  /* 0x000000030451723e */ /* 0x000fe200000000ff */
[C---:B------:R-:W-:Y:S01]  /*f7e0*/  FFMA R0, R89.reuse, R7, R0 ;  /* 0x0000000759007223 */ /* 0x040fe20000000000 */
[-C--:B------:R-:W-:Y:S01]  /*f7f0*/  FMUL R3, R32, R88.reuse ;  /* 0x0000005820037220 */ /* 0x080fe20000400000 */
[----:B------:R-:W-:Y:S01]  /*f800*/  FFMA R2, R89, R9, R2 ;  /* 0x0000000959027223 */ /* 0x000fe20000000002 */
[--C-:B------:R-:W-:Y:S02]  /*f810*/  HADD2.F32 R8, -RZ, R108.reuse.H0_H0 ;  /* 0x2000006cff087230 */ /* 0x100fe40000004100 */
[-C--:B------:R-:W-:Y:S01]  /*f820*/  FMUL R4, R33, R88.reuse ;  /* 0x0000005821047220 */ /* 0x080fe20000400000 */
[----:B------:R-:W-:Y:S02]  /*f830*/  HADD2.F32 R30, -RZ, R111.H0_H0 ;  /* 0x2000006fff1e7230 */ /* 0x000fe40000004100 */
[-C--:B------:R-:W-:Y:S01]  /*f840*/  FMUL R23, R67, R88.reuse ;  /* 0x0000005843177220 */ /* 0x080fe20000400000 */
[-C--:B------:R-:W-:Y:S01]  /*f850*/  FMUL R67, R82, R88.reuse ;  /* 0x0000005852437220 */ /* 0x080fe20000400000 */
[----:B------:R-:W-:Y:S01]  /*f860*/  HADD2.F32 R7, -RZ, R108.H1_H1 ;  /* 0x3000006cff077230 */ /* 0x000fe20000004100 */
[----:B------:R-:W-:Y:S01]  /*f870*/  F2FP.F16.F32.PACK_AB R82, R6, R5 ;  /* 0x000000050652723e */ /* 0x000fe200000000ff */
[--C-:B------:R-:W-:Y:S02]  /*f880*/  HADD2.F32 R10, -RZ, R109.reuse.H0_H0 ;  /* 0x2000006dff0a7230 */ /* 0x100fe40000004100 */
[-C--:B------:R-:W-:Y:S01]  /*f890*/  FMUL R5, R34, R88.reuse ;  /* 0x0000005822057220 */ /* 0x080fe20000400000 */
[----:B------:R-:W-:Y:S02]  /*f8a0*/  HADD2.F32 R9, -RZ, R109.H1_H1 ;  /* 0x3000006dff097230 */ /* 0x000fe40000004100 */
[----:B------:R-:W-:Y:S01]  /*f8b0*/  FMUL R6, R35, R88 ;  /* 0x0000005823067220 */ /* 0x000fe20000400000 */
[C---:B------:R-:W-:Y:S01]  /*f8c0*/  FFMA R3, R89.reuse, R8, R3 ;  /* 0x0000000859037223 */ /* 0x040fe20000000003 */
[C---:B------:R-:W-:Y:S01]  /*f8d0*/  FFMA R4, R89.reuse, R7, R4 ;  /* 0x0000000759047223 */ /* 0x040fe20000000004 */
[C---:B------:R-:W-:Y:S01]  /*f8e0*/  FFMA R5, R89.reuse, R10, R5 ;  /* 0x0000000a59057223 */ /* 0x040fe20000000005 */
[-C--:B------:R-:W-:Y:S01]  /*f8f0*/  FMUL R7, R36, R88.reuse ;  /* 0x0000005824077220 */ /* 0x080fe20000400000 */
[----:B------:R-:W-:Y:S02]  /*f900*/  HADD2.F32 R27, -RZ, R110.H1_H1 ;  /* 0x3000006eff1b7230 */ /* 0x000fe40000004100 */
[----:B------:R-:W-:Y:S01]  /*f910*/  FFMA R6, R89, R9, R6 ;  /* 0x0000000959067223 */ /* 0x000fe20000000006 */
[-C--:B------:R-:W-:Y:S01]  /*f920*/  FMUL R8, R37, R88.reuse ;  /* 0x0000005825087220 */ /* 0x080fe20000400000 */
[-C--:B------:R-:W-:Y:S01]  /*f930*/  FMUL R9, R38, R88.reuse ;  /* 0x0000005826097220 */ /* 0x080fe20000400000 */
[----:B------:R-:W-:Y:S01]  /*f940*/  FMUL R10, R39, R88 ;  /* 0x00000058270a7220 */ /* 0x000fe20000400000 */
[C---:B------:R-:W-:Y:S01]  /*f950*/  FFMA R7, R89.reuse, R28, R7 ;  /* 0x0000001c59077223 */ /* 0x040fe20000000007 */
[C---:B------:R-:W-:Y:S01]  /*f960*/  FFMA R8, R89.reuse, R27, R8 ;  /* 0x0000001b59087223 */ /* 0x040fe20000000008 */
[----:B------:R-:W-:Y:S02]  /*f970*/  HADD2.F32 R27, -RZ, R103.H1_H1 ;  /* 0x30000067ff1b7230 */ /* 0x000fe40000004100 */
[----:B------:R-:W-:Y:S01]  /*f980*/  FFMA R9, R89, R30, R9 ;  /* 0x0000001e59097223 */ /* 0x000fe20000000009 */
[-C--:B------:R-:W-:Y:S01]  /*f990*/  FMUL R24, R68, R88.reuse ;  /* 0x0000005844187220 */ /* 0x080fe20000400000 */
[----:B------:R-:W-:Y:S01]  /*f9a0*/  FMUL R68, R83, R88 ;  /* 0x0000005853447220 */ /* 0x000fe20000400000 */
[----:B------:R-:W-:Y:S01]  /*f9b0*/  FFMA R10, R89, R29, R10 ;  /* 0x0000001d590a7223 */ /* 0x000fe2000000000a */
[----:B------:R-:W-:Y:S01]  /*f9c0*/  F2FP.F16.F32.PACK_AB R83, R2, R0 ;  /* 0x000000000253723e */ /* 0x000fe200000000ff */
[-C--:B------:R-:W-:Y:S01]  /*f9d0*/  FMUL R0, R40, R88.reuse ;  /* 0x0000005828007220 */ /* 0x080fe20000400000 */
[----:B------:R-:W-:Y:S01]  /*f9e0*/  F2FP.F16.F32.PACK_AB R28, R4, R3 ;  /* 0x00000003041c723e */ /* 0x000fe200000000ff */
[--C-:B------:R-:W-:Y:S01]  /*f9f0*/  HADD2.F32 R4, -RZ, R100.reuse.H0_H0 ;  /* 0x20000064ff047230 */ /* 0x100fe20000004100 */
[----:B------:R-:W-:Y:S01]  /*fa00*/  F2FP.F16.F32.PACK_AB R29, R6, R5 ;  /* 0x00000005061d723e */ /* 0x000fe200000000ff */
[----:B------:R-:W-:Y:S01]  /*fa10*/  HADD2.F32 R5, -RZ, R100.H1_H1 ;  /* 0x30000064ff057230 */ /* 0x000fe20000004100 */
[----:B------:R-:W-:Y:S01]  /*fa20*/  F2FP.F16.F32.PACK_AB R30, R8, R7 ;  /* 0x00000007081e723e */ /* 0x000fe200000000ff */
[--C-:B------:R-:W-:Y:S01]  /*fa30*/  HADD2.F32 R6, -RZ, R101.reuse.H0_H0 ;  /* 0x20000065ff067230 */ /* 0x100fe20000004100 */
[----:B------:R-:W-:Y:S01]  /*fa40*/  F2FP.F16.F32.PACK_AB R31, R10, R9 ;  /* 0x000000090a1f723e */ /* 0x000fe200000000ff */
[----:B------:R-:W-:Y:S01]  /*fa50*/  HADD2.F32 R7, -RZ, R101.H1_H1 ;  /* 0x30000065ff077230 */ /* 0x000fe20000004100 */
[----:B------:R-:W-:Y:S01]  /*fa60*/  STSM.16.MT88.4 [R141+0x4c00], R80 ;  /* 0x004c00508d007844 */ /* 0x000fe20000004200 */
[----:B------:R-:W-:Y:S01]  /*fa70*/  FMUL R2, R41, R88 ;  /* 0x0000005829027220 */ /* 0x000fe20000400000 */
[C---:B------:R-:W-:Y:S01]  /*fa80*/  FFMA R0, R89.reuse, R4, R0 ;  /* 0x0000000459007223 */ /* 0x040fe20000000000 */
[--C-:B------:R-:W-:Y:S05]  /*fa90*/  HADD2.F32 R8, -RZ, R102.reuse.H0_H0 ;  /* 0x20000066ff087230 */ /* 0x100fea0000004100 */
[----:B------:R2:W-:Y:S01]  /*faa0*/  STSM.16.MT88.4 [R141+0x5400], R28 ;  /* 0x0054001c8d007844 */ /* 0x0005e20000004200 */
[-C--:B------:R-:W-:Y:S01]  /*fab0*/  FMUL R3, R42, R88.reuse ;  /* 0x000000582a037220 */ /* 0x080fe20000400000 */
[----:B------:R-:W-:Y:S01]  /*fac0*/  FFMA R2, R89, R5, R2 ;  /* 0x0000000559027223 */ /* 0x000fe20000000002 */
[----:B------:R-:W-:Y:S02]  /*fad0*/  HADD2.F32 R9, -RZ, R103.H0_H0 ;  /* 0x20000067ff097230 */ /* 0x000fe40000004100 */
[----:B------:R-:W-:Y:S01]  /*fae0*/  FMUL R4, R43, R88 ;  /* 0x000000582b047220 */ /* 0x000fe20000400000 */
[C---:B------:R-:W-:Y:S01]  /*faf0*/  FFMA R3, R89.reuse, R6, R3 ;  /* 0x0000000659037223 */ /* 0x040fe20000000003 */
[----:B------:R-:W-:Y:S01]  /*fb00*/  FMUL R5, R44, R88 ;  /* 0x000000582c057220 */ /* 0x000fe20000400000 */
[----:B------:R-:W-:Y:S01]  /*fb10*/  F2FP.F16.F32.PACK_AB R32, R2, R0 ;  /* 0x000000000220723e */ /* 0x000fe200000000ff */
[----:B------:R-:W-:Y:S01]  /*fb20*/  FFMA R4, R89, R7, R4 ;  /* 0x0000000759047223 */ /* 0x000fe20000000004 */
[----:B------:R-:W-:Y:S02]  /*fb30*/  HADD2.F32 R7, -RZ, R102.H1_H1 ;  /* 0x30000066ff077230 */ /* 0x000fe40000004100 */
[-C--:B------:R-:W-:Y:S01]  /*fb40*/  FMUL R0, R45, R88.reuse ;  /* 0x000000582d007220 */ /* 0x080fe20000400000 */
[-C--:B------:R-:W-:Y:S01]  /*fb50*/  FMUL R2, R46, R88.reuse ;  /* 0x000000582e027220 */ /* 0x080fe20000400000 */
[----:B------:R-:W-:Y:S01]  /*fb60*/  FMUL R6, R47, R88 ;  /* 0x000000582f067220 */ /* 0x000fe20000400000 */
[C---:B------:R-:W-:Y:S01]  /*fb70*/  FFMA R5, R89.reuse, R8, R5 ;  /* 0x0000000859057223 */ /* 0x040fe20000000005 */
[--C-:B------:R-:W-:Y:S01]  /*fb80*/  HADD2.F32 R8, -RZ, R96.reuse.H0_H0 ;  /* 0x20000060ff087230 */ /* 0x100fe20000004100 */
[----:B------:R-:W-:Y:S01]  /*fb90*/  F2FP.F16.F32.PACK_AB R33, R4, R3 ;  /* 0x000000030421723e */ /* 0x000fe200000000ff */
[C---:B------:R-:W-:Y:S01]  /*fba0*/  FFMA R0, R89.reuse, R7, R0 ;  /* 0x0000000759007223 */ /* 0x040fe20000000000 */
[----:B------:R-:W-:Y:S02]  /*fbb0*/  HADD2.F32 R7, -RZ, R96.H1_H1 ;  /* 0x30000060ff077230 */ /* 0x000fe40000004100 */
[C---:B------:R-:W-:Y:S01]  /*fbc0*/  FFMA R2, R89.reuse, R9, R2 ;  /* 0x0000000959027223 */ /* 0x040fe20000000002 */
[----:B-1----:R-:W-:Y:S02]  /*fbd0*/  HADD2.F32 R9, -RZ, R105.H0_H0 ;  /* 0x20000069ff097230 */ /* 0x002fe40000004100 */
[-C--:B------:R-:W-:Y:S01]  /*fbe0*/  FMUL R3, R48, R88.reuse ;  /* 0x0000005830037220 */ /* 0x080fe20000400000 */
[----:B------:R-:W-:Y:S01]  /*fbf0*/  FFMA R6, R89, R27, R6 ;  /* 0x0000001b59067223 */ /* 0x000fe20000000006 */
[----:B------:R-:W-:Y:S01]  /*fc00*/  FMUL R4, R49, R88 ;  /* 0x0000005831047220 */ /* 0x000fe20000400000 */
[----:B------:R-:W-:Y:S01]  /*fc10*/  F2FP.F16.F32.PACK_AB R34, R0, R5 ;  /* 0x000000050022723e */ /* 0x000fe200000000ff */
[----:B------:R-:W-:Y:S02]  /*fc20*/  HADD2.F32 R5, -RZ, R97.H0_H0 ;  /* 0x20000061ff057230 */ /* 0x000fe40000004100 */
[C---:B------:R-:W-:Y:S01]  /*fc30*/  FFMA R3, R89.reuse, R8, R3 ;  /* 0x0000000859037223 */ /* 0x040fe20000000003 */
[----:B------:R-:W-:Y:S02]  /*fc40*/  HADD2.F32 R8, -RZ, R99.H0_H0 ;  /* 0x20000063ff087230 */ /* 0x000fe40000004100 */
[----:B------:R-:W-:Y:S01]  /*fc50*/  FFMA R4, R89, R7, R4 ;  /* 0x0000000759047223 */ /* 0x000fe20000000004 */
[----:B------:R-:W-:Y:S01]  /*fc60*/  HADD2.F32 R7, -RZ, R97.H1_H1 ;  /* 0x30000061ff077230 */ /* 0x000fe20000004100 */
[----:B------:R-:W-:Y:S01]  /*fc70*/  F2FP.F16.F32.PACK_AB R35, R6, R2 ;  /* 0x000000020623723e */ /* 0x000fe200000000ff */
[-C--:B------:R-:W-:Y:S01]  /*fc80*/  FMUL R0, R50, R88.reuse ;  /* 0x0000005832007220 */ /* 0x080fe20000400000 */
[--C-:B------:R-:W-:Y:S01]  /*fc90*/  HADD2.F32 R6, -RZ, R98.reuse.H0_H0 ;  /* 0x20000062ff067230 */ /* 0x100fe20000004100 */
[----:B--2---:R-:W-:Y:S01]  /*fca0*/  F2FP.F16.F32.PACK_AB R28, R4, R3 ;  /* 0x00000003041c723e */ /* 0x004fe200000000ff */
[-C--:B------:R-:W-:Y:S01]  /*fcb0*/  FMUL R2, R51, R88.reuse ;  /* 0x0000005833027220 */ /* 0x080fe20000400000 */
[----:B------:R1:W-:Y:S01]  /*fcc0*/  STSM.16.MT88.4 [R141+0x5c00], R32 ;  /* 0x005c00208d007844 */ /* 0x0003e20000004200 */
[C---:B------:R-:W-:Y:S01]  /*fcd0*/  FFMA R0, R89.reuse, R5, R0 ;  /* 0x0000000559007223 */ /* 0x040fe20000000000 */
[-C--:B------:R-:W-:Y:S01]  /*fce0*/  FMUL R3, R52, R88.reuse ;  /* 0x0000005834037220 */ /* 0x080fe20000400000 */
[----:B------:R-:W-:Y:S01]  /*fcf0*/  FFMA R2, R89, R7, R2 ;  /* 0x0000000759027223 */ /* 0x000fe20000000002 */
[----:B------:R-:W-:Y:S02]  /*fd00*/  HADD2.F32 R7, -RZ, R98.H1_H1 ;  /* 0x30000062ff077230 */ /* 0x000fe40000004100 */
[-C--:B------:R-:W-:Y:S01]  /*fd10*/  FMUL R4, R53, R88.reuse ;  /* 0x0000005835047220 */ /* 0x080fe20000400000 */
[----:B------:R-:W-:Y:S01]  /*fd20*/  FMUL R5, R54, R88 ;  /* 0x0000005836057220 */ /* 0x000fe20000400000 */
[C---:B------:R-:W-:Y:S01]  /*fd30*/  FFMA R3, R89.reuse, R6, R3 ;  /* 0x0000000659037223 */ /* 0x040fe20000000003 */
[----:B------:R-:W-:Y:S01]  /*fd40*/  HADD2.F32 R6, -RZ, R99.H1_H1 ;  /* 0x30000063ff067230 */ /* 0x000fe20000004100 */
[----:B------:R-:W-:Y:S01]  /*fd50*/  F2FP.F16.F32.PACK_AB R29, R2, R0 ;  /* 0x00000000021d723e */ /* 0x000fe200000000ff */
[----:B------:R-:W-:Y:S01]  /*fd60*/  FFMA R4, R89, R7, R4 ;  /* 0x0000000759047223 */ /* 0x000fe20000000004 */
[--C-:B------:R-:W-:Y:S02]  /*fd70*/  HADD2.F32 R7, -RZ, R104.reuse.H1_H1 ;  /* 0x30000068ff077230 */ /* 0x100fe40000004100 */
[----:B------:R-:W-:Y:S01]  /*fd80*/  FMUL R0, R55, R88 ;  /* 0x0000005837007220 */ /* 0x000fe20000400000 */
[C---:B------:R-:W-:Y:S01]  /*fd90*/  FFMA R5, R89.reuse, R8, R5 ;  /* 0x0000000859057223 */ /* 0x040fe20000000005 */
[----:B------:R-:W-:Y:S02]  /*fda0*/  HADD2.F32 R8, -RZ, R104.H0_H0 ;  /* 0x20000068ff087230 */ /* 0x000fe40000004100 */
[----:B------:R-:W-:Y:S01]  /*fdb0*/  FMUL R11, R56, R88 ;  /* 0x00000058380b7220 */ /* 0x000fe20000400000 */
[----:B------:R-:W-:Y:S01]  /*fdc0*/  F2FP.F16.F32.PACK_AB R30, R4, R3 ;  /* 0x00000003041e723e */ /* 0x000fe200000000ff */
[----:B------:R-:W-:Y:S02]  /*fdd0*/  HADD2.F32 R4, -RZ, R105.H1_H1 ;  /* 0x30000069ff047230 */ /* 0x000fe40000004100 */
[C---:B------:R-:W-:Y:S01]  /*fde0*/  FFMA R0, R89.reuse, R6, R0 ;  /* 0x0000000659007223 */ /* 0x040fe20000000000 */
[----:B------:R-:W-:Y:S02]  /*fdf0*/  HADD2.F32 R6, -RZ, R107.H1_H1 ;  /* 0x3000006bff067230 */ /* 0x000fe40000004100 */
[----:B------:R-:W-:Y:S01]  /*fe00*/  FFMA R11, R89, R8, R11 ;  /* 0x00000008590b7223 */ /* 0x000fe2000000000b */
[-C--:B------:R-:W-:Y:S01]  /*fe10*/  FMUL R12, R57, R88.reuse ;  /* 0x00000058390c7220 */ /* 0x080fe20000400000 */
[----:B------:R-:W-:Y:S01]  /*fe20*/  HADD2.F32 R8, -RZ, R129.H0_H0 ;  /* 0x20000081ff087230 */ /* 0x000fe20000004100 */
[----:B------:R-:W-:Y:S01]  /*fe30*/  F2FP.F16.F32.PACK_AB R31, R0, R5 ;  /* 0x00000005001f723e */ /* 0x000fe200000000ff */
[-C--:B------:R-:W-:Y:S01]  /*fe40*/  FMUL R14, R58, R88.reuse ;  /* 0x000000583a0e7220 */ /* 0x080fe20000400000 */
[----:B------:R-:W-:Y:S01]  /*fe50*/  FFMA R12, R89, R7, R12 ;  /* 0x00000007590c7223 */ /* 0x000fe2000000000c */
[--C-:B------:R-:W-:Y:S02]  /*fe60*/  HADD2.F32 R5, -RZ, R106.reuse.H0_H0 ;  /* 0x2000006aff057230 */ /* 0x100fe40000004100 */
[----:B------:R-:W-:Y:S01]  /*fe70*/  FMUL R15, R59, R88 ;  /* 0x000000583b0f7220 */ /* 0x000fe20000400000 */
[----:B------:R2:W-:Y:S01]  /*fe80*/  STSM.16.MT88.4 [R141+0x6400], R28 ;  /* 0x0064001c8d007844 */ /* 0x0005e20000004200 */
[C---:B------:R-:W-:Y:S01]  /*fe90*/  FFMA R14, R89.reuse, R9, R14 ;  /* 0x00000009590e7223 */ /* 0x040fe2000000000e */
[----:B------:R-:W-:Y:S01]  /*fea0*/  HADD2.F32 R7, -RZ, R107.H0_H0 ;  /* 0x2000006bff077230 */ /* 0x000fe20000004100 */
[----:B-1----:R-:W-:Y:S01]  /*feb0*/  F2FP.F16.F32.PACK_AB R32, R12, R11 ;  /* 0x0000000b0c20723e */ /* 0x002fe200000000ff */
[----:B------:R-:W-:Y:S01]  /*fec0*/  FFMA R15, R89, R4, R15 ;  /* 0x00000004590f7223 */ /* 0x000fe2000000000f */
[-C--:B------:R-:W-:Y:S01]  /*fed0*/  FMUL R16, R60, R88.reuse ;  /* 0x000000583c107220 */ /* 0x080fe20000400000 */
[----:B------:R-:W-:Y:S02]  /*fee0*/  HADD2.F32 R4, -RZ, R106.H1_H1 ;  /* 0x3000006aff047230 */ /* 0x000fe40000004100 */
[-C--:B------:R-:W-:Y:S01]  /*fef0*/  FMUL R17, R61, R88.reuse ;  /* 0x000000583d117220 */ /* 0x080fe20000400000 */
[-C--:B------:R-:W-:Y:S01]  /*ff00*/  FMUL R18, R62, R88.reuse ;  /* 0x000000583e127220 */ /* 0x080fe20000400000 */
[----:B------:R-:W-:Y:S01]  /*ff10*/  FMUL R19, R63, R88 ;  /* 0x000000583f137220 */ /* 0x000fe20000400000 */
[C---:B------:R-:W-:Y:S01]  /*ff20*/  FFMA R16, R89.reuse, R5, R16 ;  /* 0x0000000559107223 */ /* 0x040fe20000000010 */
[----:B------:R-:W-:Y:S02]  /*ff30*/  HADD2.F32 R5, -RZ, R113.H0_H0 ;  /* 0x20000071ff057230 */ /* 0x000fe40000004100 */
[----:B------:R-:W-:Y:S01]  /*ff40*/  FFMA R17, R89, R4, R17 ;  /* 0x0000000459117223 */ /* 0x000fe20000000011 */
[--C-:B------:R-:W-:Y:S01]  /*ff50*/  HADD2.F32 R4, -RZ, R112.reuse.H0_H0 ;  /* 0x20000070ff047230 */ /* 0x100fe20000004100 */
[----:B------:R-:W-:Y:S01]  /*ff60*/  F2FP.F16.F32.PACK_AB R33, R15, R14 ;  /* 0x0000000e0f21723e */ /* 0x000fe200000000ff */
[----:B------:R-:W-:Y:S01]  /*ff70*/  FFMA R18, R89, R7, R18 ;  /* 0x0000000759127223 */ /* 0x000fe20000000012 */
[----:B------:R-:W-:Y:S01]  /*ff80*/  HADD2.F32 R7, -RZ, R115.H0_H0 ;  /* 0x20000073ff077230 */ /* 0x000fe20000004100 */
[----:B------:R-:W-:Y:S01]  /*ff90*/  F2FP.F16.F32.PACK_AB R34, R17, R16 ;  /* 0x000000101122723e */ /* 0x000fe200000000ff */
[----:B------:R-:W-:Y:S01]  /*ffa0*/  FFMA R19, R89, R6, R19 ;  /* 0x0000000659137223 */ /* 0x000fe20000000013 */
[-C--:B------:R-:W-:Y:S01]  /*ffb0*/  FMUL R20, R64, R88.reuse ;  /* 0x0000005840147220 */ /* 0x080fe20000400000 */
[----:B------:R-:W-:Y:S02]  /*ffc0*/  HADD2.F32 R6, -RZ, R112.H1_H1 ;  /* 0x30000070ff067230 */ /* 0x000fe40000004100 */
[-C--:B------:R-:W-:Y:S01]  /*ffd0*/  FMUL R25, R69, R88.reuse ;  /* 0x0000005845197220 */ /* 0x080fe20000400000 */
[----:B------:R-:W-:Y:S01]  /*ffe0*/  FMUL R26, R70, R88 ;  /* 0x00000058461a7220 */ /* 0x000fe20000400000 */
[----:B------:R-:W-:Y:S01]  /*fff0*/  FFMA R20, R89, R4, R20 ;  /* 0x0000000459147223 */ /* 0x000fe20000000014 */
[----:B------:R-:W-:Y:S01]  /*10000*/  HADD2.F32 R4, -RZ, R113.H1_H1 ;  /* 0x30000071ff047230 */ /* 0x000fe20000004100 */
[----:B------:R-:W-:Y:S01]  /*10010*/  F2FP.F16.F32.PACK_AB R35, R19, R18 ;  /* 0x000000121323723e */ /* 0x000fe200000000ff */
[C---:B------:R-:W-:Y:S01]  /*10020*/  FFMA R21, R89.reuse, R6, R21 ;  /* 0x0000000659157223 */ /* 0x040fe20000000015 */
[--C-:B------:R-:W-:Y:S02]  /*10030*/  HADD2.F32 R6, -RZ, R114.reuse.H1_H1 ;  /* 0x30000072ff067230 */ /* 0x100fe40000004100 */
[----:B------:R-:W-:Y:S01]  /*10040*/  FFMA R22, R89, R5, R22 ;  /* 0x0000000559167223 */ /* 0x000fe20000000016 */
[----:B------:R-:W-:Y:S01]  /*10050*/  HADD2.F32 R5, -RZ, R114.H0_H0 ;  /* 0x20000072ff057230 */ /* 0x000fe20000004100 */
[----:B------:R2:W-:Y:S01]  /*10060*/  STSM.16.MT88.4 [R155+0x4000], R32 ;  /* 0x004000209b007844 */ /* 0x0005e20000004200 */
[----:B------:R-:W-:Y:S01]  /*10070*/  F2FP.F16.F32.PACK_AB R36, R21, R20 ;  /* 0x000000141524723e */ /* 0x000fe200000000ff */
[----:B------:R-:W-:Y:S01]  /*10080*/  FFMA R23, R89, R4, R23 ;  /* 0x0000000459177223 */ /* 0x000fe20000000017 */
[----:B------:R-:W-:Y:S01]  /*10090*/  FMUL R56, R71, R88 ;  /* 0x0000005847387220 */ /* 0x000fe20000400000 */
[C---:B------:R-:W-:Y:S01]  /*100a0*/  FFMA R24, R89.reuse, R5, R24 ;  /* 0x0000000559187223 */ /* 0x040fe20000000018 */
[----:B------:R-:W-:Y:S02]  /*100b0*/  HADD2.F32 R5, -RZ, R115.H1_H1 ;  /* 0x30000073ff057230 */ /* 0x000fe40000004100 */
[----:B------:R-:W-:Y:S01]  /*100c0*/  FFMA R25, R89, R6, R25 ;  /* 0x0000000659197223 */ /* 0x000fe20000000019 */
[----:B------:R-:W-:Y:S01]  /*100d0*/  F2FP.F16.F32.PACK_AB R37, R23, R22 ;  /* 0x000000161725723e */ /* 0x000fe200000000ff */
[C---:B------:R-:W-:Y:S01]  /*100e0*/  FFMA R26, R89.reuse, R7, R26 ;  /* 0x00000007591a7223 */ /* 0x040fe2000000001a */
[--C-:B------:R-:W-:Y:S02]  /*100f0*/  HADD2.F32 R4, -RZ, R120.reuse.H0_H0 ;  /* 0x20000078ff047230 */ /* 0x100fe40000004100 */
[----:B------:R-:W-:Y:S01]  /*10100*/  FFMA R56, R89, R5, R56 ;  /* 0x0000000559387223 */ /* 0x000fe20000000038 */
[----:B------:R-:W-:Y:S01]  /*10110*/  F2FP.F16.F32.PACK_AB R38, R25, R24 ;  /* 0x000000181926723e */ /* 0x000fe200000000ff */
        /* <DEDUP_REMOVED lines=12> */
[----:B------:R-:W-:Y:S01]  /*101e0*/  F2FP.F16.F32.PACK_AB R40, R58, R57 ;  /* 0x000000393a28723e */ /* 0x000fe200000000ff */
[C---:B------:R-:W-:Y:S01]  /*101f0*/  FFMA R59, R89.reuse, R6, R59 ;  /* 0x00000006593b7223 */ /* 0x040fe2000000003b */
[----:B------:R-:W-:Y:S01]  /*10200*/  FFMA R60, R89, R7, R60 ;  /* 0x00000007593c7223 */ /* 0x000fe2000000003c */
[----:B------:R-:W-:Y:S02]  /*10210*/  HADD2.F32 R7, -RZ, R131.H1_H1 ;  /* 0x30000083ff077230 */ /* 0x000fe40000004100 */
[-C--:B------:R-:W-:Y:S01]  /*10220*/  FMUL R61, R76, R88.reuse ;  /* 0x000000584c3d7220 */ /* 0x080fe20000400000 */
        /* <DEDUP_REMOVED lines=10> */
[----:B------:R-:W-:Y:S01]  /*102d0*/  FMUL R69, R84, R88 ;  /* 0x0000005854457220 */ /* 0x000fe20000400000 */
[----:B------:R-:W-:Y:S02]  /*102e0*/  HADD2.F32 R5, -RZ, R128.H1_H1 ;  /* 0x30000080ff057230 */ /* 0x000fe40000004100 */
[C---:B------:R-:W-:Y:S01]  /*102f0*/  FFMA R64, R89.reuse, R4, R64 ;  /* 0x0000000459407223 */ /* 0x040fe20000000040 */
[----:B------:R-:W-:Y:S02]  /*10300*/  HADD2.F32 R4, -RZ, R129.H1_H1 ;  /* 0x30000081ff047230 */ /* 0x000fe40000004100 */
[C---:B------:R-:W-:Y:S01]  /*10310*/  FFMA R65, R89.reuse, R6, R65 ;  /* 0x0000000659417223 */ /* 0x040fe20000000041 */
[--C-:B------:R-:W-:Y:S02]  /*10320*/  HADD2.F32 R6, -RZ, R130.reuse.H0_H0 ;  /* 0x20000082ff067230 */ /* 0x100fe40000004100 */
[C---:B------:R-:W-:Y:S01]  /*10330*/  FFMA R66, R89.reuse, R5, R66 ;  /* 0x0000000559427223 */ /* 0x040fe20000000042 */
[----:B------:R-:W-:Y:S01]  /*10340*/  FFMA R67, R89, R8, R67 ;  /* 0x0000000859437223 */ /* 0x000fe20000000043 */
[----:B------:R-:W-:Y:S02]  /*10350*/  HADD2.F32 R5, -RZ, R130.H1_H1 ;  /* 0x30000082ff057230 */ /* 0x000fe40000004100 */
[-C--:B------:R-:W-:Y:S01]  /*10360*/  FMUL R70, R85, R88.reuse ;  /* 0x0000005855467220 */ /* 0x080fe20000400000 */
[----:B------:R-:W-:Y:S02]  /*10370*/  HADD2.F32 R8, -RZ, R131.H0_H0 ;  /* 0x20000083ff087230 */ /* 0x000fe40000004100 */
[----:B------:R-:W-:Y:S01]  /*10380*/  FMUL R71, R86, R88 ;  /* 0x0000005856477220 */ /* 0x000fe20000400000 */
        /* <DEDUP_REMOVED lines=10> */
[----:B------:R-:W-:Y:S02]  /*10430*/  F2FP.F16.F32.PACK_AB R4, R66, R65 ;  /* 0x000000414204723e */ /* 0x000fe400000000ff */
[----:B------:R-:W-:Y:S01]  /*10440*/  F2FP.F16.F32.PACK_AB R5, R68, R67 ;  /* 0x000000434405723e */ /* 0x000fe200000000ff */
[----:B------:R2:W-:Y:S01]  /*10450*/  STSM.16.MT88.4 [R155+0x5000], R40 ;  /* 0x005000289b007844 */ /* 0x0005e20000004200 */
[----:B------:R-:W-:Y:S02]  /*10460*/  F2FP.F16.F32.PACK_AB R6, R70, R69 ;  /* 0x000000454606723e */ /* 0x000fe400000000ff */
[----:B------:R-:W-:Y:S02]  /*10470*/  F2FP.F16.F32.PACK_AB R7, R72, R71 ;  /* 0x000000474807723e */ /* 0x000fe400000000ff */
[----:B------:R-:W-:Y:S03]  /*10480*/  LOP3.LUT P0, RZ, R133, 0x2, RZ, 0xc0, !PT ;  /* 0x0000000285ff7812 */ /* 0x000fe6000780c0ff */
[----:B------:R2:W-:Y:S01]  /*10490*/  STSM.16.MT88.4 [R155+0x5800], R4 ;  /* 0x005800049b007844 */ /* 0x0005e20000004200 */
[----:B------:R-:W-:Y:S01]  /*104a0*/  @!PT LDS RZ, [RZ] ;  /* 0x00000000fffff984 */ /* 0x000fe20000000800 */
[----:B------:R-:W-:Y:S01]  /*104b0*/  @!PT LDS RZ, [RZ] ;  /* 0x00000000fffff984 */ /* 0x000fe20000000800 */
[----:B------:R-:W-:Y:S01]  /*104c0*/  @!PT LDS RZ, [RZ] ;  /* 0x00000000fffff984 */ /* 0x000fe20000000800 */
[----:B------:R-:W-:Y:S01]  /*104d0*/  @!PT LDS RZ, [RZ] ;  /* 0x00000000fffff984 */ /* 0x000fe20000000800 */
[----:B------:R1:W-:Y:S07]  /*104e0*/  MEMBAR.ALL.CTA ;  /* 0x0000000000007992 */ /* 0x0003ee0000008000 */
[----:B-1----:R-:W1:Y:S02]  /*104f0*/  FENCE.VIEW.ASYNC.S ;  /* 0x00000000000073c6 */ /* 0x002e640000000000 */
[----:B-1----:R-:W-:Y:S06]  /*10500*/  BAR.SYNC.DEFER_BLOCKING 0x1, 0x80 ;  /* 0x0042000000007b1d */ /* 0x002fec0000010000 */
[----:B------:R-:W-:Y:S05]  /*10510*/  @!P0 BRA `(.L_x_371) ;  /* 0x0000000000588947 */ /* 0x000fea0003800000 */
[----:B------:R-:W-:Y:S01]  /*10520*/  PLOP3.LUT P0, PT, PT, PT, PT, 0x80, 0x8 ;  /* 0x000000000008781c */ /* 0x000fe20003f0f070 */
[----:B------:R-:W-:Y:S01]  /*10530*/  UIADD3 UR4, UPT, UPT, UR56, 0x4c00, URZ ;  /* 0x00004c0038047890 */ /* 0x000fe2000fffe0ff */
[----:B------:R-:W-:Y:S11]  /*10540*/  IADD3 R2, PT, PT, R135, 0x40, RZ ;  /* 0x0000004087027810 */ /* 0x000ff60007ffe0ff */
.L_x_372:
[----:B------:R-:W-:Y:S02]  /*10550*/  PLOP3.LUT P1, PT, P1, P0, PT, 0xf2, 0x2f ;  /* 0x00000000002f781c */ /* 0x000fe40000f21e72 */
[----:B------:R-:W-:Y:S08]  /*10560*/  @P0 R2UR P1, UR6, R2 ;  /* 0x00000000020602ca */ /* 0x000ff00000020000 */
[----:B------:R-:W-:Y:S02]  /*10570*/  PLOP3.LUT P1, PT, P1, P0, PT, 0xf2, 0x2f ;  /* 0x00000000002f781c */ /* 0x000fe40000f21e72 */
[----:B------:R-:W-:Y:S08]  /*10580*/  @P0 R2UR.OR P1, UR5, R136 ;  /* 0x00000000880502ca */ /* 0x000ff00000120000 */
[----:B------:R-:W-:Y:S05]  /*10590*/  @P0 PLOP3.LUT P0, PT, P1, PT, PT, 0x80, 0x8 ;  /* 0x000000000008081c */ /* 0x000fea0000f0f070 */
[----:B------:R1:W-:Y:S08]  /*105a0*/  UTMASTG.2D [UR4], [UR62] ;  /* 0x000000043e0073b5 */ /* 0x0003f00008008000 */
[----:B-1----:R-:W-:Y:S05]  /*105b0*/  @P0 BRA.U.ANY `(.L_x_372) ;  /* 0xfffffffd00e40947 */ /* 0x002fea000393ffff */
[----:B------:R-:W-:Y:S01]  /*105c0*/  PLOP3.LUT P0, PT, PT, PT, PT, 0x80, 0x8 ;  /* 0x000000000008781c */ /* 0x000fe20003f0f070 */
[----:B------:R-:W-:Y:S01]  /*105d0*/  UIADD3 UR4, UPT, UPT, UR56, 0x6c00, URZ ;  /* 0x00006c0038047890 */ /* 0x000fe2000fffe0ff */
[----:B------:R-:W-:Y:S11]  /*105e0*/  IADD3 R0, PT, PT, R136, 0x40, RZ ;  /* 0x0000004088007810 */ /* 0x000ff60007ffe0ff */
.L_x_373:
[----:B------:R-:W-:Y:S02]  /*105f0*/  PLOP3.LUT P1, PT, P1, P0, PT, 0xf2, 0x2f ;  /* 0x00000000002f781c */ /* 0x000fe40000f21e72 */
[----:B------:R-:W-:Y:S08]  /*10600*/  @P0 R2UR P1, UR6, R2 ;  /* 0x00000000020602ca */ /* 0x000ff00000020000 */
[----:B------:R-:W-:Y:S02]  /*10610*/  PLOP3.LUT P1, PT, P1, P0, PT, 0xf2, 0x2f ;  /* 0x00000000002f781c */ /* 0x000fe40000f21e72 */
[----:B------:R-:W-:Y:S08]  /*10620*/  @P0 R2UR.OR P1, UR5, R0 ;  /* 0x00000000000502ca */ /* 0x000ff00000120000 */
[----:B------:R-:W-:Y:S05]  /*10630*/  @P0 PLOP3.LUT P0, PT, P1, PT, PT, 0x80, 0x8 ;  /* 0x000000000008081c */ /* 0x000fea0000f0f070 */
[----:B------:R1:W-:Y:S08]  /*10640*/  UTMASTG.2D [UR4], [UR62] ;  /* 0x000000043e0073b5 */ /* 0x0003f00008008000 */
[----:B-1----:R-:W-:Y:S05]  /*10650*/  @P0 BRA.U.ANY `(.L_x_373) ;  /* 0xfffffffd00e40947 */ /* 0x002fea000393ffff */
[----:B------:R0:W-:Y:S01]  /*10660*/  UTMACMDFLUSH ;  /* 0x00000000000079b7 */ /* 0x0001e20000000000 */
[----:B------:R-:W-:Y:S04]  /*10670*/  DEPBAR.LE SB0, 0x1 ;  /* 0x000080400000791a */ /* 0x000fe80000000000 */
.L_x_371:
[----:B------:R-:W-:Y:S05]  /*10680*/  BSYNC.RECONVERGENT B0 ;  /* 0x0000000000007941 */ /* 0x000fea0003800200 */
.L_x_370:
[----:B------:R-:W-:Y:S01]  /*10690*/  BAR.SYNC.DEFER_BLOCKING 0x1, 0x80 ;  /* 0x0042000000007b1d */ /* 0x000fe20000010000 */
[----:B------:R-:W-:Y:S01]  /*106a0*/  ULEA UR4, UR58, UR56, 0x3 ;  /* 0x000000383a047291 */ /* 0x000fe2000f8e18ff */
[----:B------:R-:W-:Y:S01]  /*106b0*/  SHF.L.U32 R3, R146, 0x1f, RZ ;  /* 0x0000001f92037819 */ /* 0x000fe200000006ff */
[----:B------:R-:W-:Y:S01]  /*106c0*/  UIADD3 UR58, UPT, UPT, UR58, 0x1, URZ ;  /* 0x000000013a3a7890 */ /* 0x000fe2000fffe0ff */
[----:B------:R-:W-:Y:S01]  /*106d0*/  FSETP.NEU.AND P0, PT, R89, RZ, PT ;  /* 0x000000ff5900720b */ /* 0x000fe20003f0d000 */
[----:B------:R-:W-:Y:S01]  /*106e0*/  UIADD3 UR4, UPT, UPT, UR4, 0xb0, URZ ;  /* 0x000000b004047890 */ /* 0x000fe2000fffe0ff */
[----:B------:R-:W-:Y:S03]  /*106f0*/  IMAD.MOV.U32 R55, RZ, RZ, RZ ;  /* 0x000000ffff377224 */ /* 0x000fe600078e00ff */
[----:B------:R-:W-:Y:S09]  /*10700*/  UPRMT UR4, UR57, 0x654, UR4 ;  /* 0x0000065439047896 */ /* 0x000ff20008000004 */
[----:B------:R-:W-:Y:S01]  /*10710*/  SYNCS.ARRIVE.TRANS64.RED.A1T0 RZ, [UR4], RZ ;  /* 0x000000ffffff79a7 */ /* 0x000fe20008100404 */
[----:B------:R-:W-:Y:S01]  /*10720*/  BSSY B0, `(.L_x_374) ;  /* 0x0000005000007945 */ /* 0x000fe20003800000 */
[----:B------:R-:W1:Y:S03]  /*10730*/  SYNCS.PHASECHK.TRANS64.TRYWAIT P1, [UR56+0xa0], R3 ;  /* 0x0000a003ff0075a7 */ /* 0x000e660008021138 */
[----:B-1----:R-:W-:Y:S05]  /*10740*/  @P1 BRA `(.L_x_375) ;  /* 0x0000000000081947 */ /* 0x002fea0003800000 */
[----:B------:R-:W1:Y:S02]  /*10750*/  SYNCS.PHASECHK.TRANS64.TRYWAIT P1, [UR56+0xa0], R3 ;  /* 0x0000a003ff0075a7 */ /* 0x000e640008021138 */
[----:B-1----:R-:W-:Y:S05]  /*10760*/  @!P1 BRA `(.L_x_376) ;  /* 0x0000009800389947 */ /* 0x002fea0003800000 */
.L_x_375:
[----:B------:R-:W-:Y:S05]  /*10770*/  BSYNC B0 ;  /* 0x0000000000007941 */ /* 0x000fea0003800000 */
.L_x_374:
[----:B------:R-:W-:Y:S05]  /*10780*/  @P0 WARPSYNC.ALL ;  /* 0x0000000000000948 */ /* 0x000fea0003800000 */
[----:B------:R3:W4:Y:S01]  /*10790*/  @P0 LDSM.16.MT88.4 R116, [R147+UR56+0x8c00] ;  /* 0x008c00389374083b */ /* 0x0007220008004200 */
[----:B------:R-:W-:Y:S01]  /*107a0*/  LOP3.LUT P1, RZ, R133, 0x1, RZ, 0xc0, !PT ;  /* 0x0000000185ff7812 */ /* 0x000fe2000782c0ff */
[----:B------:R-:W-:Y:S01]  /*107b0*/  IMAD.MOV.U32 R54, RZ, RZ, RZ ;  /* 0x000000ffff367224 */ /* 0x000fe200078e00ff */
[----:B------:R-:W-:Y:S01]  /*107c0*/  CS2R R52, SRZ ;  /* 0x0000000000347805 */ /* 0x000fe2000001ff00 */
[----:B------:R3:W1:Y:S01]  /*107d0*/  @P0 LDSM.16.MT88.4 R108, [R147+UR56+0x9400] ;  /* 0x00940038936c083b */ /* 0x0006620008004200 */
[----:B------:R-:W-:Y:S02]  /*107e0*/  CS2R R50, SRZ ;  /* 0x0000000000327805 */ /* 0x000fe4000001ff00 */
[----:B------:R-:W-:Y:S02]  /*107f0*/  CS2R R48, SRZ ;  /* 0x0000000000307805 */ /* 0x000fe4000001ff00 */
[----:B------:R-:W-:Y:S01]  /*10800*/  CS2R R46, SRZ ;  /* 0x00000000002e7805 */ /* 0x000fe2000001ff00 */
[----:B------:R3:W1:Y:S01]  /*10810*/  @P0 LDSM.16.MT88.4 R100, [R147+UR56+0x9c00] ;  /* 0x009c00389364083b */ /* 0x0006620008004200 */
[----:B------:R-:W-:Y:S02]  /*10820*/  CS2R R44, SRZ ;  /* 0x00000000002c7805 */ /* 0x000fe4000001ff00 */
[----:B--2---:R-:W-:Y:S02]  /*10830*/  CS2R R42, SRZ ;  /* 0x00000000002a7805 */ /* 0x004fe4000001ff00 */
[----:B------:R-:W-:Y:S01]  /*10840*/  CS2R R40, SRZ ;  /* 0x0000000000287805 */ /* 0x000fe2000001ff00 */
[----:B------:R3:W2:Y:S01]  /*10850*/  @P0 LDSM.16.MT88.4 R96, [R147+UR56+0xa400] ;  /* 0x00a400389360083b */ /* 0x0006a20008004200 */
        /* <DEDUP_REMOVED lines=29> */
[----:B-1----:R-:W-:Y:S05]  /*10a30*/  VIADD R3, R95, 0x80 ;  /* 0x000000805f037836 */ /* 0x002fea0000000000 */
[----:B------:R-:W-:Y:S04]  /*10a40*/  SHF.R.U32.HI R3, RZ, 0x15, R3 ;  /* 0x00000015ff037819 */ /* 0x000fe80000011603 */
[----:B------:R-:W-:Y:S11]  /*10a50*/  LOP3.LUT P0, RZ, R3, 0x3, R132, 0x48, !PT ;  /* 0x0000000303ff7812 */ /* 0x000ff60007804884 */
[----:B------:R-:W-:Y:S02]  /*10a60*/  @!UPT UIADD3 URZ, UPT, UPT, URZ, URZ, URZ ;  /* 0x000000fffffff290 */ /* 0x000fe4000fffe0ff */
[----:B------:R-:W-:Y:S05]  /*10a70*/  @!P0 BRA `(.L_x_378) ;  /* 0x0000000000408947 */ /* 0x000fea0003800000 */
[----:B------:R-:W1:Y:S01]  /*10a80*/  LDCU.64 UR8, c[0x4][0x108] ;  /* 0x01002100ff0877ac */ /* 0x000e620008000a00 */
[----:B------:R-:W-:Y:S01]  /*10a90*/  MOV R3, 0x128 ;  /* 0x0000012800037802 */ /* 0x000fe20000000f00 */
[----:B------:R-:W-:Y:S02]  /*10aa0*/  HFMA2 R12, -RZ, RZ, 0, 5.9604644775390625e-08 ;  /* 0x00000001ff0c7431 */ /* 0x000fe400000001ff */
[----:B------:R-:W-:Y:S02]  /*10ab0*/  IMAD.MOV.U32 R8, RZ, RZ, 0x192 ;  /* 0x00000192ff087424 */ /* 0x000fe400078e00ff */
[----:B------:R-:W-:Y:S01]  /*10ac0*/  IMAD.MOV.U32 R13, RZ, RZ, RZ ;  /* 0x000000ffff0d7224 */ /* 0x000fe200078e00ff */
[----:B------:R-:W2:Y:S01]  /*10ad0*/  LDCU.64 UR6, c[0x4][0x110] ;  /* 0x01002200ff0677ac */ /* 0x000ea20008000a00 */
[----:B------:R-:W3:Y:S01]  /*10ae0*/  LDC.64 R2, c[0x4][R3] ;  /* 0x0100000003027b82 */ /* 0x000ee20000000a00 */
[----:B------:R-:W4:Y:S01]  /*10af0*/  LDCU.64 UR4, c[0x4][0x78] ;  /* 0x01000f00ff0477ac */ /* 0x000f220008000a00 */
[----:B-1----:R-:W-:Y:S01]  /*10b00*/  MOV R5, UR9 ;  /* 0x0000000900057c02 */ /* 0x002fe20008000f00 */
[----:B------:R-:W-:Y:S01]  /*10b10*/  IMAD.U32 R4, RZ, RZ, UR8 ;  /* 0x00000008ff047e24 */ /* 0x000fe2000f8e00ff */
[----:B--2---:R-:W-:Y:S01]  /*10b20*/  MOV R7, UR7 ;  /* 0x0000000700077c02 */ /* 0x004fe20008000f00 */
[----:B------:R-:W-:Y:S01]  /*10b30*/  IMAD.U32 R6, RZ, RZ, UR6 ;  /* 0x00000006ff067e24 */ /* 0x000fe2000f8e00ff */
[----:B----4-:R-:W-:Y:S01]  /*10b40*/  MOV R11, UR5 ;  /* 0x00000005000b7c02 */ /* 0x010fe20008000f00 */
[----:B------:R-:W-:Y:S02]  /*10b50*/  IMAD.U32 R10, RZ, RZ, UR4 ;  /* 0x00000004ff0a7e24 */ /* 0x000fe4000f8e00ff */
[----:B------:R-:W-:Y:S07]  /*10b60*/  LEPC R20, `(.L_x_378) ;  /* 0x000000001014794e */ /* 0x000fee0000000000 */
[----:B---3--:R-:W-:Y:S05]  /*10b70*/  CALL.ABS.NOINC R2 ;  /* 0x0000000002007343 */ /* 0x008fea0003c00000 */
.L_x_378:
[----:B------:R-:W-:Y:S05]  /*10b80*/  WARPSYNC.ALL ;  /* 0x0000000000007948 */ /* 0x000fea0003800000 */
[C---:B------:R-:W-:Y:S01]  /*10b90*/  R2UR UR4, R95.reuse ;  /* 0x000000005f0472ca */ /* 0x040fe200000e0000 */
[----:B------:R-:W-:Y:S05]  /*10ba0*/  VIADD R3, R95, 0x100080 ;  /* 0x001000805f037836 */ /* 0x000fea0000000000 */
[----:B------:R-:W-:Y:S04]  /*10bb0*/  SHF.R.U32.HI R3, RZ, 0x15, R3 ;  /* 0x00000015ff037819 */ /* 0x000fe80000011603 */
[----:B------:R-:W-:Y:S03]  /*10bc0*/  LOP3.LUT P0, RZ, R3, 0x3, R132, 0x48, !PT ;  /* 0x0000000303ff7812 */ /* 0x000fe60007804884 */
[----:B------:R-:W1:Y:S10]  /*10bd0*/  LDTM.16dp256bit.x8 R24, tmem[UR4+0x80] ;  /* 0x00008004001879ee */ /* 0x000e7400081a0000 */
[----:B-1----:R-:W-:Y:S05]  /*10be0*/  @!P0 BRA `(.L_x_379) ;  /* 0x0000000000408947 */ /* 0x002fea0003800000 */
        /* <DEDUP_REMOVED lines=16> */
.L_x_379:
[----:B------:R-:W-:Y:S05]  /*10cf0*/  WARPSYNC.ALL ;  /* 0x0000000000007948 */ /* 0x000fea0003800000 */
[----:B------:R-:W-:Y:S11]  /*10d00*/  R2UR UR4, R95 ;  /* 0x000000005f0472ca */ /* 0x000ff600000e0000 */
[----:B------:R-:W-:Y:S02]  /*10d10*/  @!UPT UIADD3 URZ, UPT, UPT, URZ, URZ, URZ ;  /* 0x000000fffffff290 */ /* 0x000fe4000fffe0ff */
[----:B------:R-:W2:Y:S02]  /*10d20*/  LDTM.16dp256bit.x8 R56, tmem[UR4+0x100080] ;  /* 0x10008004003879ee */ /* 0x000ea400081a0000 */
[----:B--2---:R-:W-:Y:S01]  /*10d30*/  NOP ;  /* 0x0000000000007918 */ /* 0x004fe20000000000 */
.L_x_377:
[--C-:B------:R-:W-:Y:S01]  /*10d40*/  HADD2.F32 R4, -RZ, R116.reuse.H0_H0 ;  /* 0x20000074ff047230 */ /* 0x100fe20000004100 */
[----:B------:R-:W-:Y:S05]  /*10d50*/  WARPSYNC.ALL ;  /* 0x0000000000007948 */ /* 0x000fea0003800000 */
[-C--:B-1----:R-:W-:Y:S01]  /*10d60*/  FMUL R0, R24, R88.reuse ;  /* 0x0000005818007220 */ /* 0x082fe20000400000 */
        /* <DEDUP_REMOVED lines=45> */
[----:B------:R-:W-:Y:S01]  /*11040*/  FFMA R6, R89, R9, R6 ;  /* 0x0000000959067223 */ /* 0x000fe20000000006 */
[-C--:B------:R-:W-:Y:S01]  /*11050*/  FMUL R7, R36, R88.reuse ;  /* 0x0000005824077220 */ /* 0x080fe20000400000 */
[----:B------:R-:W-:Y:S02]  /*11060*/  HADD2.F32 R27, -RZ, R110.H1_H1 ;  /* 0x3000006eff1b7230 */ /* 0x000fe40000004100 */
        /* <DEDUP_REMOVED lines=9> */
[C---:B------:R-:W-:Y:S01]  /*11100*/  FFMA R10, R89.reuse, R29, R10 ;  /* 0x0000001d590a7223 */ /* 0x040fe2000000000a */
        /* <DEDUP_REMOVED lines=11> */
[----:B------:R-:W-:Y:S01]  /*111c0*/  FFMA R0, R89, R3, R0 ;  /* 0x0000000359007223 */ /* 0x000fe20000000000 */
[----:B------:R-:W-:Y:S02]  /*111d0*/  HADD2.F32 R9, -RZ, R103.H0_H0 ;  /* 0x20000067ff097230 */ /* 0x000fe40000004100 */
[-C--:B------:R-:W-:Y:S04]  /*111e0*/  FMUL R2, R41, R88.reuse ;  /* 0x0000005829027220 */ /* 0x080fe80000400000 */
[----:B------:R1:W-:Y:S01]  /*111f0*/  STSM.16.MT88.4 [R141+0x9400], R28 ;  /* 0x0094001c8d007844 */ /* 0x0003e20000004200 */
[-C--:B------:R-:W-:Y:S01]  /*11200*/  FMUL R3, R42, R88.reuse ;  /* 0x000000582a037220 */ /* 0x080fe20000400000 */
[----:B------:R-:W-:Y:S01]  /*11210*/  FMUL R4, R43, R88 ;  /* 0x000000582b047220 */ /* 0x000fe20000400000 */
[--C-:B------:R-:W-:Y:S02]  /*11220*/  HADD2.F32 R8, -RZ, R102.reuse.H0_H0 ;  /* 0x20000066ff087230 */ /* 0x100fe40000004100 */
[C---:B------:R-:W-:Y:S01]  /*11230*/  FFMA R2, R89.reuse, R5, R2 ;  /* 0x0000000559027223 */ /* 0x040fe20000000002 */
[C---:B------:R-:W-:Y:S01]  /*11240*/  FFMA R3, R89.reuse, R6, R3 ;  /* 0x0000000659037223 */ /* 0x040fe20000000003 */
[----:B------:R-:W-:Y:S01]  /*11250*/  FFMA R4, R89, R7, R4 ;  /* 0x0000000759047223 */ /* 0x000fe20000000004 */
[----:B------:R-:W-:Y:S02]  /*11260*/  HADD2.F32 R7, -RZ, R102.H1_H1 ;  /* 0x30000066ff077230 */ /* 0x000fe40000004100 */
[----:B------:R-:W-:Y:S01]  /*11270*/  FMUL R5, R44, R88 ;  /* 0x000000582c057220 */ /* 0x000fe20000400000 */
[----:B------:R-:W-:Y:S01]  /*11280*/  F2FP.F16.F32.PACK_AB R32, R2, R0 ;  /* 0x000000000220723e */ /* 0x000fe200000000ff */
        /* <DEDUP_REMOVED lines=19> */
[--C-:B------:R-:W-:Y:S02]  /*113c0*/  HADD2.F32 R6, -RZ, R98.reuse.H0_H0 ;  /* 0x20000062ff067230 */ /* 0x100fe40000004100 */
[-C--:B------:R-:W-:Y:S01]  /*113d0*/  FMUL R0, R50, R88.reuse ;  /* 0x0000005832007220 */ /* 0x080fe20000400000 */
[-C--:B------:R-:W-:Y:S01]  /*113e0*/  FMUL R2, R51, R88.reuse ;  /* 0x0000005833027220 */ /* 0x080fe20000400000 */
[----:B-1----:R-:W-:Y:S01]  /*113f0*/  F2FP.F16.F32.PACK_AB R28, R4, R3 ;  /* 0x00000003041c723e */ /* 0x002fe200000000ff */
[-C--:B------:R-:W-:Y:S01]  /*11400*/  FMUL R3, R52, R88.reuse ;  /* 0x0000005834037220 */ /* 0x080fe20000400000 */
[C---:B------:R-:W-:Y:S01]  /*11410*/  FFMA R0, R89.reuse, R5, R0 ;  /* 0x0000000559007223 */ /* 0x040fe20000000000 */
[----:B------:R-:W-:Y:S01]  /*11420*/  FFMA R2, R89, R7, R2 ;  /* 0x0000000759027223 */ /* 0x000fe20000000002 */
[----:B------:R-:W-:Y:S02]  /*11430*/  HADD2.F32 R7, -RZ, R98.H1_H1 ;  /* 0x30000062ff077230 */ /* 0x000fe40000004100 */
[----:B------:R-:W-:Y:S01]  /*11440*/  FMUL R4, R53, R88 ;  /* 0x0000005835047220 */ /* 0x000fe20000400000 */
[C---:B------:R-:W-:Y:S01]  /*11450*/  FFMA R3, R89.reuse, R6, R3 ;  /* 0x0000000659037223 */ /* 0x040fe20000000003 */
[--C-:B------:R-:W-:Y:S01]  /*11460*/  HADD2.F32 R6, -RZ, R104.reuse.H0_H0 ;  /* 0x20000068ff067230 */ /* 0x100fe20000004100 */
[----:B------:R-:W-:Y:S01]  /*11470*/  F2FP.F16.F32.PACK_AB R29, R2, R0 ;  /* 0x00000000021d723e */ /* 0x000fe200000000ff */
[----:B------:R-:W-:Y:S02]  /*11480*/  HADD2.F32 R2, -RZ, R99.H1_H1 ;  /* 0x30000063ff027230 */ /* 0x000fe40000004100 */
[----:B------:R-:W-:Y:S01]  /*11490*/  FFMA R4, R89, R7, R4 ;  /* 0x0000000759047223 */ /* 0x000fe20000000004 */
[----:B------:R-:W-:Y:S01]  /*114a0*/  HADD2.F32 R7, -RZ, R104.H1_H1 ;  /* 0x30000068ff077230 */ /* 0x000fe20000004100 */
[----:B------:R1:W-:Y:S01]  /*114b0*/  STSM.16.MT88.4 [R141+0x9c00], R32 ;  /* 0x009c00208d007844 */ /* 0x0003e20000004200 */
[-C--:B------:R-:W-:Y:S01]  /*114c0*/  FMUL R5, R54, R88.reuse ;  /* 0x0000005836057220 */ /* 0x080fe20000400000 */
[----:B------:R-:W-:Y:S01]  /*114d0*/  FMUL R0, R55, R88 ;  /* 0x0000005837007220 */ /* 0x000fe20000400000 */
[----:B------:R-:W-:Y:S01]  /*114e0*/  F2FP.F16.F32.PACK_AB R30, R4, R3 ;  /* 0x00000003041e723e */ /* 0x000fe200000000ff */
[----:B------:R-:W-:Y:S02]  /*114f0*/  HADD2.F32 R3, -RZ, R105.H0_H0 ;  /* 0x20000069ff037230 */ /* 0x000fe40000004100 */
[C---:B------:R-:W-:Y:S01]  /*11500*/  FFMA R5, R89.reuse, R8, R5 ;  /* 0x0000000859057223 */ /* 0x040fe20000000005 */
[----:B------:R-:W-:Y:S02]  /*11510*/  HADD2.F32 R4, -RZ, R129.H0_H0 ;  /* 0x20000081ff047230 */ /* 0x000fe40000004100 */
[----:B------:R-:W-:Y:S01]  /*11520*/  FFMA R0, R89, R2, R0 ;  /* 0x0000000259007223 */ /* 0x000fe20000000000 */
[-C--:B------:R-:W-:Y:S01]  /*11530*/  FMUL R11, R56, R88.reuse ;  /* 0x00000058380b7220 */ /* 0x080fe20000400000 */
[----:B------:R-:W-:Y:S02]  /*11540*/  HADD2.F32 R2, -RZ, R105.H1_H1 ;  /* 0x30000069ff027230 */ /* 0x000fe40000004100 */
[-C--:B------:R-:W-:Y:S01]  /*11550*/  FMUL R12, R57, R88.reuse ;  /* 0x00000058390c7220 */ /* 0x080fe20000400000 */
[----:B------:R-:W-:Y:S01]  /*11560*/  FMUL R14, R58, R88 ;  /* 0x000000583a0e7220 */ /* 0x000fe20000400000 */
[----:B------:R-:W-:Y:S01]  /*11570*/  FFMA R11, R89, R6, R11 ;  /* 0x00000006590b7223 */ /* 0x000fe2000000000b */
[-C--:B------:R-:W-:Y:S01]  /*11580*/  FMUL R15, R59, R88.reuse ;  /* 0x000000583b0f7220 */ /* 0x080fe20000400000 */
[C---:B------:R-:W-:Y:S01]  /*11590*/  FFMA R12, R89.reuse, R7, R12 ;  /* 0x00000007590c7223 */ /* 0x040fe2000000000c */
[C---:B------:R-:W-:Y:S01]  /*115a0*/  FFMA R14, R89.reuse, R3, R14 ;  /* 0x00000003590e7223 */ /* 0x040fe2000000000e */
[--C-:B------:R-:W-:Y:S01]  /*115b0*/  HADD2.F32 R3, -RZ, R106.reuse.H0_H0 ;  /* 0x2000006aff037230 */ /* 0x100fe20000004100 */
[----:B------:R-:W-:Y:S01]  /*115c0*/  F2FP.F16.F32.PACK_AB R31, R0, R5 ;  /* 0x00000005001f723e */ /* 0x000fe200000000ff */
[----:B------:R-:W-:Y:S02]  /*115d0*/  HADD2.F32 R0, -RZ, R106.H1_H1 ;  /* 0x3000006aff007230 */ /* 0x000fe40000004100 */
[----:B------:R-:W-:Y:S01]  /*115e0*/  FMUL R16, R60, R88 ;  /* 0x000000583c107220 */ /* 0x000fe20000400000 */
[--C-:B------:R-:W-:Y:S01]  /*115f0*/  HADD2.F32 R5, -RZ, R107.reuse.H0_H0 ;  /* 0x2000006bff057230 */ /* 0x100fe20000004100 */
[----:B------:R-:W-:Y:S01]  /*11600*/  F2FP.F16.F32.PACK_AB R12, R12, R11 ;  /* 0x0000000b0c0c723e */ /* 0x000fe200000000ff */
[----:B------:R1:W-:Y:S01]  /*11610*/  STSM.16.MT88.4 [R141+0xa400], R28 ;  /* 0x00a4001c8d007844 */ /* 0x0003e20000004200 */
[C---:B------:R-:W-:Y:S01]  /*11620*/  FFMA R15, R89.reuse, R2, R15 ;  /* 0x00000002590f7223 */ /* 0x040fe2000000000f */
[----:B------:R-:W-:Y:S02]  /*11630*/  HADD2.F32 R2, -RZ, R107.H1_H1 ;  /* 0x3000006bff027230 */ /* 0x000fe40000004100 */
[C---:B------:R-:W-:Y:S01]  /*11640*/  FFMA R16, R89.reuse, R3, R16 ;  /* 0x0000000359107223 */ /* 0x040fe20000000010 */
[----:B------:R-:W-:Y:S01]  /*11650*/  FFMA R17, R89, R0, R17 ;  /* 0x0000000059117223 */ /* 0x000fe20000000011 */
[--C-:B------:R-:W-:Y:S01]  /*11660*/  HADD2.F32 R0, -RZ, R112.reuse.H0_H0 ;  /* 0x20000070ff007230 */ /* 0x100fe20000004100 */
[----:B------:R-:W-:Y:S01]  /*11670*/  F2FP.F16.F32.PACK_AB R13, R15, R14 ;  /* 0x0000000e0f0d723e */ /* 0x000fe200000000ff */
[C---:B------:R-:W-:Y:S01]  /*11680*/  FFMA R18, R89.reuse, R5, R18 ;  /* 0x0000000559127223 */ /* 0x040fe20000000012 */
[----:B------:R-:W-:Y:S01]  /*11690*/  FFMA R19, R89, R2, R19 ;  /* 0x0000000259137223 */ /* 0x000fe20000000013 */
[----:B------:R-:W-:Y:S01]  /*116a0*/  HADD2.F32 R2, -RZ, R112.H1_H1 ;  /* 0x30000070ff027230 */ /* 0x000fe20000004100 */
[----:B------:R-:W-:Y:S01]  /*116b0*/  F2FP.F16.F32.PACK_AB R14, R17, R16 ;  /* 0x00000010110e723e */ /* 0x000fe200000000ff */
[----:B------:R-:W-:Y:S01]  /*116c0*/  FFMA R20, R89, R0, R20 ;  /* 0x0000000059147223 */ /* 0x000fe20000000014 */
[----:B------:R-:W-:Y:S01]  /*116d0*/  FMUL R21, R65, R88 ;  /* 0x0000005841157220 */ /* 0x000fe20000400000 */
[--C-:B------:R-:W-:Y:S01]  /*116e0*/  HADD2.F32 R3, -RZ, R113.reuse.H0_H0 ;  /* 0x20000071ff037230 */ /* 0x100fe20000004100 */
[----:B------:R-:W-:Y:S01]  /*116f0*/  F2FP.F16.F32.PACK_AB R15, R19, R18 ;  /* 0x00000012130f723e */ /* 0x000fe200000000ff */
[----:B------:R-:W-:Y:S01]  /*11700*/  FMUL R22, R66, R88 ;  /* 0x0000005842167220 */ /* 0x000fe20000400000 */
[----:B------:R-:W-:Y:S01]  /*11710*/  FFMA R21, R89, R2, R21 ;  /* 0x0000000259157223 */ /* 0x000fe20000000015 */
[----:B------:R-:W-:Y:S02]  /*11720*/  HADD2.F32 R0, -RZ, R113.H1_H1 ;  /* 0x30000071ff007230 */ /* 0x000fe40000004100 */
[----:B------:R-:W-:Y:S01]  /*11730*/  FMUL R23, R67, R88 ;  /* 0x0000005843177220 */ /* 0x000fe20000400000 */
[----:B------:R1:W-:Y:S01]  /*11740*/  STSM.16.MT88.4 [R155+0x8000], R12 ;  /* 0x0080000c9b007844 */ /* 0x0003e20000004200 */
[----:B------:R-:W-:Y:S01]  /*11750*/  FFMA R22, R89, R3, R22 ;  /* 0x0000000359167223 */ /* 0x000fe20000000016 */
[--C-:B------:R-:W-:Y:S01]  /*11760*/  HADD2.F32 R3, -RZ, R114.reuse.H0_H0 ;  /* 0x20000072ff037230 */ /* 0x100fe20000004100 */
[----:B------:R-:W-:Y:S01]  /*11770*/  F2FP.F16.F32.PACK_AB R20, R21, R20 ;  /* 0x000000141514723e */ /* 0x000fe200000000ff */
        /* <DEDUP_REMOVED lines=29> */
[----:B------:R-:W-:Y:S02]  /*11950*/  HADD2.F32 R3, -RZ, R122.H1_H1 ;  /* 0x3000007aff037230 */ /* 0x000fe40000004100 */
[C---:B------:R-:W-:Y:S01]  /*11960*/  FFMA R60, R89.reuse, R5, R60 ;  /* 0x00000005593c7223 */ /* 0x040fe2000000003c */
[--C-:B------:R-:W-:Y:S02]  /*11970*/  HADD2.F32 R2, -RZ, R123.reuse.H0_H0 ;  /* 0x2000007bff027230 */ /* 0x100fe40000004100 */
[C---:B------:R-:W-:Y:S01]  /*11980*/  FFMA R61, R89.reuse, R0, R61 ;  /* 0x00000000593d7223 */ /* 0x040fe2000000003d */
[----:B------:R-:W-:Y:S02]  /*11990*/  HADD2.F32 R0, -RZ, R123.H1_H1 ;  /* 0x3000007bff007230 */ /* 0x000fe40000004100 */
[C---:B------:R-:W-:Y:S01]  /*119a0*/  FFMA R62, R89.reuse, R3, R62 ;  /* 0x00000003593e7223 */ /* 0x040fe2000000003e */
[----:B------:R-:W-:Y:S01]  /*119b0*/  FMUL R65, R80, R88 ;  /* 0x0000005850417220 */ /* 0x000fe20000400000 */
[----:B------:R-:W-:Y:S01]  /*119c0*/  FFMA R63, R89, R2, R63 ;  /* 0x00000002593f7223 */ /* 0x000fe2000000003f */
[--C-:B------:R-:W-:Y:S02]  /*119d0*/  HADD2.F32 R2, -RZ, R128.reuse.H0_H0 ;  /* 0x20000080ff027230 */ /* 0x100fe40000004100 */
[-C--:B------:R-:W-:Y:S01]  /*119e0*/  FMUL R66, R81, R88.reuse ;  /* 0x0000005851427220 */ /* 0x080fe20000400000 */
[----:B------:R-:W-:Y:S02]  /*119f0*/  HADD2.F32 R3, -RZ, R128.H1_H1 ;  /* 0x30000080ff037230 */ /* 0x000fe40000004100 */
[----:B------:R-:W-:Y:S01]  /*11a00*/  FMUL R67, R82, R88 ;  /* 0x0000005852437220 */ /* 0x000fe20000400000 */
[C---:B------:R-:W-:Y:S01]  /*11a10*/  FFMA R64, R89.reuse, R0, R64 ;  /* 0x0000000059407223 */ /* 0x040fe20000000040 */
[C---:B------:R-:W-:Y:S01]  /*11a20*/  FFMA R65, R89.reuse, R2, R65 ;  /* 0x0000000259417223 */ /* 0x040fe20000000041 */
[----:B------:R-:W-:Y:S02]  /*11a30*/  HADD2.F32 R0, -RZ, R129.H1_H1 ;  /* 0x30000081ff007230 */ /* 0x000fe40000004100 */
[----:B------:R-:W-:Y:S01]  /*11a40*/  FFMA R66, R89, R3, R66 ;  /* 0x0000000359427223 */ /* 0x000fe20000000042 */
[----:B------:R-:W-:Y:S01]  /*11a50*/  FMUL R68, R83, R88 ;  /* 0x0000005853447220 */ /* 0x000fe20000400000 */
[--C-:B------:R-:W-:Y:S02]  /*11a60*/  HADD2.F32 R2, -RZ, R130.reuse.H0_H0 ;  /* 0x20000082ff027230 */ /* 0x100fe40000004100 */
[----:B------:R-:W-:Y:S01]  /*11a70*/  FFMA R67, R89, R4, R67 ;  /* 0x0000000459437223 */ /* 0x000fe20000000043 */
        /* <DEDUP_REMOVED lines=32> */
[----:B------:R-:W-:Y:S01]  /*11c80*/  UIADD3 UR4, UPT, UPT, UR56, 0x8c00, URZ ;  /* 0x00008c0038047890 */ /* 0x000fe2000fffe0ff */
[----:B------:R-:W-:Y:S11]  /*11c90*/  IADD3 R2, PT, PT, R135, 0x80, RZ ;  /* 0x0000008087027810 */ /* 0x000ff60007ffe0ff */
.L_x_382:
[----:B------:R-:W-:Y:S02]  /*11ca0*/  PLOP3.LUT P1, PT, P1, P0, PT, 0xf2, 0x2f ;  /* 0x00000000002f781c */ /* 0x000fe40000f21e72 */
[----:B------:R-:W-:Y:S08]  /*11cb0*/  @P0 R2UR P1, UR6, R2 ;  /* 0x00000000020602ca */ /* 0x000ff00000020000 */
        /* <DEDUP_REMOVED lines=8> */
.L_x_383:
        /* <DEDUP_REMOVED lines=9> */
.L_x_381:
[----:B------:R-:W-:Y:S05]  /*11dd0*/  BSYNC.RECONVERGENT B0 ;  /* 0x0000000000007941 */ /* 0x000fea0003800200 */
.L_x_380:
[----:B------:R-:W-:Y:S01]  /*11de0*/  UISETP.NE.AND UP0, UPT, UR58, 0x4, UPT ;  /* 0x000000043a00788c */ /* 0x000fe2000bf05270 */
[----:B------:R-:W-:Y:S01]  /*11df0*/  BAR.SYNC.DEFER_BLOCKING 0x1, 0x80 ;  /* 0x0042000000007b1d */ /* 0x000fe20000010000 */
[----:B------:R-:W-:Y:S01]  /*11e00*/  SHF.L.U32 R3, R146, 0x1f, RZ ;  /* 0x0000001f92037819 */ /* 0x000fe200000006ff */
[----:B------:R-:W-:Y:S01]  /*11e10*/  IMAD.MOV.U32 R55, RZ, RZ, RZ ;  /* 0x000000ffff377224 */ /* 0x000fe200078e00ff */
[----:B------:R-:W-:Y:S01]  /*11e20*/  USEL UR58, UR58, URZ, UP0 ;  /* 0x000000ff3a3a7287 */ /* 0x000fe20008000000 */
[----:B------:R-:W-:Y:S03]  /*11e30*/  FSETP.NEU.AND P0, PT, R89, RZ, PT ;  /* 0x000000ff5900720b */ /* 0x000fe60003f0d000 */
[----:B------:R-:W-:Y:S02]  /*11e40*/  ULEA UR4, UR58, UR56, 0x3 ;  /* 0x000000383a047291 */ /* 0x000fe4000f8e18ff */
[----:B------:R-:W-:Y:S02]  /*11e50*/  UIADD3 UR58, UPT, UPT, UR58, 0x1, URZ ;  /* 0x000000013a3a7890 */ /* 0x000fe4000fffe0ff */
[----:B------:R-:W-:Y:S02]  /*11e60*/  UIADD3 UR4, UPT, UPT, UR4, 0xb0, URZ ;  /* 0x000000b004047890 */ /* 0x000fe4000fffe0ff */
[----:B------:R-:W-:Y:S02]  /*11e70*/  UISETP.NE.AND UP0, UPT, UR58, 0x4, UPT ;  /* 0x000000043a00788c */ /* 0x000fe4000bf05270 */
[----:B------:R-:W-:Y:S02]  /*11e80*/  UPRMT UR4, UR57, 0x654, UR4 ;  /* 0x0000065439047896 */ /* 0x000fe40008000004 */
[----:B------:R-:W-:Y:S07]  /*11e90*/  USEL UR58, UR58, URZ, UP0 ;  /* 0x000000ff3a3a7287 */ /* 0x000fee0008000000 */
[----:B------:R-:W-:Y:S01]  /*11ea0*/  SYNCS.ARRIVE.TRANS64.RED.A1T0 RZ, [UR4], RZ ;  /* 0x000000ffffff79a7 */ /* 0x000fe20008100404 */
[----:B------:R-:W-:Y:S01]  /*11eb0*/  BSSY B0, `(.L_x_384) ;  /* 0x0000005000007945 */ /* 0x000fe20003800000 */
[----:B------:R-:W2:Y:S03]  /*11ec0*/  SYNCS.PHASECHK.TRANS64.TRYWAIT P1, [UR56+0xa8], R3 ;  /* 0x0000a803ff0075a7 */ /* 0x000ea60008021138 */
[----:B--2---:R-:W-:Y:S05]  /*11ed0*/  @P1 BRA `(.L_x_385) ;  /* 0x0000000000081947 */ /* 0x004fea0003800000 */
[----:B------:R-:W2:Y:S02]  /*11ee0*/  SYNCS.PHASECHK.TRANS64.TRYWAIT P1, [UR56+0xa8], R3 ;  /* 0x0000a803ff0075a7 */ /* 0x000ea40008021138 */
[----:B--2---:R-:W-:Y:S05]  /*11ef0*/  @!P1 BRA `(.L_x_386) ;  /* 0x00000080006c9947 */ /* 0x004fea0003800000 */
.L_x_385:
[----:B------:R-:W-:Y:S05]  /*11f00*/  BSYNC B0 ;  /* 0x0000000000007941 */ /* 0x000fea0003800000 */
.L_x_384:
        /* <DEDUP_REMOVED lines=16> */
[----:B-1----:R-:W-:Y:S01]  /*12010*/  CS2R R34, SRZ ;  /* 0x0000000000227805 */ /* 0x002fe2000001ff00 */
        /* <DEDUP_REMOVED lines=47> */
.L_x_388:
        /* <DEDUP_REMOVED lines=23> */
.L_x_389:
[----:B------:R-:W-:Y:S05]  /*12480*/  WARPSYNC.ALL ;  /* 0x0000000000007948 */ /* 0x000fea0003800000 */
[----:B------:R-:W-:Y:S11]  /*12490*/  R2UR UR4, R95 ;  /* 0x000000005f0472ca */ /* 0x000ff600000e0000 */
[----:B------:R-:W-:Y:S02]  /*124a0*/  @!UPT UIADD3 URZ, UPT, UPT, URZ, URZ, URZ ;  /* 0x000000fffffff290 */ /* 0x000fe4000fffe0ff */
[----:B------:R-:W2:Y:S02]  /*124b0*/  LDTM.16dp256bit.x8 R56, tmem[UR4+0x1000c0] ;  /* 0x1000c004003879ee */ /* 0x000ea400081a0000 */
[----:B--2---:R-:W-:Y:S01]  /*124c0*/  NOP ;  /* 0x0000000000007918 */ /* 0x004fe20000000000 */
.L_x_387:
[----:B------:R-:W-:Y:S01]  /*124d0*/  HADD2.F32 R90, -RZ, R103.H1_H1 ;  /* 0x30000067ff5a7230 */ /* 0x000fe20000004100 */
[----:B------:R-:W-:Y:S01]  /*124e0*/  LOP3.LUT P2, RZ, R133, 0x1, RZ, 0xc0, !PT ;  /* 0x0000000185ff7812 */ /* 0x000fe2000784c0ff */
[-C--:B------:R-:W-:Y:S01]  /*124f0*/  FMUL R22, R44, R88.reuse ;  /* 0x000000582c167220 */ /* 0x080fe20000400000 */
[-C--:B------:R-:W-:Y:S01]  /*12500*/  FMUL R0, R24, R88.reuse ;  /* 0x0000005818007220 */ /* 0x080fe20000400000 */
[-C--:B------:R-:W-:Y:S01]  /*12510*/  FMUL R23, R45, R88.reuse ;  /* 0x000000582d177220 */ /* 0x080fe20000400000 */
[----:B------:R-:W-:Y:S02]  /*12520*/  HADD2.F32 R91, -RZ, R96.H0_H0 ;  /* 0x20000060ff5b7230 */ /* 0x000fe40000004100 */
[-C--:B------:R-:W-:Y:S01]  /*12530*/  FMUL R44, R66, R88.reuse ;  /* 0x00000058422c7220 */ /* 0x080fe20000400000 */
[-C--:B------:R-:W-:Y:S01]  /*12540*/  FMUL R2, R25, R88.reuse ;  /* 0x0000005819027220 */ /* 0x080fe20000400000 */
[--C-:B------:R-:W-:Y:S02]  /*12550*/  HADD2.F32 R66, -RZ, R116.reuse.H0_H0 ;  /* 0x20000074ff427230 */ /* 0x100fe40000004100 */
[-C--:B------:R-:W-:Y:S01]  /*12560*/  FMUL R24, R46, R88.reuse ;  /* 0x000000582e187220 */ /* 0x080fe20000400000 */
[-C--:B------:R-:W-:Y:S01]  /*12570*/  FMUL R45, R67, R88.reuse ;  /* 0x00000058432d7220 */ /* 0x080fe20000400000 */
[----:B------:R-:W-:Y:S02]  /*12580*/  HADD2.F32 R67, -RZ, R116.H1_H1 ;  /* 0x30000074ff437230 */ /* 0x000fe40000004100 */
[----:B------:R-:W-:Y:S01]  /*12590*/  FMUL R3, R26, R88 ;  /* 0x000000581a037220 */ /* 0x000fe20000400000 */
[C---:B------:R-:W-:Y:S01]  /*125a0*/  FFMA R0, R89.reuse, R66, R0 ;  /* 0x0000004259007223 */ /* 0x040fe20000000000 */
[----:B------:R-:W-:Y:S01]  /*125b0*/  HADD2.F32 R92, -RZ, R96.H1_H1 ;  /* 0x30000060ff5c7230 */ /* 0x000fe20000004100 */
[----:B------:R-:W-:Y:S05]  /*125c0*/  @P2 WARPSYNC.ALL ;  /* 0x0000000000002948 */ /* 0x000fea0003800000 */
[----:B------:R-:W-:Y:S01]  /*125d0*/  @P2 NOP ;  /* 0x0000000000002918 */ /* 0x000fe20000000000 */
[----:B------:R-:W-:Y:S01]  /*125e0*/  FFMA R2, R89, R67, R2 ;  /* 0x0000004359027223 */ /* 0x000fe20000000002 */
[----:B------:R-:W-:Y:S01]  /*125f0*/  @P2 IADD3 R154, PT, PT, R154, 0x170, RZ ;  /* 0x000001709a9a2810 */ /* 0x000fe20007ffe0ff */
[-C--:B------:R-:W-:Y:S01]  /*12600*/  FMUL R25, R47, R88.reuse ;  /* 0x000000582f197220 */ /* 0x080fe20000400000 */
[----:B------:R-:W-:Y:S02]  /*12610*/  HADD2.F32 R93, -RZ, R97.H0_H0 ;  /* 0x20000061ff5d7230 */ /* 0x000fe40000004100 */
[-C--:B------:R-:W-:Y:S01]  /*12620*/  FMUL R46, R68, R88.reuse ;  /* 0x00000058442e7220 */ /* 0x080fe20000400000 */
[----:B------:R-:W-:Y:S01]  /*12630*/  @P2 LOP3.LUT R154, R154, 0xfefffff8, RZ, 0xc0, !PT ;  /* 0xfefffff89a9a2812 */ /* 0x000fe200078ec0ff */
[----:B------:R-:W-:Y:S02]  /*12640*/  HADD2.F32 R68, -RZ, R117.H0_H0 ;  /* 0x20000075ff447230 */ /* 0x000fe40000004100 */
[-C--:B------:R-:W-:Y:S01]  /*12650*/  FMUL R4, R27, R88.reuse ;  /* 0x000000581b047220 */ /* 0x080fe20000400000 */
[----:B------:R-:W-:Y:S01]  /*12660*/  FMUL R26, R48, R88 ;  /* 0x00000058301a7220 */ /* 0x000fe20000400000 */
[----:B------:R2:W-:Y:S06]  /*12670*/  @P2 SYNCS.ARRIVE.TRANS64.RED.A1T0 RZ, [R154+URZ], RZ ;  /* 0x000000ff9aff29a7 */ /* 0x0005ec00081004ff */
[----:B------:R-:W-:Y:S05]  /*12680*/  WARPSYNC.ALL ;  /* 0x0000000000007948 */ /* 0x000fea0003800000 */
[----:B------:R-:W-:Y:S01]  /*12690*/  FFMA R3, R89, R68, R3 ;  /* 0x0000004459037223 */ /* 0x000fe20000000003 */
[----:B------:R-:W-:Y:S01]  /*126a0*/  HADD2.F32 R94, -RZ, R97.H1_H1 ;  /* 0x30000061ff5e7230 */ /* 0x000fe20000004100 */
[----:B------:R-:W-:Y:S01]  /*126b0*/  F2FP.F16.F32.PACK_AB R68, R2, R0 ;  /* 0x000000000244723e */ /* 0x000fe200000000ff */
[-C--:B------:R-:W-:Y:S01]  /*126c0*/  FMUL R47, R69, R88.reuse ;  /* 0x00000058452f7220 */ /* 0x080fe20000400000 */
[----:B------:R-:W-:Y:S02]  /*126d0*/  HADD2.F32 R69, -RZ, R117.H1_H1 ;  /* 0x30000075ff457230 */ /* 0x000fe40000004100 */
[-C--:B------:R-:W-:Y:S01]  /*126e0*/  FMUL R5, R28, R88.reuse ;  /* 0x000000581c057220 */ /* 0x080fe20000400000 */
[-C--:B------:R-:W-:Y:S01]  /*126f0*/  FMUL R27, R49, R88.reuse ;  /* 0x00000058311b7220 */ /* 0x080fe20000400000 */
[----:B------:R-:W-:Y:S01]  /*12700*/  FMUL R48, R70, R88 ;  /* 0x0000005846307220 */ /* 0x000fe20000400000 */
[----:B------:R-:W-:-:S02]  /*12710*/  HADD2.F32 R70, -RZ, R118.H0_H0 ;  /* 0x20000076ff467230 */ /* 0x000fc40000004100 */
[----:B------:R-:W-:Y:S01]  /*12720*/  FFMA R4, R89, R69, R4 ;  /* 0x0000004559047223 */ /* 0x000fe20000000004 */
[-C--:B------:R-:W-:Y:S01]  /*12730*/  FMUL R6, R29, R88.reuse ;  /* 0x000000581d067220 */ /* 0x080fe20000400000 */
[--C-:B------:R-:W-:Y:S02]  /*12740*/  HADD2.F32 R95, -RZ, R98.reuse.H0_H0 ;  /* 0x20000062ff5f7230 */ /* 0x100fe40000004100 */
[----:B------:R-:W-:Y:S01]  /*12750*/  FMUL R28, R50, R88 ;  /* 0x00000058321c7220 */ /* 0x000fe20000400000 */
        /* <DEDUP_REMOVED lines=17> */
[----:B------:R-:W-:Y:S01]  /*12870*/  FMUL R9, R32, R88 ;  /* 0x0000005820097220 */ /* 0x000fe20000400000 */
[----:B------:R-:W-:-:S02]  /*12880*/  HADD2.F32 R73, -RZ, R119.H1_H1 ;  /* 0x30000077ff497230 */ /* 0x000fc40000004100 */
[-C--:B------:R-:W-:Y:S01]  /*12890*/  FMUL R31, R53, R88.reuse ;  /* 0x00000058351f7220 */ /* 0x080fe20000400000 */
[-C--:B------:R-:W-:Y:S01]  /*128a0*/  FMUL R52, R74, R88.reuse ;  /* 0x000000584a347220 */ /* 0x080fe20000400000 */
[----:B------:R-:W-:Y:S02]  /*128b0*/  HADD2.F32 R74, -RZ, R108.H0_H0 ;  /* 0x2000006cff4a7230 */ /* 0x000fe40000004100 */
[-C--:B------:R-:W-:Y:S01]  /*128c0*/  FMUL R10, R33, R88.reuse ;  /* 0x00000058210a7220 */ /* 0x080fe20000400000 */
[C---:B------:R-:W-:Y:S01]  /*128d0*/  FFMA R8, R89.reuse, R73, R8 ;  /* 0x0000004959087223 */ /* 0x040fe20000000008 */
[----:B-1----:R-:W-:Y:S02]  /*128e0*/  HADD2.F32 R99, -RZ, R104.H0_H0 ;  /* 0x20000068ff637230 */ /* 0x002fe40000004100 */
        /* <DEDUP_REMOVED lines=8> */
[----:B------:R-:W-:Y:S01]  /*12970*/  STSM.16.MT88.4 [R141+0xcc00], R68 ;  /* 0x00cc00448d007844 */ /* 0x000fe20000004200 */
[-C--:B------:R-:W-:Y:S01]  /*12980*/  FMUL R54, R76, R88.reuse ;  /* 0x000000584c367220 */ /* 0x080fe20000400000 */
[--C-:B------:R-:W-:Y:S02]  /*12990*/  HADD2.F32 R76, -RZ, R109.reuse.H0_H0 ;  /* 0x2000006dff4c7230 */ /* 0x100fe40000004100 */
[----:B------:R-:W-:Y:S01]  /*129a0*/  FFMA R10, R89, R75, R10 ;  /* 0x0000004b590a7223 */ /* 0x000fe2000000000a */
[-C--:B------:R-:W-:Y:S01]  /*129b0*/  FMUL R11, R34, R88.reuse ;  /* 0x00000058220b7220 */ /* 0x080fe20000400000 */
[----:B------:R-:W-:Y:S02]  /*129c0*/  HADD2.F32 R108, -RZ, R112.H1_H1 ;  /* 0x30000070ff6c7230 */ /* 0x000fe40000004100 */
[-C--:B------:R-:W-:Y:S01]  /*129d0*/  FMUL R35, R57, R88.reuse ;  /* 0x0000005839237220 */ /* 0x080fe20000400000 */
[----:B------:R-:W-:Y:S01]  /*129e0*/  FMUL R55, R77, R88 ;  /* 0x000000584d377220 */ /* 0x000fe20000400000 */
[----:B------:R-:W-:Y:S01]  /*129f0*/  HADD2.F32 R77, -RZ, R109.H1_H1 ;  /* 0x3000006dff4d7230 */ /* 0x000fe20000004100 */
[----:B------:R-:W-:Y:S01]  /*12a00*/  F2FP.F16.F32.PACK_AB R4, R10, R9 ;  /* 0x000000090a04723e */ /* 0x000fe200000000ff */
[----:B------:R-:W-:Y:S01]  /*12a10*/  FFMA R11, R89, R76, R11 ;  /* 0x0000004c590b7223 */ /* 0x000fe2000000000b */
[----:B------:R-:W-:Y:S01]  /*12a20*/  FMUL R15, R37, R88 ;  /* 0x00000058250f7220 */ /* 0x000fe20000400000 */
[----:B------:R-:W-:-:S02]  /*12a30*/  HADD2.F32 R109, -RZ, R113.H0_H0 ;  /* 0x20000071ff6d7230 */ /* 0x000fc40000004100 */
[----:B------:R-:W-:Y:S01]  /*12a40*/  FFMA R12, R89, R77, R12 ;  /* 0x0000004d590c7223 */ /* 0x000fe2000000000c */
[-C--:B------:R-:W-:Y:S01]  /*12a50*/  FMUL R34, R56, R88.reuse ;  /* 0x0000005838227220 */ /* 0x080fe20000400000 */
[----:B------:R-:W-:Y:S02]  /*12a60*/  HADD2.F32 R117, -RZ, R121.H0_H0 ;  /* 0x20000079ff757230 */ /* 0x000fe40000004100 */
[-C--:B------:R-:W-:Y:S01]  /*12a70*/  FMUL R57, R79, R88.reuse ;  /* 0x000000584f397220 */ /* 0x080fe20000400000 */
[-C--:B------:R-:W-:Y:S01]  /*12a80*/  FMUL R14, R36, R88.reuse ;  /* 0x00000058240e7220 */ /* 0x080fe20000400000 */
[--C-:B------:R-:W-:Y:S01]  /*12a90*/  HADD2.F32 R79, -RZ, R110.reuse.H0_H0 ;  /* 0x2000006eff4f7230 */ /* 0x100fe20000004100 */
[----:B------:R-:W-:Y:S01]  /*12aa0*/  F2FP.F16.F32.PACK_AB R5, R12, R11 ;  /* 0x0000000b0c05723e */ /* 0x000fe200000000ff */
[-C--:B------:R-:W-:Y:S01]  /*12ab0*/  FMUL R37, R59, R88.reuse ;  /* 0x000000583b257220 */ /* 0x080fe20000400000 */
[----:B------:R-:W-:Y:S01]  /*12ac0*/  FMUL R56, R78, R88 ;  /* 0x000000584e387220 */ /* 0x000fe20000400000 */
[----:B------:R-:W-:-:S02]  /*12ad0*/  HADD2.F32 R78, -RZ, R110.H1_H1 ;  /* 0x3000006eff4e7230 */ /* 0x000fc40000004100 */
[C---:B------:R-:W-:Y:S01]  /*12ae0*/  FFMA R14, R89.reuse, R79, R14 ;  /* 0x0000004f590e7223 */ /* 0x040fe2000000000e */
[-C--:B------:R-:W-:Y:S01]  /*12af0*/  FMUL R16, R38, R88.reuse ;  /* 0x0000005826107220 */ /* 0x080fe20000400000 */
[----:B------:R-:W-:Y:S02]  /*12b00*/  HADD2.F32 R110, -RZ, R113.H1_H1 ;  /* 0x30000071ff6e7230 */ /* 0x000fe40000004100 */
[----:B------:R-:W-:Y:S01]  /*12b10*/  FMUL R36, R58, R88 ;  /* 0x000000583a247220 */ /* 0x000fe20000400000 */
[----:B------:R-:W-:Y:S01]  /*12b20*/  FFMA R15, R89, R78, R15 ;  /* 0x0000004e590f7223 */ /* 0x000fe2000000000f */
[----:B------:R-:W-:Y:S02]  /*12b30*/  HADD2.F32 R113, -RZ, R115.H0_H0 ;  /* 0x20000073ff717230 */ /* 0x000fe40000004100 */
[-C--:B------:R-:W-:Y:S01]  /*12b40*/  FMUL R59, R81, R88.reuse ;  /* 0x00000058513b7220 */ /* 0x080fe20000400000 */
[----:B------:R-:W-:Y:S01]  /*12b50*/  FMUL R18, R40, R88 ;  /* 0x0000005828127220 */ /* 0x000fe20000400000 */
[--C-:B------:R-:W-:Y:S01]  /*12b60*/  HADD2.F32 R81, -RZ, R111.reuse.H0_H0 ;  /* 0x2000006fff517230 */ /* 0x100fe20000004100 */
[----:B------:R-:W-:Y:S01]  /*12b70*/  F2FP.F16.F32.PACK_AB R6, R15, R14 ;  /* 0x0000000e0f06723e */ /* 0x000fe200000000ff */
[-C--:B------:R-:W-:Y:S01]  /*12b80*/  FMUL R38, R60, R88.reuse ;  /* 0x000000583c267220 */ /* 0x080fe20000400000 */
[----:B------:R-:W-:Y:S01]  /*12b90*/  FMUL R58, R80, R88 ;  /* 0x00000058503a7220 */ /* 0x000fe20000400000 */
[----:B------:R-:W-:-:S02]  /*12ba0*/  HADD2.F32 R80, -RZ, R111.H1_H1 ;  /* 0x3000006fff507230 */ /* 0x000fc40000004100 */
[----:B------:R-:W-:Y:S01]  /*12bb0*/  FFMA R16, R89, R81, R16 ;  /* 0x0000005159107223 */ /* 0x000fe20000000010 */
[-C--:B------:R-:W-:Y:S01]  /*12bc0*/  FMUL R17, R39, R88.reuse ;  /* 0x0000005827117220 */ /* 0x080fe20000400000 */
[----:B------:R-:W-:Y:S02]  /*12bd0*/  HADD2.F32 R111, -RZ, R114.H0_H0 ;  /* 0x20000072ff6f7230 */ /* 0x000fe40000004100 */
[-C--:B------:R-:W-:Y:S01]  /*12be0*/  FMUL R40, R62, R88.reuse ;  /* 0x000000583e287220 */ /* 0x080fe20000400000 */
[----:B------:R-:W-:Y:S01]  /*12bf0*/  FMUL R60, R82, R88 ;  /* 0x00000058523c7220 */ /* 0x000fe20000400000 */
[----:B------:R-:W-:Y:S01]  /*12c00*/  LOP3.LUT P1, RZ, R133, 0x2, RZ, 0xc0, !PT ;  /* 0x0000000285ff7812 */ /* 0x000fe2000782c0ff */
[----:B------:R-:W-:Y:S02]  /*12c10*/  HADD2.F32 R82, -RZ, R100.H0_H0 ;  /* 0x20000064ff527230 */ /* 0x000fe40000004100 */
[----:B------:R-:W-:Y:S01]  /*12c20*/  FFMA R17, R89, R80, R17 ;  /* 0x0000005059117223 */ /* 0x000fe20000000011 */
[----:B------:R-:W-:Y:S01]  /*12c30*/  FMUL R20, R42, R88 ;  /* 0x000000582a147220 */ /* 0x000fe20000400000 */
[----:B------:R-:W-:Y:S01]  /*12c40*/  @P2 IADD3 R2, PT, PT, R145, 0x1, RZ ;  /* 0x0000000191022810 */ /* 0x000fe20007ffe0ff */
[----:B------:R-:W-:-:S02]  /*12c50*/  HADD2.F32 R118, -RZ, R121.H1_H1 ;  /* 0x30000079ff767230 */ /* 0x000fc40000004100 */
[----:B------:R-:W-:Y:S01]  /*12c60*/  FFMA R18, R89, R82, R18 ;  /* 0x0000005259127223 */ /* 0x000fe20000000012 */
[----:B------:R-:W-:Y:S01]  /*12c70*/  F2FP.F16.F32.PACK_AB R7, R17, R16 ;  /* 0x000000101107723e */ /* 0x000fe200000000ff */
[-C--:B------:R-:W-:Y:S01]  /*12c80*/  FMUL R39, R61, R88.reuse ;  /* 0x000000583d277220 */ /* 0x080fe20000400000 */
[----:B------:R-:W-:Y:S02]  /*12c90*/  HADD2.F32 R119, -RZ, R122.H0_H0 ;  /* 0x2000007aff777230 */ /* 0x000fe40000004100 */
[-C--:B------:R-:W-:Y:S01]  /*12ca0*/  FMUL R62, R84, R88.reuse ;  /* 0x00000058543e7220 */ /* 0x080fe20000400000 */
[-C--:B------:R-:W-:Y:S01]  /*12cb0*/  FMUL R19, R41, R88.reuse ;  /* 0x0000005829137220 */ /* 0x080fe20000400000 */
[----:B------:R-:W-:Y:S01]  /*12cc0*/  @P2 ISETP.NE.AND P0, PT, R2, 0x2, PT ;  /* 0x000000020200280c */ /* 0x000fe20003f05270 */
[----:B------:R-:W-:Y:S01]  /*12cd0*/  HADD2.F32 R84, -RZ, R100.H1_H1 ;  /* 0x30000064ff547230 */ /* 0x000fe20000004100 */
[----:B------:R1:W-:Y:S01]  /*12ce0*/  STSM.16.MT88.4 [R141+0xd400], R4 ;  /* 0x00d400048d007844 */ /* 0x0003e20000004200 */
[-C--:B------:R-:W-:Y:S01]  /*12cf0*/  FMUL R42, R64, R88.reuse ;  /* 0x00000058402a7220 */ /* 0x080fe20000400000 */
[----:B------:R-:W-:Y:S01]  /*12d00*/  FMUL R61, R83, R88 ;  /* 0x00000058533d7220 */ /* 0x000fe20000400000 */
[----:B------:R-:W-:Y:S01]  /*12d10*/  @P2 SEL R0, RZ, 0x1, P0 ;  /* 0x00000001ff002807 */ /* 0x000fe20000000000 */
[----:B------:R-:W-:-:S02]  /*12d20*/  HADD2.F32 R83, -RZ, R101.H0_H0 ;  /* 0x20000065ff537230 */ /* 0x000fc40000004100 */
[----:B------:R-:W-:Y:S01]  /*12d30*/  FFMA R19, R89, R84, R19 ;  /* 0x0000005459137223 */ /* 0x000fe20000000013 */
[----:B------:R-:W-:Y:S01]  /*12d40*/  FMUL R21, R43, R88 ;  /* 0x000000582b157220 */ /* 0x000fe20000400000 */
[----:B------:R-:W-:Y:S01]  /*12d50*/  @P2 SEL R145, R2, RZ, P0 ;  /* 0x000000ff02912207 */ /* 0x000fe20000000000 */
[----:B------:R-:W-:Y:S02]  /*12d60*/  HADD2.F32 R100, -RZ, R104.H1_H1 ;  /* 0x30000068ff647230 */ /* 0x000fe40000004100 */
[----:B------:R-:W-:Y:S01]  /*12d70*/  FFMA R20, R89, R83, R20 ;  /* 0x0000005359147223 */ /* 0x000fe20000000014 */
[----:B------:R-:W-:Y:S01]  /*12d80*/  F2FP.F16.F32.PACK_AB R8, R19, R18 ;  /* 0x000000121308723e */ /* 0x000fe200000000ff */
[-C--:B------:R-:W-:Y:S01]  /*12d90*/  FMUL R41, R63, R88.reuse ;  /* 0x000000583f297220 */ /* 0x080fe20000400000 */
[----:B------:R-:W-:Y:S02]  /*12da0*/  HADD2.F32 R104, -RZ, R106.H1_H1 ;  /* 0x3000006aff687230 */ /* 0x000fe40000004100 */
[-C--:B------:R-:W-:Y:S01]  /*12db0*/  FMUL R64, R86, R88.reuse ;  /* 0x0000005856407220 */ /* 0x080fe20000400000 */
[----:B------:R-:W-:Y:S01]  /*12dc0*/  FMUL R43, R65, R88 ;  /* 0x00000058412b7220 */ /* 0x000fe20000400000 */
[----:B------:R-:W-:Y:S01]  /*12dd0*/  @P2 LOP3.LUT R143, R143, R0, RZ, 0x3c, !PT ;  /* 0x000000008f8f2212 */ /* 0x000fe200078e3cff */
[----:B------:R-:W-:-:S02]  /*12de0*/  HADD2.F32 R86, -RZ, R101.H1_H1 ;  /* 0x30000065ff567230 */ /* 0x000fc40000004100 */
[-C--:B------:R-:W-:Y:S01]  /*12df0*/  FMUL R63, R85, R88.reuse ;  /* 0x00000058553f7220 */ /* 0x080fe20000400000 */
[----:B------:R-:W-:Y:S01]  /*12e00*/  FMUL R65, R87, R88 ;  /* 0x0000005857417220 */ /* 0x000fe20000400000 */
[--C-:B------:R-:W-:Y:S01]  /*12e10*/  HADD2.F32 R85, -RZ, R102.reuse.H0_H0 ;  /* 0x20000066ff557230 */ /* 0x100fe20000004100 */
[----:B------:R-:W-:Y:S01]  /*12e20*/  BSSY.RECONVERGENT B0, `(.L_x_390) ;  /* 0x000007e000007945 */ /* 0x000fe20003800200 */
[----:B------:R-:W-:Y:S02]  /*12e30*/  HADD2.F32 R88, -RZ, R102.H1_H1 ;  /* 0x30000066ff587230 */ /* 0x000fe40000004100 */
[C---:B------:R-:W-:Y:S01]  /*12e40*/  FFMA R21, R89.reuse, R86, R21 ;  /* 0x0000005659157223 */ /* 0x040fe20000000015 */
[----:B------:R-:W-:Y:S02]  /*12e50*/  HADD2.F32 R87, -RZ, R103.H0_H0 ;  /* 0x20000067ff577230 */ /* 0x000fe40000004100 */
[----:B------:R-:W-:Y:S01]  /*12e60*/  FFMA R22, R89, R85, R22 ;  /* 0x0000005559167223 */ /* 0x000fe20000000016 */
[----:B------:R-:W-:-:S02]  /*12e70*/  HADD2.F32 R101, -RZ, R105.H0_H0 ;  /* 0x20000069ff657230 */ /* 0x000fc40000004100 */
[----:B------:R-:W-:Y:S01]  /*12e80*/  FFMA R23, R89, R88, R23 ;  /* 0x0000005859177223 */ /* 0x000fe20000000017 */
[----:B------:R-:W-:Y:S01]  /*12e90*/  F2FP.F16.F32.PACK_AB R9, R21, R20 ;  /* 0x000000141509723e */ /* 0x000fe200000000ff */
[C---:B------:R-:W-:Y:S01]  /*12ea0*/  FFMA R24, R89.reuse, R87, R24 ;  /* 0x0000005759187223 */ /* 0x040fe20000000018 */
[C---:B------:R-:W-:Y:S01]  /*12eb0*/  FFMA R25, R89.reuse, R90, R25 ;  /* 0x0000005a59197223 */ /* 0x040fe20000000019 */
[----:B------:R-:W-:Y:S01]  /*12ec0*/  FFMA R26, R89, R91, R26 ;  /* 0x0000005b591a7223 */ /* 0x000fe2000000001a */
[----:B------:R-:W-:Y:S01]  /*12ed0*/  F2FP.F16.F32.PACK_AB R10, R23, R22 ;  /* 0x00000016170a723e */ /* 0x000fe200000000ff */
[C---:B------:R-:W-:Y:S01]  /*12ee0*/  FFMA R27, R89.reuse, R92, R27 ;  /* 0x0000005c591b7223 */ /* 0x040fe2000000001b */
[----:B------:R-:W-:Y:S01]  /*12ef0*/  FFMA R28, R89, R93, R28 ;  /* 0x0000005d591c7223 */ /* 0x000fe2000000001c */
[----:B------:R-:W-:Y:S01]  /*12f00*/  F2FP.F16.F32.PACK_AB R11, R25, R24 ;  /* 0x00000018190b723e */ /* 0x000fe200000000ff */
[C---:B------:R-:W-:Y:S01]  /*12f10*/  FFMA R29, R89.reuse, R94, R29 ;  /* 0x0000005e591d7223 */ /* 0x040fe2000000001d */
[----:B------:R-:W-:Y:S01]  /*12f20*/  FFMA R30, R89, R95, R30 ;  /* 0x0000005f591e7223 */ /* 0x000fe2000000001e */
[----:B-1----:R-:W-:Y:S01]  /*12f30*/  F2FP.F16.F32.PACK_AB R4, R27, R26 ;  /* 0x0000001a1b04723e */ /* 0x002fe200000000ff */
[----:B------:R-:W-:Y:S01]  /*12f40*/  FFMA R31, R89, R96, R31 ;  /* 0x00000060591f7223 */ /* 0x000fe2000000001f */
[----:B------:R1:W-:Y:S01]  /*12f50*/  STSM.16.MT88.4 [R141+0xdc00], R8 ;  /* 0x00dc00088d007844 */ /* 0x0003e20000004200 */
[----:B------:R-:W-:Y:S01]  /*12f60*/  F2FP.F16.F32.PACK_AB R5, R29, R28 ;  /* 0x0000001c1d05723e */ /* 0x000fe200000000ff */
[----:B------:R-:W-:-:S02]  /*12f70*/  HADD2.F32 R102, -RZ, R105.H1_H1 ;  /* 0x30000069ff667230 */ /* 0x000fc40000004100 */
[----:B------:R-:W-:Y:S01]  /*12f80*/  FFMA R32, R89, R97, R32 ;  /* 0x0000006159207223 */ /* 0x000fe20000000020 */
[----:B------:R-:W-:Y:S01]  /*12f90*/  F2FP.F16.F32.PACK_AB R6, R31, R30 ;  /* 0x0000001e1f06723e */ /* 0x000fe200000000ff */
[----:B------:R-:W-:Y:S02]  /*12fa0*/  HADD2.F32 R103, -RZ, R106.H0_H0 ;  /* 0x2000006aff677230 */ /* 0x000fe40000004100 */
[C---:B------:R-:W-:Y:S01]  /*12fb0*/  FFMA R33, R89.reuse, R98, R33 ;  /* 0x0000006259217223 */ /* 0x040fe20000000021 */
[C---:B------:R-:W-:Y:S01]  /*12fc0*/  FFMA R34, R89.reuse, R99, R34 ;  /* 0x0000006359227223 */ /* 0x040fe20000000022 */
[C---:B------:R-:W-:Y:S01]  /*12fd0*/  FFMA R35, R89.reuse, R100, R35 ;  /* 0x0000006459237223 */ /* 0x040fe20000000023 */
[--C-:B------:R-:W-:Y:S02]  /*12fe0*/  HADD2.F32 R105, -RZ, R107.reuse.H0_H0 ;  /* 0x2000006bff697230 */ /* 0x100fe40000004100 */
[----:B------:R-:W-:Y:S01]  /*12ff0*/  FFMA R36, R89, R101, R36 ;  /* 0x0000006559247223 */ /* 0x000fe20000000024 */
[----:B------:R-:W-:Y:S01]  /*13000*/  F2FP.F16.F32.PACK_AB R7, R33, R32 ;  /* 0x000000202107723e */ /* 0x000fe200000000ff */
[----:B------:R-:W-:-:S02]  /*13010*/  HADD2.F32 R106, -RZ, R107.H1_H1 ;  /* 0x3000006bff6a7230 */ /* 0x000fc40000004100 */
[C---:B------:R-:W-:Y:S01]  /*13020*/  FFMA R37, R89.reuse, R102, R37 ;  /* 0x0000006659257223 */ /* 0x040fe20000000025 */
[----:B------:R-:W-:Y:S02]  /*13030*/  HADD2.F32 R107, -RZ, R112.H0_H0 ;  /* 0x20000070ff6b7230 */ /* 0x000fe40000004100 */
[C---:B------:R-:W-:Y:S01]  /*13040*/  FFMA R38, R89.reuse, R103, R38 ;  /* 0x0000006759267223 */ /* 0x040fe20000000026 */
[----:B------:R3:W-:Y:S01]  /*13050*/  STSM.16.MT88.4 [R141+0xe400], R4 ;  /* 0x00e400048d007844 */ /* 0x0007e20000004200 */
[C---:B------:R-:W-:Y:S01]  /*13060*/  FFMA R39, R89.reuse, R104, R39 ;  /* 0x0000006859277223 */ /* 0x040fe20000000027 */
[C---:B------:R-:W-:Y:S01]  /*13070*/  FFMA R40, R89.reuse, R105, R40 ;  /* 0x0000006959287223 */ /* 0x040fe20000000028 */
[C---:B------:R-:W-:Y:S01]  /*13080*/  FFMA R41, R89.reuse, R106, R41 ;  /* 0x0000006a59297223 */ /* 0x040fe20000000029 */
[C---:B------:R-:W-:Y:S01]  /*13090*/  FFMA R42, R89.reuse, R107, R42 ;  /* 0x0000006b592a7223 */ /* 0x040fe2000000002a */
[----:B------:R-:W-:Y:S02]  /*130a0*/  HADD2.F32 R112, -RZ, R114.H1_H1 ;  /* 0x30000072ff707230 */ /* 0x000fe40000004100 */
[C---:B------:R-:W-:Y:S01]  /*130b0*/  FFMA R43, R89.reuse, R108, R43 ;  /* 0x0000006c592b7223 */ /* 0x040fe2000000002b */
[----:B------:R-:W-:Y:S01]  /*130c0*/  FFMA R44, R89, R109, R44 ;  /* 0x0000006d592c7223 */ /* 0x000fe2000000002c */
[----:B------:R-:W-:-:S02]  /*130d0*/  HADD2.F32 R114, -RZ, R115.H1_H1 ;  /* 0x30000073ff727230 */ /* 0x000fc40000004100 */
[----:B------:R-:W-:Y:S01]  /*130e0*/  FFMA R45, R89, R110, R45 ;  /* 0x0000006e592d7223 */ /* 0x000fe2000000002d */
[----:B------:R-:W-:Y:S01]  /*130f0*/  HADD2.F32 R115, -RZ, R120.H0_H0 ;  /* 0x20000078ff737230 */ /* 0x000fe20000004100 */
[----:B------:R-:W-:Y:S01]  /*13100*/  F2FP.F16.F32.PACK_AB R12, R43, R42 ;  /* 0x0000002a2b0c723e */ /* 0x000fe200000000ff */
[C---:B------:R-:W-:Y:S01]  /*13110*/  FFMA R46, R89.reuse, R111, R46 ;  /* 0x0000006f592e7223 */ /* 0x040fe2000000002e */
[----:B------:R-:W-:Y:S01]  /*13120*/  FFMA R47, R89, R112, R47 ;  /* 0x00000070592f7223 */ /* 0x000fe2000000002f */
[----:B------:R-:W-:Y:S01]  /*13130*/  F2FP.F16.F32.PACK_AB R13, R45, R44 ;  /* 0x0000002c2d0d723e */ /* 0x000fe200000000ff */
[C---:B------:R-:W-:Y:S01]  /*13140*/  FFMA R48, R89.reuse, R113, R48 ;  /* 0x0000007159307223 */ /* 0x040fe20000000030 */
[C---:B------:R-:W-:Y:S01]  /*13150*/  FFMA R49, R89.reuse, R114, R49 ;  /* 0x0000007259317223 */ /* 0x040fe20000000031 */
[C---:B------:R-:W-:Y:S01]  /*13160*/  FFMA R50, R89.reuse, R115, R50 ;  /* 0x0000007359327223 */ /* 0x040fe20000000032 */
[----:B------:R-:W-:Y:S02]  /*13170*/  HADD2.F32 R120, -RZ, R122.H1_H1 ;  /* 0x3000007aff787230 */ /* 0x000fe40000004100 */
[----:B------:R-:W-:Y:S01]  /*13180*/  FFMA R51, R89, R116, R51 ;  /* 0x0000007459337223 */ /* 0x000fe20000000033 */
[----:B------:R-:W-:-:S02]  /*13190*/  HADD2.F32 R121, -RZ, R123.H0_H0 ;  /* 0x2000007bff797230 */ /* 0x000fc40000004100 */
[C---:B------:R-:W-:Y:S01]  /*131a0*/  FFMA R52, R89.reuse, R117, R52 ;  /* 0x0000007559347223 */ /* 0x040fe20000000034 */
[----:B------:R-:W-:Y:S02]  /*131b0*/  HADD2.F32 R122, -RZ, R123.H1_H1 ;  /* 0x3000007bff7a7230 */ /* 0x000fe40000004100 */
[C---:B------:R-:W-:Y:S01]  /*131c0*/  FFMA R53, R89.reuse, R118, R53 ;  /* 0x0000007659357223 */ /* 0x040fe20000000035 */
[--C-:B------:R-:W-:Y:S02]  /*131d0*/  HADD2.F32 R123, -RZ, R128.reuse.H0_H0 ;  /* 0x20000080ff7b7230 */ /* 0x100fe40000004100 */
[C---:B------:R-:W-:Y:S01]  /*131e0*/  FFMA R54, R89.reuse, R119, R54 ;  /* 0x0000007759367223 */ /* 0x040fe20000000036 */
[----:B------:R-:W-:Y:S02]  /*131f0*/  HADD2.F32 R124, -RZ, R128.H1_H1 ;  /* 0x30000080ff7c7230 */ /* 0x000fe40000004100 */
[----:B------:R-:W-:Y:S01]  /*13200*/  FFMA R55, R89, R120, R55 ;  /* 0x0000007859377223 */ /* 0x000fe20000000037 */
[----:B------:R-:W-:-:S02]  /*13210*/  HADD2.F32 R125, -RZ, R129.H0_H0 ;  /* 0x20000081ff7d7230 */ /* 0x000fc40000004100 */
[C---:B------:R-:W-:Y:S01]  /*13220*/  FFMA R56, R89.reuse, R121, R56 ;  /* 0x0000007959387223 */ /* 0x040fe20000000038 */
[----:B------:R-:W-:Y:S02]  /*13230*/  HADD2.F32 R126, -RZ, R129.H1_H1 ;  /* 0x30000081ff7e7230 */ /* 0x000fe40000004100 */
[----:B------:R-:W-:Y:S01]  /*13240*/  FFMA R57, R89, R122, R57 ;  /* 0x0000007a59397223 */ /* 0x000fe20000000039 */
[--C-:B------:R-:W-:Y:S01]  /*13250*/  HADD2.F32 R127, -RZ, R130.reuse.H0_H0 ;  /* 0x20000082ff7f7230 */ /* 0x100fe20000004100 */
[----:B-1----:R-:W-:Y:S01]  /*13260*/  F2FP.F16.F32.PACK_AB R8, R35, R34 ;  /* 0x000000222308723e */ /* 0x002fe200000000ff */
[----:B------:R-:W-:Y:S01]  /*13270*/  FFMA R58, R89, R123, R58 ;  /* 0x0000007b593a7223 */ /* 0x000fe2000000003a */
[----:B------:R-:W-:Y:S01]  /*13280*/  F2FP.F16.F32.PACK_AB R9, R37, R36 ;  /* 0x000000242509723e */ /* 0x000fe200000000ff */
[----:B------:R-:W-:Y:S01]  /*13290*/  HADD2.F32 R128, -RZ, R130.H1_H1 ;  /* 0x30000082ff807230 */ /* 0x000fe20000004100 */
[----:B------:R-:W-:Y:S01]  /*132a0*/  F2FP.F16.F32.PACK_AB R10, R39, R38 ;  /* 0x00000026270a723e */ /* 0x000fe200000000ff */
[----:B------:R-:W-:Y:S01]  /*132b0*/  FFMA R59, R89, R124, R59 ;  /* 0x0000007c593b7223 */ /* 0x000fe2000000003b */
[----:B------:R-:W-:Y:S01]  /*132c0*/  F2FP.F16.F32.PACK_AB R11, R41, R40 ;  /* 0x00000028290b723e */ /* 0x000fe200000000ff */
[----:B------:R-:W-:-:S02]  /*132d0*/  HADD2.F32 R129, -RZ, R131.H0_H0 ;  /* 0x20000083ff817230 */ /* 0x000fc40000004100 */
[C---:B------:R-:W-:Y:S01]  /*132e0*/  FFMA R60, R89.reuse, R125, R60 ;  /* 0x0000007d593c7223 */ /* 0x040fe2000000003c */
[----:B------:R-:W-:Y:S02]  /*132f0*/  HADD2.F32 R130, -RZ, R131.H1_H1 ;  /* 0x30000083ff827230 */ /* 0x000fe40000004100 */
[----:B------:R-:W-:Y:S01]  /*13300*/  FFMA R61, R89, R126, R61 ;  /* 0x0000007e593d7223 */ /* 0x000fe2000000003d */
[----:B------:R3:W-:Y:S01]  /*13310*/  STSM.16.MT88.4 [R155+0xc000], R8 ;  /* 0x00c000089b007844 */ /* 0x0007e20000004200 */
[----:B------:R-:W-:Y:S01]  /*13320*/  F2FP.F16.F32.PACK_AB R14, R47, R46 ;  /* 0x0000002e2f0e723e */ /* 0x000fe200000000ff */
[----:B------:R-:W-:Y:S01]  /*13330*/  FFMA R62, R89, R127, R62 ;  /* 0x0000007f593e7223 */ /* 0x000fe2000000003e */
[----:B------:R-:W-:Y:S01]  /*13340*/  F2FP.F16.F32.PACK_AB R15, R49, R48 ;  /* 0x00000030310f723e */ /* 0x000fe200000000ff */
[C---:B------:R-:W-:Y:S01]  /*13350*/  FFMA R63, R89.reuse, R128, R63 ;  /* 0x00000080593f7223 */ /* 0x040fe2000000003f */
[C---:B------:R-:W-:Y:S01]  /*13360*/  FFMA R64, R89.reuse, R129, R64 ;  /* 0x0000008159407223 */ /* 0x040fe20000000040 */
[----:B------:R-:W-:Y:S01]  /*13370*/  FFMA R65, R89, R130, R65 ;  /* 0x0000008259417223 */ /* 0x000fe20000000041 */
[----:B------:R-:W-:Y:S01]  /*13380*/  F2FP.F16.F32.PACK_AB R16, R51, R50 ;  /* 0x000000323310723e */ /* 0x000fe200000000ff */
[----:B------:R3:W-:Y:S01]  /*13390*/  STSM.16.MT88.4 [R155+0xc800], R12 ;  /* 0x00c8000c9b007844 */ /* 0x0007e20000004200 */
[----:B------:R-:W-:-:S02]  /*133a0*/  F2FP.F16.F32.PACK_AB R17, R53, R52 ;  /* 0x000000343511723e */ /* 0x000fc400000000ff */
[----:B------:R-:W-:Y:S02]  /*133b0*/  F2FP.F16.F32.PACK_AB R18, R55, R54 ;  /* 0x000000363712723e */ /* 0x000fe400000000ff */
[----:B------:R-:W-:Y:S02]  /*133c0*/  F2FP.F16.F32.PACK_AB R19, R57, R56 ;  /* 0x000000383913723e */ /* 0x000fe400000000ff */
[----:B------:R-:W-:Y:S02]  /*133d0*/  F2FP.F16.F32.PACK_AB R20, R59, R58 ;  /* 0x0000003a3b14723e */ /* 0x000fe400000000ff */
[----:B------:R-:W-:Y:S01]  /*133e0*/  F2FP.F16.F32.PACK_AB R21, R61, R60 ;  /* 0x0000003c3d15723e */ /* 0x000fe200000000ff */
[----:B------:R3:W-:Y:S01]  /*133f0*/  STSM.16.MT88.4 [R155+0xd000], R16 ;  /* 0x00d000109b007844 */ /* 0x0007e20000004200 */
[----:B------:R-:W-:Y:S02]  /*13400*/  F2FP.F16.F32.PACK_AB R22, R63, R62 ;  /* 0x0000003e3f16723e */ /* 0x000fe400000000ff */
[----:B------:R-:W-:-:S05]  /*13410*/  F2FP.F16.F32.PACK_AB R23, R65, R64 ;  /* 0x000000404117723e */ /* 0x000fca00000000ff */
[----:B------:R3:W-:Y:S01]  /*13420*/  STSM.16.MT88.4 [R155+0xd800], R20 ;  /* 0x00d800149b007844 */ /* 0x0007e20000004200 */
[----:B------:R-:W-:Y:S01]  /*13430*/  @!PT LDS RZ, [RZ] ;  /* 0x00000000fffff984 */ /* 0x000fe20000000800 */
[----:B------:R-:W-:Y:S01]  /*13440*/  @!PT LDS RZ, [RZ] ;  /* 0x00000000fffff984 */ /* 0x000fe20000000800 */
[----:B------:R-:W-:Y:S01]  /*13450*/  @!PT LDS RZ, [RZ] ;  /* 0x00000000fffff984 */ /* 0x000fe20000000800 */
[----:B------:R-:W-:Y:S01]  /*13460*/  @!PT LDS RZ, [RZ] ;  /* 0x00000000fffff984 */ /* 0x000fe20000000800 */
[----:B------:R1:W-:Y:S06]  /*13470*/  MEMBAR.ALL.CTA ;  /* 0x0000000000007992 */ /* 0x0003ec0000008000 */
[----:B-1----:R-:W1:Y:S02]  /*13480*/  FENCE.VIEW.ASYNC.S ;  /* 0x00000000000073c6 */ /* 0x002e640000000000 */
[----:B-1----:R-:W-:Y:S06]  /*13490*/  BAR.SYNC.DEFER_BLOCKING 0x1, 0x80 ;  /* 0x0042000000007b1d */ /* 0x002fec0000010000 */
[----:B------:R-:W-:Y:S05]  /*134a0*/  @!P1 BRA `(.L_x_391) ;  /* 0x0000000000549947 */ /* 0x000fea0003800000 */
[----:B------:R-:W-:Y:S01]  /*134b0*/  PLOP3.LUT P0, PT, PT, PT, PT, 0x80, 0x8 ;  /* 0x000000000008781c */ /* 0x000fe20003f0f070 */
[----:B------:R-:W-:Y:S01]  /*134c0*/  UIADD3 UR4, UPT, UPT, UR56, 0xcc00, URZ ;  /* 0x0000cc0038047890 */ /* 0x000fe2000fffe0ff */
[----:B------:R-:W-:Y:S11]  /*134d0*/  IADD3 R135, PT, PT, R135, 0xc0, RZ ;  /* 0x000000c087877810 */ /* 0x000ff60007ffe0ff */
.L_x_392:
        /* <DEDUP_REMOVED lines=10> */
.L_x_393:
[----:B------:R-:W-:Y:S02]  /*13580*/  PLOP3.LUT P1, PT, P1, P0, PT, 0xf2, 0x2f ;  /* 0x00000000002f781c */ /* 0x000fe40000f21e72 */
[----:B------:R-:W-:Y:S08]  /*13590*/  @P0 R2UR P1, UR6, R135 ;  /* 0x00000000870602ca */ /* 0x000ff00000020000 */
[----:B------:R-:W-:Y:S02]  /*135a0*/  PLOP3.LUT P1, PT, P1, P0, PT, 0xf2, 0x2f ;  /* 0x00000000002f781c */ /* 0x000fe40000f21e72 */
[----:B------:R-:W-:Y:S08]  /*135b0*/  @P0 R2UR.OR P1, UR5, R136 ;  /* 0x00000000880502ca */ /* 0x000ff00000120000 */
[----:B------:R-:W-:Y:S05]  /*135c0*/  @P0 PLOP3.LUT P0, PT, P1, PT, PT, 0x80, 0x8 ;  /* 0x000000000008081c */ /* 0x000fea0000f0f070 */
[----:B------:R1:W-:Y:S08]  /*135d0*/  UTMASTG.2D [UR4], [UR62] ;  /* 0x000000043e0073b5 */ /* 0x0003f00008008000 */
[----:B-1----:R-:W-:Y:S05]  /*135e0*/  @P0 BRA.U.ANY `(.L_x_393) ;  /* 0xfffffffd00e40947 */ /* 0x002fea000393ffff */
[----:B------:R0:W-:Y:S02]  /*135f0*/  UTMACMDFLUSH ;  /* 0x00000000000079b7 */ /* 0x0001e40000000000 */
.L_x_391:
[----:B------:R-:W-:Y:S05]  /*13600*/  BSYNC.RECONVERGENT B0 ;  /* 0x0000000000007941 */ /* 0x000fea0003800200 */
.L_x_390:
[----:B------:R-:W-:Y:S01]  /*13610*/  LOP3.LUT P0, RZ, R133, 0x2, RZ, 0xc0, !PT ;  /* 0x0000000285ff7812 */ /* 0x000fe2000780c0ff */
[----:B------:R-:W-:Y:S11]  /*13620*/  BSSY.RECONVERGENT B0, `(.L_x_394) ;  /* 0x0000004000007945 */ /* 0x000ff60003800200 */
[----:B------:R-:W-:Y:S01]  /*13630*/  @!UPT UIADD3 URZ, UPT, UPT, URZ, URZ, URZ ;  /* 0x000000fffffff290 */ /* 0x000fe2000fffe0ff */
[----:B------:R-:W-:Y:S05]  /*13640*/  @!P0 BRA `(.L_x_395) ;  /* 0x0000000000048947 */ /* 0x000fea0003800000 */
[----:B------:R-:W-:Y:S04]  /*13650*/  DEPBAR.LE SB0, 0x1 ;  /* 0x000080400000791a */ /* 0x000fe80000000000 */
.L_x_395:
[----:B------:R-:W-:Y:S05]  /*13660*/  BSYNC.RECONVERGENT B0 ;  /* 0x0000000000007941 */ /* 0x000fea0003800200 */
.L_x_394:
[----:B------:R-:W-:Y:S01]  /*13670*/  UISETP.NE.AND UP1, UPT, UR59, -0x4, UPT ;  /* 0xfffffffc3b00788c */ /* 0x000fe2000bf25270 */
[----:B------:R-:W-:Y:S01]  /*13680*/  BAR.SYNC.DEFER_BLOCKING 0x1, 0x80 ;  /* 0x0042000000007b1d */ /* 0x000fe20000010000 */
[----:B------:R-:W-:Y:S01]  /*13690*/  UISETP.NE.AND UP0, UPT, UR60, 0x8, UPT ;  /* 0x000000083c00788c */ /* 0x000fe2000bf05270 */
[----:B------:R-:W-:Y:S01]  /*136a0*/  PLOP3.LUT P1, PT, PT, PT, PT, 0x8, 0x80 ;  /* 0x000000000080781c */ /* 0x000fe20003f2e170 */
[----:B------:R-:W-:Y:S01]  /*136b0*/  UIADD3 UR59, UPT, UPT, UR59, 0x4, URZ ;  /* 0x000000043b3b7890 */ /* 0x000fe2000fffe0ff */
[----:B------:R-:W-:Y:S01]  /*136c0*/  IMAD.MOV.U32 R26, RZ, RZ, R140 ;  /* 0x000000ffff1a7224 */ /* 0x000fe200078e008c */
[----:B------:R-:W-:Y:S01]  /*136d0*/  USEL UR5, URZ, 0x1, UP0 ;  /* 0x00000001ff057887 */ /* 0x000fe20008000000 */
[----:B------:R-:W-:Y:S01]  /*136e0*/  PLOP3.LUT P0, PT, PT, PT, UP1, 0x80, 0x8 ;  /* 0x000000000008781c */ /* 0x000fe20003f0f018 */
[----:B------:R-:W-:Y:S01]  /*136f0*/  USEL UR37, UR60, URZ, UP0 ;  /* 0x000000ff3c257287 */ /* 0x000fe20008000000 */
[----:B------:R-:W-:Y:S01]  /*13700*/  P2R R2, PR, RZ, 0x2 ;  /* 0x00000002ff027803 */ /* 0x000fe20000000000 */
[----:B---3--:R-:W-:Y:S01]  /*13710*/  IMAD.MOV.U32 R18, RZ, RZ, R139 ;  /* 0x000000ffff127224 */ /* 0x008fe200078e008b */
[----:B------:R-:W-:Y:S01]  /*13720*/  @UP1 ULEA UR4, UR58, UR56, 0x3 ;  /* 0x000000383a041291 */ /* 0x000fe2000f8e18ff */
[----:B------:R-:W-:Y:S01]  /*13730*/  LOP3.LUT R142, R142, UR5, RZ, 0x3c, !PT ;  /* 0x000000058e8e7c12 */ /* 0x000fe2000f8e3cff */
[----:B------:R-:W-:Y:S02]  /*13740*/  IMAD.MOV.U32 R16, RZ, RZ, R138 ;  /* 0x000000ffff107224 */ /* 0x000fe400078e008a */
[----:B------:R-:W-:Y:S04]  /*13750*/  @UP1 UIADD3 UR4, UPT, UPT, UR4, 0xb0, URZ ;  /* 0x000000b004041890 */ /* 0x000fe8000fffe0ff */
[----:B------:R-:W-:Y:S09]  /*13760*/  @UP1 UPRMT UR4, UR57, 0x654, UR4 ;  /* 0x0000065439041896 */ /* 0x000ff20008000004 */
[----:B------:R-:W-:Y:S01]  /*13770*/  @P0 SYNCS.ARRIVE.TRANS64.RED.A1T0 RZ, [UR4], RZ ;  /* 0x000000ffffff09a7 */ /* 0x000fe20008100404 */
[----:B------:R-:W-:Y:S01]  /*13780*/  @UP1 UIADD3 UR4, UPT, UPT, UR58, 0x1, URZ ;  /* 0x000000013a041890 */ /* 0x000fe2000fffe0ff */
[----:B------:R-:W-:Y:S03]  /*13790*/  ISETP.NE.AND P0, PT, R137, RZ, PT ;  /* 0x000000ff8900720c */ /* 0x000fe60003f05270 */
[----:B------:R-:W-:Y:S04]  /*137a0*/  @UP1 UISETP.NE.AND UP0, UPT, UR4, 0x4, UPT ;  /* 0x000000040400188c */ /* 0x000fe8000bf05270 */
[----:B------:R-:W-:Y:S06]  /*137b0*/  @UP1 USEL UR58, UR4, URZ, UP0 ;  /* 0x000000ff043a1287 */ /* 0x000fec0008000000 */
[----:B------:R-:W-:Y:S06]  /*137c0*/  @P0 BRA `(.L_x_396) ;  /* 0xffffff8c00ac0947 */ /* 0x000fec000383ffff */
[----:B------:R-:W-:Y:S01]  /*137d0*/  ULEA UR4, UR58, UR56, 0x3 ;  /* 0x000000383a047291 */ /* 0x000fe2000f8e18ff */
[----:B------:R-:W-:-:S04]  /*137e0*/  DEPBAR.LE SB0, 0x0 ;  /* 0x000080000000791a */ /* 0x000fc80000000000 */
[----:B------:R-:W-:-:S04]  /*137f0*/  UIADD3 UR4, UPT, UPT, UR4, 0xb0, URZ ;  /* 0x000000b004047890 */ /* 0x000fc8000fffe0ff */
[----:B------:R-:W-:-:S09]  /*13800*/  UPRMT UR4, UR57, 0x654, UR4 ;  /* 0x0000065439047896 */ /* 0x000fd20008000004 */
[----:B------:R-:W-:Y:S01]  /*13810*/  SYNCS.ARRIVE.TRANS64.RED.A1T0 RZ, [UR4], RZ ;  /* 0x000000ffffff79a7 */ /* 0x000fe20008100404 */
[----:B------:R-:W-:Y:S05]  /*13820*/  EXIT ;  /* 0x000000000000794d */ /* 0x000fea0003800000 */
.L_x_329:
[----:B------:R-:W-:Y:S09]  /*13830*/  WARPSYNC.ALL ;  /* 0x0000000000007948 */ /* 0x000ff20003800000 */
[----:B-12-45:R-:W-:-:S00]  /*13840*/  USETMAXREG.DEALLOC.CTAPOOL 0x88 ;  /* 0x00000088000079c8 */ /* 0x036fc000080e0500 */
[----:B------:R-:W-:Y:S05]  /*13850*/  EXIT ;  /* 0x000000000000794d */ /* 0x000fea0003800000 */
.L_x_1264:
[----:B------:R-:W-:Y:S09]  /*13860*/  WARPSYNC.ALL ;  /* 0x0000000000007948 */ /* 0x000ff20003800000 */
[----:B-12-45:R-:W1:-:S00]  /*13870*/  USETMAXREG.DEALLOC.CTAPOOL 0x88 ;  /* 0x00000088000079c8 */ /* 0x036e4000080e0500 */
[----:B-1----:R-:W1:Y:S06]  /*13880*/  SHFL.IDX PT, R132, R132, RZ, 0x1f ;  /* 0x00001fff84847589 */ /* 0x002e6c00000e0000 */
[----:B------:R-:W2:Y:S01]  /*13890*/  S2UR UR37, SR_CgaCtaId ;  /* 0x00000000002579c3 */ /* 0x000ea20000008800 */
[----:B------:R-:W-:Y:S01]  /*138a0*/  ELECT P0, URZ, PT ;  /* 0x0000000000ff782f */ /* 0x000fe20003800000 */
[----:B------:R-:W-:Y:S01]  /*138b0*/  BSSY.RECONVERGENT B0, `(.L_x_397) ;  /* 0x0000047000007945 */ /* 0x000fe20003800200 */
[----:B------:R-:W-:-:S05]  /*138c0*/  UMOV UR4, 0x400 ;  /* 0x0000040000047882 */ /* 0x000fca0000000000 */
[----:B------:R-:W3:Y:S08]  /*138d0*/  LDC.64 R32, c[0x0][0x900] ;  /* 0x00024000ff207b82 */ /* 0x000ef00000000a00 */
[----:B------:R-:W4:Y:S01]  /*138e0*/  LDC.64 R34, c[0x0][0x908] ;  /* 0x00024200ff227b82 */ /* 0x000f220000000a00 */
[----:B-1----:R-:W-:-:S07]  /*138f0*/  R2UR UR38, R132 ;  /* 0x00000000842672ca */ /* 0x002fce00000e0000 */
[----:B------:R-:W1:Y:S01]  /*13900*/  LDC.64 R28, c[0x0][0x910] ;  /* 0x00024400ff1c7b82 */ /* 0x000e620000000a00 */
[----:B--2---:R-:W-:-:S07]  /*13910*/  ULEA UR37, UR37, UR4, 0x18 ;  /* 0x0000000425257291 */ /* 0x004fce000f8ec0ff */
[----:B------:R-:W2:Y:S01]  /*13920*/  LDC.64 R30, c[0x0][0x918] ;  /* 0x00024600ff1e7b82 */ /* 0x000ea20000000a00 */
[----:B------:R-:W-:Y:S02]  /*13930*/  USHF.R.U32.HI UR5, URZ, 0x3, UR38 ;  /* 0x00000003ff057899 */ /* 0x000fe40008011626 */
[----:B------:R-:W-:-:S05]  /*13940*/  UIMAD UR48, UR38, 0x180, UR37 ;  /* 0x00000180263078a4 */ /* 0x000fca000f8e0225 */
[----:B------:R-:W1:Y:S01]  /*13950*/  LDC.64 R24, c[0x0][0x920] ;  /* 0x00024800ff187b82 */ /* 0x000e620000000a00 */
[----:B------:R-:W-:-:S06]  /*13960*/  ULOP3.LUT UR5, UR5, 0x1, URZ, 0xc0, !UPT ;  /* 0x0000000105057892 */ /* 0x000fcc000f8ec0ff */
[----:B------:R-:W-:Y:S01]  /*13970*/  IMAD.U32 R2, RZ, RZ, UR5 ;  /* 0x00000005ff027e24 */ /* 0x000fe2000f8e00ff */
[----:B------:R-:W1:Y:S01]  /*13980*/  LDC.64 R26, c[0x0][0x928] ;  /* 0x00024a00ff1a7b82 */ /* 0x000e620000000a00 */
[----:B------:R-:W-:Y:S05]  /*13990*/  @!P0 BRA `(.L_x_398) ;  /* 0x0000000000e08947 */ /* 0x000fea0003800000 */
[----:B------:R-:W5:Y:S01]  /*139a0*/  LDCU.64 UR34, c[0x0][UR45+0x380] ;  /* 0x000070002d2277ac */ /* 0x000f620008000a00 */
[----:B------:R-:W3:Y:S01]  /*139b0*/  LDCU.64 UR32, c[0x0][UR45+0x388] ;  /* 0x000071002d2077ac */ /* 0x000ee20008000a00 */
[----:B------:R-:W4:Y:S01]  /*139c0*/  LDCU.64 UR30, c[0x0][UR45+0x390] ;  /* 0x000072002d1e77ac */ /* 0x000f220008000a00 */
[----:B------:R-:W2:Y:S01]  /*139d0*/  LDCU.64 UR28, c[0x0][UR45+0x398] ;  /* 0x000073002d1c77ac */ /* 0x000ea20008000a00 */
[----:B------:R-:W2:Y:S01]  /*139e0*/  LDCU.64 UR26, c[0x0][UR45+0x3a0] ;  /* 0x000074002d1a77ac */ /* 0x000ea20008000a00 */
[----:B-----5:R-:W-:Y:S01]  /*139f0*/  MOV R4, UR34 ;  /* 0x0000002200047c02 */ /* 0x020fe20008000f00 */
[----:B------:R-:W-:Y:S01]  /*13a00*/  IMAD.U32 R5, RZ, RZ, UR35 ;  /* 0x00000023ff057e24 */ /* 0x000fe2000f8e00ff */
[----:B------:R-:W5:Y:S01]  /*13a10*/  LDCU.64 UR24, c[0x0][UR45+0x3a8] ;  /* 0x000075002d1877ac */ /* 0x000f620008000a00 */
[----:B---3--:R-:W-:Y:S01]  /*13a20*/  IMAD.U32 R6, RZ, RZ, UR32 ;  /* 0x00000020ff067e24 */ /* 0x008fe2000f8e00ff */
[----:B------:R-:W3:Y:S01]  /*13a30*/  LDCU.64 UR22, c[0x0][UR45+0x3b0] ;  /* 0x000076002d1677ac */ /* 0x000ee20008000a00 */
[----:B------:R-:W-:Y:S01]  /*13a40*/  IMAD.U32 R7, RZ, RZ, UR33 ;  /* 0x00000021ff077e24 */ /* 0x000fe2000f8e00ff */
[----:B----4-:R-:W-:Y:S01]  /*13a50*/  MOV R40, UR30 ;  /* 0x0000001e00287c02 */ /* 0x010fe20008000f00 */
[----:B------:R-:W-:Y:S01]  /*13a60*/  IMAD.U32 R41, RZ, RZ, UR31 ;  /* 0x0000001fff297e24 */ /* 0x000fe2000f8e00ff */
[----:B------:R-:W4:Y:S02]  /*13a70*/  LDCU.64 UR20, c[0x0][UR45+0x3b8] ;  /* 0x000077002d1477ac */ /* 0x000f240008000a00 */
[----:B------:R1:W-:Y:S01]  /*13a80*/  STS.128 [UR48+-0x600], R4 ;  /* 0xfffa0004ff007988 */ /* 0x0003e20008000c30 */
[----:B--2---:R-:W-:Y:S01]  /*13a90*/  MOV R42, UR28 ;  /* 0x0000001c002a7c02 */ /* 0x004fe20008000f00 */
[----:B------:R-:W2:Y:S01]  /*13aa0*/  LDCU.64 UR18, c[0x0][UR45+0x3c0] ;  /* 0x000078002d1277ac */ /* 0x000ea20008000a00 */
[----:B------:R-:W-:Y:S01]  /*13ab0*/  IMAD.U32 R43, RZ, RZ, UR29 ;  /* 0x0000001dff2b7e24 */ /* 0x000fe2000f8e00ff */
[----:B------:R-:W-:Y:S01]  /*13ac0*/  MOV R36, UR26 ;  /* 0x0000001a00247c02 */ /* 0x000fe20008000f00 */
[----:B------:R-:W-:Y:S01]  /*13ad0*/  IMAD.U32 R37, RZ, RZ, UR27 ;  /* 0x0000001bff257e24 */ /* 0x000fe2000f8e00ff */
[----:B------:R-:W2:Y:S01]  /*13ae0*/  LDCU.64 UR16, c[0x0][UR45+0x3c8] ;  /* 0x000079002d1077ac */ /* 0x000ea20008000a00 */
[----:B-----5:R-:W-:Y:S01]  /*13af0*/  MOV R38, UR24 ;  /* 0x0000001800267c02 */ /* 0x020fe20008000f00 */
[----:B------:R-:W-:Y:S01]  /*13b00*/  IMAD.U32 R39, RZ, RZ, UR25 ;  /* 0x00000019ff277e24 */ /* 0x000fe2000f8e00ff */
[----:B------:R-:W5:Y:S01]  /*13b10*/  LDCU.64 UR14, c[0x0][UR45+0x3d0] ;  /* 0x00007a002d0e77ac */ /* 0x000f620008000a00 */
[----:B------:R1:W-:Y:S01]  /*13b20*/  STS.128 [UR48+-0x5f0], R40 ;  /* 0xfffa1028ff007988 */ /* 0x0003e20008000c30 */
[----:B---3--:R-:W-:Y:S01]  /*13b30*/  MOV R20, UR22 ;  /* 0x0000001600147c02 */ /* 0x008fe20008000f00 */
[----:B------:R-:W-:Y:S01]  /*13b40*/  IMAD.U32 R21, RZ, RZ, UR23 ;  /* 0x00000017ff157e24 */ /* 0x000fe2000f8e00ff */
[----:B------:R-:W3:Y:S01]  /*13b50*/  LDCU.64 UR12, c[0x0][UR45+0x3d8] ;  /* 0x00007b002d0c77ac */ /* 0x000ee20008000a00 */
[----:B------:R1:W-:Y:S01]  /*13b60*/  STS.128 [UR48+-0x5e0], R36 ;  /* 0xfffa2024ff007988 */ /* 0x0003e20008000c30 */
[----:B----4-:R-:W-:Y:S01]  /*13b70*/  MOV R22, UR20 ;  /* 0x0000001400167c02 */ /* 0x010fe20008000f00 */
[----:B------:R-:W-:Y:S01]  /*13b80*/  IMAD.U32 R23, RZ, RZ, UR21 ;  /* 0x00000015ff177e24 */ /* 0x000fe2000f8e00ff */
[----:B------:R-:W4:Y:S01]  /*13b90*/  LDCU.64 UR10, c[0x0][UR45+0x3e0] ;  /* 0x00007c002d0a77ac */ /* 0x000f220008000a00 */
[----:B--2---:R-:W-:Y:S01]  /*13ba0*/  MOV R16, UR18 ;  /* 0x0000001200107c02 */ /* 0x004fe20008000f00 */
[----:B------:R-:W-:Y:S01]  /*13bb0*/  IMAD.U32 R17, RZ, RZ, UR19 ;  /* 0x00000013ff117e24 */ /* 0x000fe2000f8e00ff */
[----:B------:R-:W2:Y:S01]  /*13bc0*/  LDCU.64 UR8, c[0x0][UR45+0x3e8] ;  /* 0x00007d002d0877ac */ /* 0x000ea20008000a00 */
[----:B------:R1:W-:Y:S01]  /*13bd0*/  STS.128 [UR48+-0x5d0], R20 ;  /* 0xfffa3014ff007988 */ /* 0x0003e20008000c30 */
[----:B------:R-:W-:Y:S01]  /*13be0*/  MOV R18, UR16 ;  /* 0x0000001000127c02 */ /* 0x000fe20008000f00 */
[----:B------:R-:W-:Y:S01]  /*13bf0*/  IMAD.U32 R19, RZ, RZ, UR17 ;  /* 0x00000011ff137e24 */ /* 0x000fe2000f8e00ff */
[----:B------:R-:W1:Y:S01]  /*13c00*/  LDCU.64 UR6, c[0x0][UR45+0x3f0] ;  /* 0x00007e002d0677ac */ /* 0x000e620008000a00 */
[----:B-----5:R-:W-:Y:S01]  /*13c10*/  MOV R12, UR14 ;  /* 0x0000000e000c7c02 */ /* 0x020fe20008000f00 */
[----:B------:R-:W-:Y:S01]  /*13c20*/  IMAD.U32 R13, RZ, RZ, UR15 ;  /* 0x0000000fff0d7e24 */ /* 0x000fe2000f8e00ff */
[----:B------:R-:W5:Y:S01]  /*13c30*/  LDCU.64 UR4, c[0x0][UR45+0x3f8] ;  /* 0x00007f002d0477ac */ /* 0x000f620008000a00 */
[----:B------:R5:W-:Y:S01]  /*13c40*/  STS.128 [UR48+-0x5c0], R16 ;  /* 0xfffa4010ff007988 */ /* 0x000be20008000c30 */
[----:B---3--:R-:W-:Y:S01]  /*13c50*/  MOV R14, UR12 ;  /* 0x0000000c000e7c02 */ /* 0x008fe20008000f00 */
[----:B------:R-:W-:Y:S01]  /*13c60*/  IMAD.U32 R15, RZ, RZ, UR13 ;  /* 0x0000000dff0f7e24 */ /* 0x000fe2000f8e00ff */
[----:B----4-:R-:W-:Y:S01]  /*13c70*/  MOV R8, UR10 ;  /* 0x0000000a00087c02 */ /* 0x010fe20008000f00 */
[----:B------:R-:W-:-:S03]  /*13c80*/  IMAD.U32 R9, RZ, RZ, UR11 ;  /* 0x0000000bff097e24 */ /* 0x000fc6000f8e00ff */
[----:B------:R3:W-:Y:S01]  /*13c90*/  STS.128 [UR48+-0x5b0], R12 ;  /* 0xfffa500cff007988 */ /* 0x0007e20008000c30 */
[----:B--2---:R-:W-:Y:S01]  /*13ca0*/  MOV R10, UR8 ;  /* 0x00000008000a7c02 */ /* 0x004fe20008000f00 */
[----:B------:R-:W-:Y:S01]  /*13cb0*/  IMAD.U32 R11, RZ, RZ, UR9 ;  /* 0x00000009ff0b7e24 */ /* 0x000fe2000f8e00ff */
[----:B-1----:R-:W-:Y:S02]  /*13cc0*/  MOV R4, UR6 ;  /* 0x0000000600047c02 */ /* 0x002fe40008000f00 */
[----:B------:R-:W-:Y:S02]  /*13cd0*/  MOV R5, UR7 ;  /* 0x0000000700057c02 */ /* 0x000fe40008000f00 */
[----:B------:R3:W-:Y:S01]  /*13ce0*/  STS.128 [UR48+-0x5a0], R8 ;  /* 0xfffa6008ff007988 */ /* 0x0007e20008000c30 */
[----:B-----5:R-:W-:Y:S01]  /*13cf0*/  MOV R6, UR4 ;  /* 0x0000000400067c02 */ /* 0x020fe20008000f00 */
[----:B------:R-:W-:-:S05]  /*13d00*/  IMAD.U32 R7, RZ, RZ, UR5 ;  /* 0x00000005ff077e24 */ /* 0x000fca000f8e00ff */
[----:B------:R3:W-:Y:S02]  /*13d10*/  STS.128 [UR48+-0x590], R4 ;  /* 0xfffa7004ff007988 */ /* 0x0007e40008000c30 */
.L_x_398:
[----:B------:R-:W-:Y:S05]  /*13d20*/  BSYNC.RECONVERGENT B0 ;  /* 0x0000000000007941 */ /* 0x000fea0003800200 */
.L_x_397:
[----:B------:R-:W-:Y:S01]  /*13d30*/  ELECT P1, URZ, PT ;  /* 0x0000000000ff782f */ /* 0x000fe20003820000 */
[----:B------:R-:W5:Y:S01]  /*13d40*/  LDC.64 R52, c[0x0][0x930] ;  /* 0x00024c00ff347b82 */ /* 0x000f620000000a00 */
[----:B------:R-:W-:Y:S01]  /*13d50*/  NOP ;  /* 0x0000000000007918 */ /* 0x000fe20000000000 */
[----:B------:R-:W5:Y:S06]  /*13d60*/  LDCU UR4, c[0x0][0xc24] ;  /* 0x00018480ff0477ac */ /* 0x000f6c0008000800 */
[----:B------:R-:W5:Y:S01]  /*13d70*/  LDC.64 R54, c[0x0][0x938] ;  /* 0x00024e00ff367b82 */ /* 0x000f620000000a00 */
[----:B------:R-:W-:-:S03]  /*13d80*/  ELECT P0, URZ, PT ;  /* 0x0000000000ff782f */ /* 0x000fc60003800000 */
[----:B---34-:R3:W-:Y:S01]  /*13d90*/  @P1 STS.128 [UR48+-0x700], R32 ;  /* 0xfff90020ff001988 */ /* 0x0187e20008000c30 */
[----:B------:R-:W-:Y:S02]  /*13da0*/  ULOP3.LUT UR38, UR38, 0x7, URZ, 0xc0, !UPT ;  /* 0x0000000726267892 */ /* 0x000fe4000f8ec0ff */
[----:B------:R-:W-:Y:S01]  /*13db0*/  UIADD3 UR50, UPT, UPT, UR48, -0x600, URZ ;  /* 0xfffffa0030327890 */ /* 0x000fe2000fffe0ff */
[----:B------:R-:W4:Y:S01]  /*13dc0*/  LDC.64 R48, c[0x0][0x940] ;  /* 0x00025000ff307b82 */ /* 0x000f220000000a00 */
[----:B-12---:R1:W-:Y:S01]  /*13dd0*/  @P1 STS.128 [UR48+-0x6f0], R28 ;  /* 0xfff9101cff001988 */ /* 0x0063e20008000c30 */
[----:B------:R-:W-:Y:S01]  /*13de0*/  UIADD3 UR49, UPT, UPT, UR48, -0x700, URZ ;  /* 0xfffff90030317890 */ /* 0x000fe2000fffe0ff */
[----:B------:R-:W2:Y:S02]  /*13df0*/  LDCU.64 UR42, c[0x0][0x398] ;  /* 0x00007300ff2a77ac */ /* 0x000ea40008000a00 */
[----:B------:R2:W-:Y:S03]  /*13e00*/  @P1 STS.128 [UR48+-0x6e0], R24 ;  /* 0xfff92018ff001988 */ /* 0x0005e60008000c30 */
[----:B------:R-:W4:Y:S01]  /*13e10*/  LDC.64 R50, c[0x0][0x948] ;  /* 0x00025200ff327b82 */ /* 0x000f220000000a00 */
[----:B------:R-:W1:Y:S01]  /*13e20*/  LDCU.64 UR40, c[0x0][0xb18] ;  /* 0x00016300ff2877ac */ /* 0x000e620008000a00 */
[----:B------:R-:W1:Y:S06]  /*13e30*/  LDCU.64 UR44, c[0x0][0xb00] ;  /* 0x00016000ff2c77ac */ /* 0x000e6c0008000a00 */
[----:B------:R-:W3:Y:S01]  /*13e40*/  LDC.64 R44, c[0x0][0x950] ;  /* 0x00025400ff2c7b82 */ /* 0x000ee20000000a00 */
[----:B-----5:R-:W-:Y:S01]  /*13e50*/  @P1 STS.128 [UR48+-0x6d0], R52 ;  /* 0xfff93034ff001988 */ /* 0x020fe20008000c30 */
[----:B------:R-:W1:Y:S01]  /*13e60*/  LDCU.64 UR46, c[0x0][0x820] ;  /* 0x00010400ff2e77ac */ /* 0x000e620008000a00 */
[----:B------:R-:W-:-:S05]  /*13e70*/  UMOV UR39, UR38 ;  /* 0x0000002600277c82 */ /* 0x000fca0008000000 */
[----:B------:R-:W3:Y:S08]  /*13e80*/  LDC.64 R46, c[0x0][0x958] ;  /* 0x00025600ff2e7b82 */ /* 0x000ef00000000a00 */
[----:B------:R-:W5:Y:S01]  /*13e90*/  LDC.64 R40, c[0x0][0x960] ;  /* 0x00025800ff287b82 */ /* 0x000f620000000a00 */
[----:B----4-:R-:W-:Y:S07]  /*13ea0*/  @P1 STS.128 [UR48+-0x6c0], R48 ;  /* 0xfff94030ff001988 */ /* 0x010fee0008000c30 */
[----:B------:R-:W5:Y:S08]  /*13eb0*/  LDC.64 R42, c[0x0][0x968] ;  /* 0x00025a00ff2a7b82 */ /* 0x000f700000000a00 */
[----:B------:R-:W4:Y:S01]  /*13ec0*/  LDC.64 R36, c[0x0][0x970] ;  /* 0x00025c00ff247b82 */ /* 0x000f220000000a00 */
[----:B---3--:R-:W-:Y:S07]  /*13ed0*/  @P1 STS.128 [UR48+-0x6b0], R44 ;  /* 0xfff9502cff001988 */ /* 0x008fee0008000c30 */
[----:B------:R-:W4:Y:S08]  /*13ee0*/  LDC.64 R38, c[0x0][0x978] ;  /* 0x00025e00ff267b82 */ /* 0x000f300000000a00 */
[----:B------:R-:W3:Y:S01]  /*13ef0*/  LDC.64 R16, c[0x0][0xa40] ;  /* 0x00029000ff107b82 */ /* 0x000ee20000000a00 */
[----:B-----5:R-:W-:Y:S07]  /*13f00*/  @P1 STS.128 [UR48+-0x6a0], R40 ;  /* 0xfff96028ff001988 */ /* 0x020fee0008000c30 */
[----:B------:R-:W3:Y:S08]  /*13f10*/  LDC.64 R18, c[0x0][0xa48] ;  /* 0x00029200ff127b82 */ /* 0x000ef00000000a00 */
[----:B------:R-:W5:Y:S01]  /*13f20*/  LDC.64 R32, c[0x0][0xa00] ;  /* 0x00028000ff207b82 */ /* 0x000f620000000a00 */
[----:B----4-:R-:W-:Y:S01]  /*13f30*/  @P1 STS.128 [UR48+-0x690], R36 ;  /* 0xfff97024ff001988 */ /* 0x010fe20008000c30 */
[----:B------:R-:W-:-:S06]  /*13f40*/  NOP ;  /* 0x0000000000007918 */ /* 0x000fcc0000000000 */
[----:B------:R-:W5:Y:S08]  /*13f50*/  LDC.64 R34, c[0x0][0xa08] ;  /* 0x00028200ff227b82 */ /* 0x000f700000000a00 */
[----:B-1----:R-:W1:Y:S01]  /*13f60*/  LDC.64 R28, c[0x0][0xa10] ;  /* 0x00028400ff1c7b82 */ /* 0x002e620000000a00 */
[----:B---3--:R3:W-:Y:S07]  /*13f70*/  @P0 STS.128 [UR48+-0x640], R16 ;  /* 0xfff9c010ff000988 */ /* 0x0087ee0008000c30 */
[----:B------:R-:W1:Y:S08]  /*13f80*/  LDC.64 R30, c[0x0][0xa18] ;  /* 0x00028600ff1e7b82 */ /* 0x000e700000000a00 */
[----:B--2---:R-:W2:Y:S01]  /*13f90*/  LDC.64 R24, c[0x0][0xa20] ;  /* 0x00028800ff187b82 */ /* 0x004ea20000000a00 */
[----:B-----5:R-:W-:Y:S07]  /*13fa0*/  @P0 STS.128 [UR48+-0x680], R32 ;  /* 0xfff98020ff000988 */ /* 0x020fee0008000c30 */
[----:B------:R-:W2:Y:S01]  /*13fb0*/  LDC.64 R26, c[0x0][0xa28] ;  /* 0x00028a00ff1a7b82 */ /* 0x000ea20000000a00 */
[C---:B---3--:R-:W-:Y:S01]  /*13fc0*/  IADD3 R17, PT, PT, R56.reuse, UR4, RZ ;  /* 0x0000000438117c10 */ /* 0x048fe2000fffe0ff */
[----:B------:R-:W-:-:S06]  /*13fd0*/  IMAD R16, R56, 0x13, RZ ;  /* 0x0000001338107824 */ /* 0x000fcc00078e02ff */
[----:B------:R-:W3:Y:S01]  /*13fe0*/  LDC.64 R20, c[0x0][0xa30] ;  /* 0x00028c00ff147b82 */ /* 0x000ee20000000a00 */
[----:B-1----:R-:W-:Y:S01]  /*13ff0*/  @P0 STS.128 [UR48+-0x670], R28 ;  /* 0xfff9901cff000988 */ /* 0x002fe20008000c30 */
[----:B------:R-:W-:Y:S02]  /*14000*/  IMAD R56, R56, 0xe, RZ ;  /* 0x0000000e38387824 */ /* 0x000fe400078e02ff */
[----:B------:R-:W-:-:S04]  /*14010*/  IMAD R17, R17, 0xe, RZ ;  /* 0x0000000e11117824 */ /* 0x000fc800078e02ff */
[----:B------:R-:W3:Y:S08]  /*14020*/  LDC.64 R22, c[0x0][0xa38] ;  /* 0x00028e00ff167b82 */ /* 0x000ef00000000a00 */
[----:B------:R-:W1:Y:S01]  /*14030*/  LDC.64 R12, c[0x0][0xa50] ;  /* 0x00029400ff0c7b82 */ /* 0x000e620000000a00 */
[----:B--2---:R2:W-:Y:S07]  /*14040*/  @P0 STS.128 [UR48+-0x660], R24 ;  /* 0xfff9a018ff000988 */ /* 0x0045ee0008000c30 */
[----:B------:R-:W1:Y:S08]  /*14050*/  LDC.64 R14, c[0x0][0xa58] ;  /* 0x00029600ff0e7b82 */ /* 0x000e700000000a00 */
[----:B------:R-:W4:Y:S01]  /*14060*/  LDC.64 R8, c[0x0][0xa60] ;  /* 0x00029800ff087b82 */ /* 0x000f220000000a00 */
[----:B---3--:R3:W-:Y:S07]  /*14070*/  @P0 STS.128 [UR48+-0x650], R20 ;  /* 0xfff9b014ff000988 */ /* 0x0087ee0008000c30 */
[----:B------:R-:W4:Y:S01]  /*14080*/  LDC.64 R10, c[0x0][0xa68] ;  /* 0x00029a00ff0a7b82 */ /* 0x000f220000000a00 */
[----:B--2---:R-:W-:-:S07]  /*14090*/  LOP3.LUT R25, R2, 0x1, RZ, 0x3c, !PT ;  /* 0x0000000102197812 */ /* 0x004fce00078e3cff */
[----:B------:R-:W2:Y:S01]  /*140a0*/  LDC.64 R4, c[0x0][0xa70] ;  /* 0x00029c00ff047b82 */ /* 0x000ea20000000a00 */
[----:B-1----:R3:W-:Y:S07]  /*140b0*/  @P0 STS.128 [UR48+-0x630], R12 ;  /* 0xfff9d00cff000988 */ /* 0x0027ee0008000c30 */
[----:B------:R-:W2:Y:S01]  /*140c0*/  LDC.64 R6, c[0x0][0xa78] ;  /* 0x00029e00ff067b82 */ /* 0x000ea20000000a00 */
[----:B----4-:R3:W-:Y:S04]  /*140d0*/  @P0 STS.128 [UR48+-0x620], R8 ;  /* 0xfff9e008ff000988 */ /* 0x0107e80008000c30 */
[----:B--2---:R3:W-:Y:S01]  /*140e0*/  @P0 STS.128 [UR48+-0x610], R4 ;  /* 0xfff9f004ff000988 */ /* 0x0047e20008000c30 */
[----:B------:R-:W-:Y:S01]  /*140f0*/  UIADD3 UR48, UPT, UPT, UR48, -0x680, URZ ;  /* 0xfffff98030307890 */ /* 0x000fe2000fffe0ff */
[----:B------:R-:W-:-:S06]  /*14100*/  NOP ;  /* 0x0000000000007918 */ /* 0x000fcc0000000000 */
.L_x_420:
[----:B------:R-:W-:Y:S09]  /*14110*/  UISETP.NE.AND UP0, UPT, UR52, 0x1, UPT ;  /* 0x000000013400788c */ /* 0x000ff2000bf05270 */
[----:B-1--4-:R-:W-:Y:S05]  /*14120*/  BRA.U UP0, `(.L_x_399) ;  /* 0x0000000100047547 */ /* 0x012fea000b800000 */
[----:B------:R-:W-:Y:S05]  /*14130*/  BPT.TRAP 0x1 ;  /* 0x000000040000795c */ /* 0x000fea0000300000 */
.L_x_399:
[----:B------:R-:W-:Y:S01]  /*14140*/  ULEA UR5, UR38, UR37, 0x3 ;  /* 0x0000002526057291 */ /* 0x000fe2000f8e18ff */
[----:B------:R-:W-:Y:S08]  /*14150*/  SHF.L.U32 R3, R25, 0x1f, RZ ;  /* 0x0000001f19037819 */ /* 0x000ff000000006ff */
[----:B------:R-:W1:Y:S02]  /*14160*/  SYNCS.PHASECHK.TRANS64.TRYWAIT P0, [UR5+0xe0], R3 ;  /* 0x0000e003ff0075a7 */ /* 0x000e640008001105 */
[----:B-1----:R-:W-:Y:S05]  /*14170*/  @!P0 BRA `(.L_x_400) ;  /* 0x0000005c00e48947 */ /* 0x002fea0003800000 */
.L_x_639:
[----:B------:R-:W-:Y:S09]  /*14180*/  UIMAD UR4, UR38, 0x14, UR36 ;  /* 0x00000014260478a4 */ /* 0x000ff2000f8e0224 */
[----:B------:R-:W2:Y:S04]  /*14190*/  LDS R18, [UR4+0x10] ;  /* 0x00001004ff127984 */ /* 0x000ea80008000800 */
[----:B------:R-:W4:Y:S04]  /*141a0*/  LDS R24, [UR4] ;  /* 0x00000004ff187984 */ /* 0x000f280008000800 */
[----:B---3--:R-:W3:Y:S04]  /*141b0*/  LDS R23, [UR4+0x4] ;  /* 0x00000404ff177984 */ /* 0x008ee80008000800 */
        /* <DEDUP_REMOVED lines=8> */
[----:B--2---:R-:W-:Y:S01]  /*14240*/  PRMT R28, R18, 0x7632, R28 ;  /* 0x00007632121c7816 */ /* 0x004fe2000000001c */
[----:B------:R-:W-:Y:S06]  /*14250*/  BRA.U UP0, `(.L_x_401) ;  /* 0x0000000100047547 */ /* 0x000fec000b800000 */
[----:B------:R-:W-:Y:S05]  /*14260*/  BPT.TRAP 0x1 ;  /* 0x000000040000795c */ /* 0x000fea0000300000 */
.L_x_401:
[----:B------:R-:W2:Y:S01]  /*14270*/  S2UR UR4, SR_CgaCtaId ;  /* 0x00000000000479c3 */ /* 0x000ea20000008800 */
[----:B------:R-:W-:Y:S02]  /*14280*/  UIADD3 UR5, UPT, UPT, UR5, 0x120, URZ ;  /* 0x0000012005057890 */ /* 0x000fe4000fffe0ff */
[----:B------:R-:W-:Y:S02]  /*14290*/  UISETP.NE.AND UP0, UPT, UR52, 0x8, UPT ;  /* 0x000000083400788c */ /* 0x000fe4000bf05270 */
[----:B--2---:R-:W-:Y:S09]  /*142a0*/  UPRMT UR4, UR4, 0x654, UR5 ;  /* 0x0000065404047896 */ /* 0x004ff20008000005 */
[----:B-1----:R-:W-:Y:S01]  /*142b0*/  SYNCS.ARRIVE.TRANS64.RED.A1T0 RZ, [UR4], RZ ;  /* 0x000000ffffff79a7 */ /* 0x002fe20008100404 */
[----:B------:R-:W-:Y:S05]  /*142c0*/  BRA.U !UP0, `(.L_x_402) ;  /* 0x0000000108047547 */ /* 0x000fea000b800000 */
[----:B------:R-:W-:Y:S05]  /*142d0*/  BPT.TRAP 0x1 ;  /* 0x000000040000795c */ /* 0x000fea0000300000 */
.L_x_402:
[----:B------:R-:W-:Y:S01]  /*142e0*/  ULEA UR51, UR39, UR37, 0x3 ;  /* 0x0000002527337291 */ /* 0x000fe2000f8e18ff */
[----:B------:R-:W-:Y:S02]  /*142f0*/  SHF.L.U32 R3, R2, 0x1f, RZ ;  /* 0x0000001f02037819 */ /* 0x000fe400000006ff */
[----:B------:R-:W-:Y:S04]  /*14300*/  PRMT R0, R18, 0x9910, RZ ;  /* 0x0000991012007816 */ /* 0x000fe800000000ff */
[----:B------:R-:W-:Y:S02]  /*14310*/  ISETP.NE.AND P0, PT, R0, RZ, PT ;  /* 0x000000ff0000720c */ /* 0x000fe40003f05270 */
[----:B------:R-:W1:Y:S02]  /*14320*/  SYNCS.PHASECHK.TRANS64.TRYWAIT P1, [UR51+0x1e0], R3 ;  /* 0x0001e003ff0075a7 */ /* 0x000e640008021133 */
[----:B------:R-:W-:Y:S01]  /*14330*/  ISETP.EQ.OR P0, PT, R19, RZ, !P0 ;  /* 0x000000ff1300720c */ /* 0x000fe20004702670 */
[----:B------:R-:W-:Y:S01]  /*14340*/  @!UPT UIADD3 URZ, UPT, UPT, URZ, URZ, URZ ;  /* 0x000000fffffff290 */ /* 0x000fe2000fffe0ff */
[----:B-1----:R-:W-:Y:S11]  /*14350*/  @!P1 BRA `(.L_x_403) ;  /* 0x0000005c00849947 */ /* 0x002ff60003800000 */
.L_x_641:
[----:B------:R-:W-:Y:S05]  /*14360*/  @P0 BRA `(.L_x_404) ;  /* 0x0000001000880947 */ /* 0x000fea0003800000 */
[----:B------:R-:W-:Y:S01]  /*14370*/  ELECT P0, URZ, PT ;  /* 0x0000000000ff782f */ /* 0x000fe20003800000 */
[----:B------:R-:W-:Y:S11]  /*14380*/  BSSY.RECONVERGENT B6, `(.L_x_405) ;  /* 0x000003e000067945 */ /* 0x000ff60003800200 */
[----:B------:R-:W-:Y:S01]  /*14390*/  @!UPT UIADD3 URZ, UPT, UPT, URZ, URZ, URZ ;  /* 0x000000fffffff290 */ /* 0x000fe2000fffe0ff */
[----:B------:R-:W-:Y:S05]  /*143a0*/  @!P0 BRA `(.L_x_406) ;  /* 0x0000000000ec8947 */ /* 0x000fea0003800000 */
[----:B------:R-:W2:Y:S01]  /*143b0*/  LDC.64 R4, c[0x0][0x830] ;  /* 0x00020c00ff047b82 */ /* 0x000ea20000000a00 */
[----:B------:R-:W-:Y:S04]  /*143c0*/  UISETP.NE.U32.AND UP0, UPT, UR42, URZ, UPT ;  /* 0x000000ff2a00728c */ /* 0x000fe8000bf05070 */
[----:B------:R-:W-:Y:S01]  /*143d0*/  UISETP.NE.AND.EX UP0, UPT, UR43, URZ, UPT, UP0 ;  /* 0x000000ff2b00728c */ /* 0x000fe2000bf05300 */
[C---:B--2---:R-:W-:Y:S04]  /*143e0*/  LEA R8, P0, R22.reuse, R4, 0x3 ;  /* 0x0000000416087211 */ /* 0x044fe800078018ff */
[----:B------:R-:W-:Y:S05]  /*143f0*/  LEA.HI.X.SX32 R9, R22, R5, 0x3, P0 ;  /* 0x0000000516097211 */ /* 0x000fea00000f1eff */
[----:B------:R-:W2:Y:S04]  /*14400*/  LDG.E.64 R6, desc[UR54][R8.64] ;  /* 0x0000003608067981 */ /* 0x000ea8000c1e1b00 */
[----:B--2---:R2:W-:Y:S01]  /*14410*/  STS.64 [UR50], R6 ;  /* 0x00000006ff007988 */ /* 0x0045e20008000a32 */
[----:B------:R-:W-:Y:S05]  /*14420*/  BRA.U UP0, `(.L_x_407) ;  /* 0x0000000100407547 */ /* 0x000fea000b800000 */
[----:B------:R-:W5:Y:S01]  /*14430*/  LDCU.64 UR8, c[0x4][0xf8] ;  /* 0x01001f00ff0877ac */ /* 0x000f620008000a00 */
[----:B------:R-:W-:Y:S01]  /*14440*/  MOV R15, 0x128 ;  /* 0x00000128000f7802 */ /* 0x000fe20000000f00 */
[----:B------:R-:W-:Y:S02]  /*14450*/  HFMA2 R12, -RZ, RZ, 0, 5.9604644775390625e-08 ;  /* 0x00000001ff0c7431 */ /* 0x000fe400000001ff */
[----:B------:R-:W-:Y:S02]  /*14460*/  IMAD.MOV.U32 R8, RZ, RZ, 0x69 ;  /* 0x00000069ff087424 */ /* 0x000fe400078e00ff */
[----:B------:R-:W-:Y:S01]  /*14470*/  IMAD.MOV.U32 R13, RZ, RZ, RZ ;  /* 0x000000ffff0d7224 */ /* 0x000fe200078e00ff */
[----:B------:R-:W2:Y:S01]  /*14480*/  LDCU.64 UR6, c[0x4][0x100] ;  /* 0x01002000ff0677ac */ /* 0x000ea20008000a00 */
[----:B------:R-:W1:Y:S01]  /*14490*/  LDC.64 R14, c[0x4][R15] ;  /* 0x010000000f0e7b82 */ /* 0x000e620000000a00 */
[----:B------:R-:W3:Y:S01]  /*144a0*/  LDCU.64 UR4, c[0x4][0x50] ;  /* 0x01000a00ff0477ac */ /* 0x000ee20008000a00 */
[----:B-----5:R-:W-:Y:S01]  /*144b0*/  MOV R5, UR9 ;  /* 0x0000000900057c02 */ /* 0x020fe20008000f00 */
[----:B------:R-:W-:Y:S01]  /*144c0*/  IMAD.U32 R4, RZ, RZ, UR8 ;  /* 0x00000008ff047e24 */ /* 0x000fe2000f8e00ff */
[----:B--2---:R-:W-:Y:S01]  /*144d0*/  MOV R7, UR7 ;  /* 0x0000000700077c02 */ /* 0x004fe20008000f00 */
[----:B------:R-:W-:Y:S01]  /*144e0*/  IMAD.U32 R6, RZ, RZ, UR6 ;  /* 0x00000006ff067e24 */ /* 0x000fe2000f8e00ff */
[----:B---3--:R-:W-:Y:S01]  /*144f0*/  MOV R11, UR5 ;  /* 0x00000005000b7c02 */ /* 0x008fe20008000f00 */
[----:B------:R-:W-:Y:S02]  /*14500*/  IMAD.U32 R10, RZ, RZ, UR4 ;  /* 0x00000004ff0a7e24 */ /* 0x000fe4000f8e00ff */
[----:B------:R-:W-:Y:S07]  /*14510*/  LEPC R20, `(.L_x_407) ;  /* 0x000000001014794e */ /* 0x000fee0000000000 */
[----:B-1--4-:R-:W-:Y:S05]  /*14520*/  CALL.ABS.NOINC R14 ;  /* 0x000000000e007343 */ /* 0x012fea0003c00000 */
.L_x_407:
[----:B------:R-:W-:Y:S01]  /*14530*/  STS [UR50+0x30], RZ ;  /* 0x000030ffff007988 */ /* 0x000fe20008000832 */
[----:B-1----:R-:W1:Y:S01]  /*14540*/  LDC R3, c[0x0][0x394] ;  /* 0x0000e500ff037b82 */ /* 0x002e620000000800 */
[----:B------:R-:W-:Y:S01]  /*14550*/  IMAD.MOV.U32 R5, RZ, RZ, RZ ;  /* 0x000000ffff057224 */ /* 0x000fe200078e00ff */
[C---:B-1----:R-:W-:Y:S01]  /*14560*/  ISETP.GE.AND P0, PT, R22.reuse, R3, PT ;  /* 0x000000031600720c */ /* 0x042fe20003f06270 */
[----:B------:R-:W-:Y:S11]  /*14570*/  IMAD.MOV.U32 R3, RZ, RZ, RZ ;  /* 0x000000ffff037224 */ /* 0x000ff600078e00ff */
[----:B------:R-:W-:Y:S01]  /*14580*/  @!UPT UIADD3 URZ, UPT, UPT, URZ, URZ, URZ ;  /* 0x000000fffffff290 */ /* 0x000fe2000fffe0ff */
[----:B--2---:R-:W1:Y:S08]  /*14590*/  @!P0 LDC.64 R6, c[0x0][0x398] ;  /* 0x0000e600ff068b82 */ /* 0x004e700000000a00 */
[----:B------:R-:W2:Y:S01]  /*145a0*/  @!P0 LDC R3, c[0x0][0x390] ;  /* 0x0000e400ff038b82 */ /* 0x000ea20000000800 */
[----:B-1----:R-:W-:Y:S05]  /*145b0*/  @!P0 IMAD.WIDE R6, R22, 0x4, R6 ;  /* 0x0000000416068825 */ /* 0x002fea00078e0206 */
[----:B------:R1:W5:Y:S01]  /*145c0*/  @!P0 LDG.E R5, desc[UR54][R6.64] ;  /* 0x0000003606058981 */ /* 0x000362000c1e1900 */
[----:B--2---:R-:W-:Y:S04]  /*145d0*/  SHF.R.S32.HI R0, RZ, 0x1f, R3 ;  /* 0x0000001fff007819 */ /* 0x004fe80000011403 */
[----:B------:R-:W-:Y:S04]  /*145e0*/  LOP3.LUT R0, R0, 0x1fffffff, RZ, 0xc0, !PT ;  /* 0x1fffffff00007812 */ /* 0x000fe800078ec0ff */
[--C-:B------:R-:W-:Y:S02]  /*145f0*/  SHF.R.U32.HI R4, RZ, 0x4, R0.reuse ;  /* 0x00000004ff047819 */ /* 0x100fe40000011600 */
[----:B------:R-:W-:Y:S05]  /*14600*/  SHF.R.U64 R0, R3, 0x4, R0 ;  /* 0x0000000403007819 */ /* 0x000fea0000001200 */
[----:B------:R-:W-:Y:S04]  /*14610*/  STS [UR50+0xc], R0 ;  /* 0x00000c00ff007988 */ /* 0x000fe80008000832 */
[----:B-1----:R-:W1:Y:S01]  /*14620*/  LDS R7, [UR50+0x1c] ;  /* 0x00001c32ff077984 */ /* 0x002e620008000800 */
[----:B------:R-:W-:Y:S05]  /*14630*/  IMAD.U32 R6, RZ, RZ, UR50 ;  /* 0x00000032ff067e24 */ /* 0x000fea000f8e00ff */
[----:B------:R-:W-:Y:S05]  /*14640*/  SHF.R.U64 R8, R6, 0x4, RZ ;  /* 0x0000000406087819 */ /* 0x000fea00000012ff */
[----:B------:R-:W-:Y:S04]  /*14650*/  STS [UR50+0x10], R8 ;  /* 0x00001008ff007988 */ /* 0x000fe80008000832 */
[----:B------:R-:W-:Y:S01]  /*14660*/  STS [UR50+0x14], R8 ;  /* 0x00001408ff007988 */ /* 0x000fe20008000832 */
[----:B-1----:R-:W-:Y:S02]  /*14670*/  LOP3.LUT R12, R7, 0xf, R4, 0xb8, !PT ;  /* 0x0000000f070c7812 */ /* 0x002fe400078eb804 */
[----:B------:R-:W-:Y:S03]  /*14680*/  CS2R R6, SRZ ;  /* 0x0000000000067805 */ /* 0x000fe6000001ff00 */
[----:B------:R-:W-:Y:S04]  /*14690*/  STS [UR50+0x1c], R12 ;  /* 0x00001c0cff007988 */ /* 0x000fe80008000832 */
[----:B------:R-:W1:Y:S02]  /*146a0*/  LDS R4, [UR50+0x1c] ;  /* 0x00001c32ff047984 */ /* 0x000e640008000800 */
[----:B-1----:R-:W-:Y:S05]  /*146b0*/  LOP3.LUT R11, R4, 0xf0, RZ, 0xb8, !PT ;  /* 0x000000f0040b7812 */ /* 0x002fea00078eb8ff */
[----:B------:R-:W-:Y:S04]  /*146c0*/  STS [UR50+0x1c], R11 ;  /* 0x00001c0bff007988 */ /* 0x000fe80008000832 */
[----:B------:R-:W1:Y:S02]  /*146d0*/  LDS R4, [UR50+0x1c] ;  /* 0x00001c32ff047984 */ /* 0x000e640008000800 */
[----:B-1----:R-:W-:Y:S01]  /*146e0*/  LOP3.LUT R9, R4, 0xf00, RZ, 0xb8, !PT ;  /* 0x00000f0004097812 */ /* 0x002fe200078eb8ff */
[----:B------:R-:W-:Y:S04]  /*146f0*/  VIADD R4, R3, 0xffffffff ;  /* 0xffffffff03047836 */ /* 0x000fe80000000000 */
[----:B------:R-:W-:Y:S04]  /*14700*/  STS.64 [UR50+0x18], R8 ;  /* 0x00001808ff007988 */ /* 0x000fe80008000a32 */
[----:B------:R-:W1:Y:S02]  /*14710*/  LDS R10, [UR50+0x1c] ;  /* 0x00001c32ff0a7984 */ /* 0x000e640008000800 */
[----:B-1----:R-:W-:Y:S05]  /*14720*/  LOP3.LUT R10, R10, 0xf000, RZ, 0xb8, !PT ;  /* 0x0000f0000a0a7812 */ /* 0x002fea00078eb8ff */
[----:B------:R2:W-:Y:S01]  /*14730*/  STS [UR50+0x1c], R10 ;  /* 0x00001c0aff007988 */ /* 0x0005e20008000832 */
[----:B-----5:R-:W-:Y:S05]  /*14740*/  VIADD R5, R5, 0xffffffff ;  /* 0xffffffff05057836 */ /* 0x020fea0000000000 */
[----:B------:R2:W-:Y:S02]  /*14750*/  STS.128 [UR50+0x20], R4 ;  /* 0x00002004ff007988 */ /* 0x0005e40008000c32 */
.L_x_406:
[----:B------:R-:W-:Y:S05]  /*14760*/  BSYNC.RECONVERGENT B6 ;  /* 0x0000000000067941 */ /* 0x000fea0003800200 */
.L_x_405:
[----:B-1----:R-:W-:Y:S01]  /*14770*/  PRMT R0, R18, 0x7732, RZ ;  /* 0x0000773212007816 */ /* 0x002fe200000000ff */
[----:B------:R-:W-:Y:S04]  /*14780*/  UMOV UR4, 0xffffffff ;  /* 0xffffffff00047882 */ /* 0x000fe80000000000 */
        /* <DEDUP_REMOVED lines=8> */
[----:B------:R-:W-:Y:S04]  /*14810*/  IADD3 R3, P1, PT, R16, R3, RZ ;  /* 0x0000000310037210 */ /* 0x000fe80007f3e0ff */
[C---:B------:R-:W-:Y:S01]  /*14820*/  LEA R27, P0, R3.reuse, UR46, 0x7 ;  /* 0x0000002e031b7c11 */ /* 0x040fe2000f8038ff */
[----:B------:R-:W-:Y:S05]  /*14830*/  IMAD.X R26, RZ, RZ, RZ, P1 ;  /* 0x000000ffff1a7224 */ /* 0x000fea00008e06ff */
[----:B------:R-:W-:Y:S01]  /*14840*/  LEA.HI.X R26, R3, UR47, R26, 0x7, P0 ;  /* 0x0000002f031a7c11 */ /* 0x000fe200080f3c1a */
[----:B------:R-:W-:Y:S05]  /*14850*/  BRA.DIV UR4, `(.L_x_408) ;  /* 0x0000005a045c7947 */ /* 0x000fea000b800000 */
[----:B------:R-:W-:Y:S01]  /*14860*/  NOP ;  /* 0x0000000000007918 */ /* 0x000fe20000000000 */
.L_x_643:
[----:B--2---:R-:W1:Y:S01]  /*14870*/  S2R R4, SR_LANEID ;  /* 0x0000000000047919 */ /* 0x004e620000000000 */
[----:B------:R-:W-:Y:S05]  /*14880*/  WARPSYNC.ALL ;  /* 0x0000000000007948 */ /* 0x000fea0003800000 */
[----:B-1----:R-:W-:Y:S05]  /*14890*/  IMAD.SHL.U32 R4, R4, 0x4, RZ ;  /* 0x0000000404047824 */ /* 0x002fea00078e00ff */
[----:B------:R-:W-:Y:S04]  /*148a0*/  IADD3 R6, P0, PT, R4, R27, RZ ;  /* 0x0000001b04067210 */ /* 0x000fe80007f1e0ff */
[----:B------:R-:W-:Y:S02]  /*148b0*/  IADD3.X R7, PT, PT, RZ, R26, RZ, P0, !PT ;  /* 0x0000001aff077210 */ /* 0x000fe400007fe4ff */
[----:B------:R-:W-:Y:S01]  /*148c0*/  SHF.R.U32.HI R0, RZ, 0x1, R0 ;  /* 0x00000001ff007819 */ /* 0x000fe20000011600 */
[----:B------:R-:W1:Y:S01]  /*148d0*/  LDS R3, [R4+UR50] ;  /* 0x0000003204037984 */ /* 0x000e620008000800 */
[----:B------:R-:W-:Y:S02]  /*148e0*/  BSSY.RECONVERGENT B6, `(.L_x_409) ;  /* 0x0000053000067945 */ /* 0x000fe40003800200 */
[----:B------:R-:W-:Y:S05]  /*148f0*/  LOP3.LUT R0, R0, 0xffff, RZ, 0xc0, !PT ;  /* 0x0000ffff00007812 */ /* 0x000fea00078ec0ff */
[----:B------:R-:W-:Y:S05]  /*14900*/  IMAD R0, R0, 0x4925, RZ ;  /* 0x0000492500007824 */ /* 0x000fea00078e02ff */
[----:B------:R-:W-:Y:S04]  /*14910*/  SHF.R.U32.HI R0, RZ, 0x11, R0 ;  /* 0x00000011ff007819 */ /* 0x000fe80000011600 */
[----:B------:R-:W-:Y:S05]  /*14920*/  PRMT R0, R0, 0x9910, RZ ;  /* 0x0000991000007816 */ /* 0x000fea00000000ff */
[----:B------:R-:W-:Y:S04]  /*14930*/  IMAD R0, R0, 0xe, RZ ;  /* 0x0000000e00007824 */ /* 0x000fe800078e02ff */
[----:B------:R-:W-:Y:S05]  /*14940*/  IMAD.MOV R0, RZ, RZ, -R0 ;  /* 0x000000ffff007224 */ /* 0x000fea00078e0a00 */
[----:B------:R-:W-:Y:S05]  /*14950*/  PRMT R5, R0, 0x7710, RZ ;  /* 0x0000771000057816 */ /* 0x000fea00000000ff */
[----:B------:R-:W-:Y:S01]  /*14960*/  IMAD.IADD R28, R28, 0x1, R5 ;  /* 0x000000011c1c7824 */ /* 0x000fe200078e0205 */
[----:B-1----:R1:W2:Y:S02]  /*14970*/  ATOMG.E.EXCH.STRONG.GPU PT, RZ, [R6], R3 ;  /* 0x0000000306ff73a8 */ /* 0x0022a400041ee100 */
[----:B--2---:R-:W-:Y:S11]  /*14980*/  ELECT P0, URZ, PT ;  /* 0x0000000000ff782f */ /* 0x004ff60003800000 */
[----:B------:R-:W-:Y:S02]  /*14990*/  @!UPT UIADD3 URZ, UPT, UPT, URZ, URZ, URZ ;  /* 0x000000fffffff290 */ /* 0x000fe4000fffe0ff */
[----:B------:R-:W-:Y:S05]  /*149a0*/  @!P0 BRA `(.L_x_410) ;  /* 0x0000000400188947 */ /* 0x000fea0003800000 */
[----:B------:R-:W2:Y:S01]  /*149b0*/  LDC.64 R4, c[0x0][0xb08] ;  /* 0x0002c200ff047b82 */ /* 0x000ea20000000a00 */
[----:B------:R-:W-:Y:S04]  /*149c0*/  UISETP.NE.U32.AND UP0, UPT, UR42, URZ, UPT ;  /* 0x000000ff2a00728c */ /* 0x000fe8000bf05070 */
[----:B------:R-:W-:Y:S01]  /*149d0*/  UISETP.NE.AND.EX UP0, UPT, UR43, URZ, UPT, UP0 ;  /* 0x000000ff2b00728c */ /* 0x000fe2000bf05300 */
[----:B--2---:R-:W-:Y:S04]  /*149e0*/  ISETP.NE.U32.AND P0, PT, R4, RZ, PT ;  /* 0x000000ff0400720c */ /* 0x004fe80003f05070 */
[----:B------:R-:W-:Y:S11]  /*149f0*/  ISETP.NE.AND.EX P0, PT, R5, RZ, PT, P0 ;  /* 0x000000ff0500720c */ /* 0x000ff60003f05300 */
[----:B------:R-:W-:Y:S02]  /*14a00*/  @!UPT UIADD3 URZ, UPT, UPT, URZ, URZ, URZ ;  /* 0x000000fffffff290 */ /* 0x000fe4000fffe0ff */
[----:B------:R-:W2:Y:S02]  /*14a10*/  @P0 LDC.64 R4, c[0x0][0xb08] ;  /* 0x0002c200ff040b82 */ /* 0x000ea40000000a00 */
[----:B--2---:R-:W-:Y:S05]  /*14a20*/  @P0 IMAD.WIDE R4, R22, 0x8, R4 ;  /* 0x0000000816040825 */ /* 0x004fea00078e0204 */
[----:B-1----:R-:W2:Y:S05]  /*14a30*/  @P0 LDG.E.64 R6, desc[UR54][R4.64] ;  /* 0x0000003604060981 */ /* 0x002eaa000c1e1b00 */
[----:B--2---:R1:W-:Y:S01]  /*14a40*/  @P0 STS.64 [UR49], R6 ;  /* 0x00000006ff000988 */ /* 0x0043e20008000a31 */
        /* <DEDUP_REMOVED lines=17> */
.L_x_411:
[----:B------:R-:W2:Y:S01]  /*14b60*/  LDS R8, [UR49+0x1c] ;  /* 0x00001c31ff087984 */ /* 0x000ea20008000800 */
[----:B------:R-:W5:Y:S03]  /*14b70*/  LDC.64 R4, c[0x0][0xb10] ;  /* 0x0002c400ff047b82 */ /* 0x000f660000000a00 */
[----:B------:R-:W-:Y:S05]  /*14b80*/  STS [UR49+0x30], RZ ;  /* 0x000030ffff007988 */ /* 0x000fea0008000831 */
[----:B------:R-:W3:Y:S01]  /*14b90*/  LDC R3, c[0x0][0x394] ;  /* 0x0000e500ff037b82 */ /* 0x000ee20000000800 */
[----:B-----5:R-:W-:Y:S04]  /*14ba0*/  ISETP.NE.U32.AND P0, PT, R4, RZ, PT ;  /* 0x000000ff0400720c */ /* 0x020fe80003f05070 */
[----:B------:R-:W-:Y:S02]  /*14bb0*/  ISETP.NE.AND.EX P0, PT, R5, RZ, PT, P0 ;  /* 0x000000ff0500720c */ /* 0x000fe40003f05300 */
[C---:B---3--:R-:W-:Y:S11]  /*14bc0*/  ISETP.GE.AND P1, PT, R22.reuse, R3, PT ;  /* 0x000000031600720c */ /* 0x048ff60003f26270 */
[----:B------:R-:W3:Y:S08]  /*14bd0*/  @P0 LDC.64 R4, c[0x0][0xb10] ;  /* 0x0002c400ff040b82 */ /* 0x000ef00000000a00 */
[----:B------:R-:W5:Y:S01]  /*14be0*/  @!P1 LDC.64 R10, c[0x0][0x398] ;  /* 0x0000e600ff0a9b82 */ /* 0x000f620000000a00 */
[C---:B---3--:R-:W-:Y:S05]  /*14bf0*/  @P0 IMAD.WIDE R4, R22.reuse, 0x8, R4 ;  /* 0x0000000816040825 */ /* 0x048fea00078e0204 */
[----:B-1----:R1:W3:Y:S01]  /*14c00*/  @P0 LDG.E.64 R6, desc[UR54][R4.64] ;  /* 0x0000003604060981 */ /* 0x0022e2000c1e1b00 */
[----:B-----5:R-:W-:Y:S01]  /*14c10*/  @!P1 IMAD.WIDE R10, R22, 0x4, R10 ;  /* 0x00000004160a9825 */ /* 0x020fe200078e020a */
[----:B-1----:R-:W-:Y:S06]  /*14c20*/  CS2R R4, SRZ ;  /* 0x0000000000047805 */ /* 0x002fec000001ff00 */
[----:B------:R3:W5:Y:S01]  /*14c30*/  @!P1 LDG.E R5, desc[UR54][R10.64] ;  /* 0x000000360a059981 */ /* 0x000762000c1e1900 */
[----:B------:R-:W1:Y:S02]  /*14c40*/  @!P1 LDC R4, c[0x0][0x388] ;  /* 0x0000e200ff049b82 */ /* 0x000e640000000800 */
[--C-:B-1----:R-:W-:Y:S01]  /*14c50*/  @!P0 IMAD.MOV.U32 R6, RZ, RZ, R4.reuse ;  /* 0x000000ffff068224 */ /* 0x102fe200078e0004 */
[----:B------:R-:W-:Y:S01]  /*14c60*/  @!P0 SHF.R.S32.HI R7, RZ, 0x1f, R4 ;  /* 0x0000001fff078819 */ /* 0x000fe20000011404 */
[----:B------:R-:W-:Y:S02]  /*14c70*/  VIADD R4, R4, 0xffffffff ;  /* 0xffffffff04047836 */ /* 0x000fe40000000000 */
[C---:B---3--:R-:W-:Y:S01]  /*14c80*/  IMAD.SHL.U32 R11, R6.reuse, 0x2, RZ ;  /* 0x00000002060b7824 */ /* 0x048fe200078e00ff */
[----:B------:R-:W-:Y:S01]  /*14c90*/  SHF.L.U64.HI R0, R6, 0x1, R7 ;  /* 0x0000000106007819 */ /* 0x000fe20000010207 */
[----:B------:R-:W-:Y:S03]  /*14ca0*/  IMAD.U32 R7, RZ, RZ, UR49 ;  /* 0x00000031ff077e24 */ /* 0x000fe6000f8e00ff */
[----:B------:R-:W-:Y:S02]  /*14cb0*/  LOP3.LUT R0, R0, 0x1fffffff, RZ, 0xc0, !PT ;  /* 0x1fffffff00007812 */ /* 0x000fe400078ec0ff */
[----:B------:R-:W-:Y:S02]  /*14cc0*/  LOP3.LUT R11, R11, 0xfffffffe, RZ, 0xc0, !PT ;  /* 0xfffffffe0b0b7812 */ /* 0x000fe400078ec0ff */
[--C-:B------:R-:W-:Y:S02]  /*14cd0*/  SHF.R.U32.HI R3, RZ, 0x4, R0.reuse ;  /* 0x00000004ff037819 */ /* 0x100fe40000011600 */
[----:B------:R-:W-:Y:S02]  /*14ce0*/  SHF.R.U64 R0, R11, 0x4, R0 ;  /* 0x000000040b007819 */ /* 0x000fe40000001200 */
[----:B--2---:R-:W-:Y:S02]  /*14cf0*/  LOP3.LUT R12, R8, 0xf, R3, 0xb8, !PT ;  /* 0x0000000f080c7812 */ /* 0x004fe400078eb803 */
[----:B------:R-:W-:Y:S01]  /*14d00*/  SHF.R.U64 R8, R7, 0x4, RZ ;  /* 0x0000000407087819 */ /* 0x000fe200000012ff */
[----:B------:R-:W-:Y:S01]  /*14d10*/  STS [UR49+0xc], R0 ;  /* 0x00000c00ff007988 */ /* 0x000fe20008000831 */
[----:B------:R-:W-:Y:S03]  /*14d20*/  CS2R R6, SRZ ;  /* 0x0000000000067805 */ /* 0x000fe6000001ff00 */
[----:B------:R-:W-:Y:S04]  /*14d30*/  STS [UR49+0x1c], R12 ;  /* 0x00001c0cff007988 */ /* 0x000fe80008000831 */
[----:B------:R-:W1:Y:S01]  /*14d40*/  LDS R3, [UR49+0x1c] ;  /* 0x00001c31ff037984 */ /* 0x000e620008000800 */
[----:B-----5:R-:W-:Y:S03]  /*14d50*/  VIADD R5, R5, 0xffffffff ;  /* 0xffffffff05057836 */ /* 0x020fe60000000000 */
[----:B------:R-:W-:Y:S04]  /*14d60*/  STS [UR49+0x10], R8 ;  /* 0x00001008ff007988 */ /* 0x000fe80008000831 */
[----:B------:R-:W-:Y:S04]  /*14d70*/  STS [UR49+0x14], R8 ;  /* 0x00001408ff007988 */ /* 0x000fe80008000831 */
        /* <DEDUP_REMOVED lines=9> */
.L_x_410:
[----:B------:R-:W-:Y:S05]  /*14e10*/  BSYNC.RECONVERGENT B6 ;  /* 0x0000000000067941 */ /* 0x000fea0003800200 */
.L_x_409:
[----:B------:R-:W-:Y:S01]  /*14e20*/  LOP3.LUT R28, R28, 0xffff, RZ, 0xc0, !PT ;  /* 0x0000ffff1c1c7812 */ /* 0x000fe200078ec0ff */
[----:B------:R-:W-:Y:S03]  /*14e30*/  UMOV UR4, 0xffffffff ;  /* 0xffffffff00047882 */ /* 0x000fe60000000000 */
[----:B-12---:R-:W-:Y:S04]  /*14e40*/  IADD3 R3, P1, PT, R56, R28, RZ ;  /* 0x0000001c38037210 */ /* 0x006fe80007f3e0ff */
[C---:B------:R-:W-:Y:S01]  /*14e50*/  LEA R31, P0, R3.reuse, UR44, 0x7 ;  /* 0x0000002c031f7c11 */ /* 0x040fe2000f8038ff */
[----:B------:R-:W-:Y:S05]  /*14e60*/  IMAD.X R30, RZ, RZ, RZ, P1 ;  /* 0x000000ffff1e7224 */ /* 0x000fea00008e06ff */
[----:B------:R-:W-:Y:S01]  /*14e70*/  LEA.HI.X R30, R3, UR45, R30, 0x7, P0 ;  /* 0x0000002d031e7c11 */ /* 0x000fe200080f3c1e */
[----:B------:R-:W-:Y:S05]  /*14e80*/  BRA.DIV UR4, `(.L_x_412) ;  /* 0x0000005204e47947 */ /* 0x000fea000b800000 */
[----:B------:R-:W-:Y:S01]  /*14e90*/  NOP ;  /* 0x0000000000007918 */ /* 0x000fe20000000000 */
.L_x_645:
[----:B------:R-:W1:Y:S01]  /*14ea0*/  S2R R0, SR_LANEID ;  /* 0x0000000000007919 */ /* 0x000e620000000000 */
[----:B------:R-:W-:Y:S05]  /*14eb0*/  WARPSYNC.ALL ;  /* 0x0000000000007948 */ /* 0x000fea0003800000 */
[----:B-1----:R-:W-:Y:S05]  /*14ec0*/  IMAD.SHL.U32 R0, R0, 0x4, RZ ;  /* 0x0000000400007824 */ /* 0x002fea00078e00ff */
[----:B------:R-:W-:Y:S04]  /*14ed0*/  IADD3 R4, P0, PT, R0, R31, RZ ;  /* 0x0000001f00047210 */ /* 0x000fe80007f1e0ff */
[----:B------:R-:W-:Y:S01]  /*14ee0*/  IADD3.X R5, PT, PT, RZ, R30, RZ, P0, !PT ;  /* 0x0000001eff057210 */ /* 0x000fe200007fe4ff */
[----:B------:R-:W1:Y:S01]  /*14ef0*/  LDS R3, [R0+UR49] ;  /* 0x0000003100037984 */ /* 0x000e620008000800 */
[----:B------:R-:W-:Y:S01]  /*14f00*/  IADD3 R29, P0, PT, R17, R28, RZ ;  /* 0x0000001c111d7210 */ /* 0x000fe20007f1e0ff */
[----:B------:R-:W-:Y:S04]  /*14f10*/  BSSY.RECONVERGENT B6, `(.L_x_413) ;  /* 0x000004b000067945 */ /* 0x000fe80003800200 */
[----:B------:R-:W-:Y:S01]  /*14f20*/  IMAD.X R28, RZ, RZ, RZ, P0 ;  /* 0x000000ffff1c7224 */ /* 0x000fe200000e06ff */
[----:B-1----:R1:W2:Y:S02]  /*14f30*/  ATOMG.E.EXCH.STRONG.GPU PT, RZ, [R4], R3 ;  /* 0x0000000304ff73a8 */ /* 0x0022a400041ee100 */
[----:B--2---:R-:W-:Y:S11]  /*14f40*/  ELECT P1, URZ, PT ;  /* 0x0000000000ff782f */ /* 0x004ff60003820000 */
[----:B------:R-:W-:Y:S02]  /*14f50*/  @!UPT UIADD3 URZ, UPT, UPT, URZ, URZ, URZ ;  /* 0x000000fffffff290 */ /* 0x000fe4000fffe0ff */
[----:B------:R-:W-:Y:S05]  /*14f60*/  @!P1 BRA `(.L_x_414) ;  /* 0x0000000400149947 */ /* 0x000fea0003800000 */
[C---:B------:R-:W-:Y:S01]  /*14f70*/  LEA R32, P0, R22.reuse, RZ, 0x3 ;  /* 0x000000ff16207211 */ /* 0x040fe200078018ff */
[----:B------:R-:W-:Y:S03]  /*14f80*/  UISETP.NE.U32.AND UP0, UPT, UR42, URZ, UPT ;  /* 0x000000ff2a00728c */ /* 0x000fe6000bf05070 */
[----:B------:R-:W-:Y:S01]  /*14f90*/  LEA.HI.X.SX32 R33, R22, RZ, 0x3, P0 ;  /* 0x000000ff16217211 */ /* 0x000fe200000f1eff */
[----:B------:R-:W-:Y:S01]  /*14fa0*/  UISETP.NE.AND.EX UP0, UPT, UR43, URZ, UPT, UP0 ;  /* 0x000000ff2b00728c */ /* 0x000fe2000bf05300 */
[----:B-1----:R-:W-:Y:S04]  /*14fb0*/  IADD3 R4, P0, PT, R32, UR40, RZ ;  /* 0x0000002820047c10 */ /* 0x002fe8000ff1e0ff */
[----:B------:R-:W-:Y:S05]  /*14fc0*/  IADD3.X R5, PT, PT, R33, UR41, RZ, P0, !PT ;  /* 0x0000002921057c10 */ /* 0x000fea00087fe4ff */
[----:B------:R-:W2:Y:S04]  /*14fd0*/  LDG.E.64 R6, desc[UR54][R4.64] ;  /* 0x0000003604067981 */ /* 0x000ea8000c1e1b00 */
[----:B--2---:R1:W-:Y:S01]  /*14fe0*/  STS.64 [UR48], R6 ;  /* 0x00000006ff007988 */ /* 0x0043e20008000a30 */
        /* <DEDUP_REMOVED lines=17> */
.L_x_415:
[----:B------:R-:W2:Y:S01]  /*15100*/  LDS R8, [UR48+0x1c] ;  /* 0x00001c30ff087984 */ /* 0x000ea20008000800 */
[----:B------:R-:W5:Y:S03]  /*15110*/  LDC.64 R4, c[0x0][0xb20] ;  /* 0x0002c800ff047b82 */ /* 0x000f660000000a00 */
[----:B------:R-:W-:Y:S05]  /*15120*/  STS [UR48+0x30], RZ ;  /* 0x000030ffff007988 */ /* 0x000fea0008000830 */
[----:B------:R-:W3:Y:S01]  /*15130*/  LDC R3, c[0x0][0x394] ;  /* 0x0000e500ff037b82 */ /* 0x000ee20000000800 */
[----:B-----5:R-:W-:Y:S04]  /*15140*/  ISETP.NE.U32.AND P0, PT, R4, RZ, PT ;  /* 0x000000ff0400720c */ /* 0x020fe80003f05070 */
[----:B------:R-:W-:Y:S11]  /*15150*/  ISETP.NE.AND.EX P0, PT, R5, RZ, PT, P0 ;  /* 0x000000ff0500720c */ /* 0x000ff60003f05300 */
[----:B------:R-:W-:Y:S02]  /*15160*/  @!UPT UIADD3 URZ, UPT, UPT, URZ, URZ, URZ ;  /* 0x000000fffffff290 */ /* 0x000fe4000fffe0ff */
[----:B------:R-:W-:Y:S05]  /*15170*/  @P0 IADD3 R12, P1, PT, R32, R4, RZ ;  /* 0x00000004200c0210 */ /* 0x000fea0007f3e0ff */
[----:B------:R-:W-:Y:S01]  /*15180*/  @P0 IMAD.X R13, R33, 0x1, R5, P1 ;  /* 0x00000001210d0824 */ /* 0x000fe200008e0605 */
[C---:B---3--:R-:W-:Y:S02]  /*15190*/  ISETP.GE.AND P1, PT, R22.reuse, R3, PT ;  /* 0x000000031600720c */ /* 0x048fe40003f26270 */
[----:B------:R-:W-:Y:S02]  /*151a0*/  CS2R R4, SRZ ;  /* 0x0000000000047805 */ /* 0x000fe4000001ff00 */
[----:B-1----:R-:W3:Y:S09]  /*151b0*/  @P0 LDG.E.64 R6, desc[UR54][R12.64] ;  /* 0x000000360c060981 */ /* 0x002ef2000c1e1b00 */
[----:B------:R-:W1:Y:S08]  /*151c0*/  @!P1 LDC.64 R10, c[0x0][0x398] ;  /* 0x0000e600ff0a9b82 */ /* 0x000e700000000a00 */
[----:B------:R-:W5:Y:S01]  /*151d0*/  @!P1 LDC R4, c[0x0][0x388] ;  /* 0x0000e200ff049b82 */ /* 0x000f620000000800 */
[----:B-1----:R-:W-:Y:S05]  /*151e0*/  @!P1 IMAD.WIDE R10, R22, 0x4, R10 ;  /* 0x00000004160a9825 */ /* 0x002fea00078e020a */
[----:B------:R3:W4:Y:S01]  /*151f0*/  @!P1 LDG.E R5, desc[UR54][R10.64] ;  /* 0x000000360a059981 */ /* 0x000722000c1e1900 */
[--C-:B-----5:R-:W-:Y:S01]  /*15200*/  @!P0 IMAD.MOV.U32 R6, RZ, RZ, R4.reuse ;  /* 0x000000ffff068224 */ /* 0x120fe200078e0004 */
        /* <DEDUP_REMOVED lines=14> */
[----:B------:R-:W1:Y:S04]  /*152f0*/  LDS R3, [UR48+0x1c] ;  /* 0x00001c30ff037984 */ /* 0x000e680008000800 */
[----:B------:R-:W-:Y:S04]  /*15300*/  STS [UR48+0x10], R8 ;  /* 0x00001008ff007988 */ /* 0x000fe80008000830 */
[----:B------:R-:W-:Y:S01]  /*15310*/  STS [UR48+0x14], R8 ;  /* 0x00001408ff007988 */ /* 0x000fe20008000830 */
[----:B----4-:R-:W-:Y:S05]  /*15320*/  VIADD R5, R5, 0xffffffff ;  /* 0xffffffff05057836 */ /* 0x010fea0000000000 */
        /* <DEDUP_REMOVED lines=9> */
.L_x_414:
[----:B------:R-:W-:Y:S05]  /*153c0*/  BSYNC.RECONVERGENT B6 ;  /* 0x0000000000067941 */ /* 0x000fea0003800200 */
.L_x_413:
[----:B------:R-:W-:Y:S03]  /*153d0*/  UMOV UR4, 0xffffffff ;  /* 0xffffffff00047882 */ /* 0x000fe60000000000 */
[----:B------:R-:W-:Y:S05]  /*153e0*/  BRA.DIV UR4, `(.L_x_416) ;  /* 0x0000004e04a07947 */ /* 0x000fea000b800000 */
[----:B------:R-:W-:Y:S01]  /*153f0*/  NOP ;  /* 0x0000000000007918 */ /* 0x000fe20000000000 */
.L_x_647:
[----:B-12---:R-:W1:Y:S01]  /*15400*/  S2R R3, SR_LANEID ;  /* 0x0000000000037919 */ /* 0x006e620000000000 */
[----:B------:R-:W-:Y:S05]  /*15410*/  WARPSYNC.ALL ;  /* 0x0000000000007948 */ /* 0x000fea0003800000 */
[----:B------:R-:W-:Y:S02]  /*15420*/  R2UR UR8, R27 ;  /* 0x000000001b0872ca */ /* 0x000fe400000e0000 */
[----:B------:R-:W-:Y:S02]  /*15430*/  R2UR UR9, R26 ;  /* 0x000000001a0972ca */ /* 0x000fe400000e0000 */
[----:B------:R-:W-:Y:S02]  /*15440*/  R2UR UR6, R31 ;  /* 0x000000001f0672ca */ /* 0x000fe400000e0000 */
[----:B------:R-:W-:Y:S01]  /*15450*/  R2UR UR7, R30 ;  /* 0x000000001e0772ca */ /* 0x000fe200000e0000 */
[----:B-1----:R-:W-:Y:S01]  /*15460*/  IMAD.SHL.U32 R0, R3, 0x4, RZ ;  /* 0x0000000403007824 */ /* 0x002fe200078e00ff */
[C---:B------:R-:W-:Y:S04]  /*15470*/  LEA R3, P0, R29.reuse, UR44, 0x7 ;  /* 0x0000002c1d037c11 */ /* 0x040fe8000f8038ff */
[----:B------:R-:W1:Y:S01]  /*15480*/  LDS R4, [R0+UR48] ;  /* 0x0000003000047984 */ /* 0x000e620008000800 */
[----:B------:R-:W-:Y:S02]  /*15490*/  LEA.HI.X R28, R29, UR45, R28, 0x7, P0 ;  /* 0x0000002d1d1c7c11 */ /* 0x000fe400080f3c1c */
[----:B------:R-:W-:Y:S02]  /*154a0*/  IADD3 R6, P0, PT, R0, R3, RZ ;  /* 0x0000000300067210 */ /* 0x000fe40007f1e0ff */
[----:B------:R-:W-:Y:S02]  /*154b0*/  R2UR UR4, R3 ;  /* 0x00000000030472ca */ /* 0x000fe400000e0000 */
[----:B------:R-:W-:Y:S01]  /*154c0*/  R2UR UR5, R28 ;  /* 0x000000001c0572ca */ /* 0x000fe200000e0000 */
[----:B------:R-:W-:Y:S05]  /*154d0*/  IMAD.X R7, RZ, RZ, R28, P0 ;  /* 0x000000ffff077224 */ /* 0x000fea00000e061c */
[----:B-1----:R2:W5:Y:S01]  /*154e0*/  ATOMG.E.EXCH.STRONG.GPU PT, RZ, [R6], R4 ;  /* 0x0000000406ff73a8 */ /* 0x00256200041ee100 */
[----:B------:R-:W-:Y:S04]  /*154f0*/  DEPBAR {5,4,3,2,1,0} ;  /* 0x0000003f0000791a */ /* 0x000fe80000000000 */
[----:B------:R-:W1:Y:S02]  /*15500*/  CCTL.E.C.LDCU.IV.DEEP [UR8] ;  /* 0x0000000008007540 */ /* 0x000e640009c08000 */
[----:B-1----:R2:W-:Y:S01]  /*15510*/  UTMACCTL.IV [UR8] ;  /* 0x00000000080079b9 */ /* 0x0025e20008000000 */
[----:B------:R-:W-:Y:S04]  /*15520*/  DEPBAR {5,4,3,2,1,0} ;  /* 0x0000003f0000791a */ /* 0x000fe80000000000 */
[----:B------:R-:W1:Y:S02]  /*15530*/  CCTL.E.C.LDCU.IV.DEEP [UR6] ;  /* 0x0000000006007540 */ /* 0x000e640009c08000 */
[----:B-1----:R2:W-:Y:S01]  /*15540*/  UTMACCTL.IV [UR6] ;  /* 0x00000000060079b9 */ /* 0x0025e20008000000 */
[----:B------:R-:W-:Y:S04]  /*15550*/  DEPBAR {5,4,3,2,1,0} ;  /* 0x0000003f0000791a */ /* 0x000fe80000000000 */
[----:B------:R-:W1:Y:S02]  /*15560*/  CCTL.E.C.LDCU.IV.DEEP [UR4] ;  /* 0x0000000004007540 */ /* 0x000e640009c08000 */
[----:B-1----:R2:W-:Y:S01]  /*15570*/  UTMACCTL.IV [UR4] ;  /* 0x00000000040079b9 */ /* 0x0025e20008000000 */
[----:B------:R-:W-:Y:S01]  /*15580*/  NOP ;  /* 0x0000000000007918 */ /* 0x000fe20000000000 */
.L_x_404:
[----:B-----5:R-:W-:Y:S01]  /*15590*/  ELECT P0, URZ, PT ;  /* 0x0000000000ff782f */ /* 0x020fe20003800000 */
[----:B------:R-:W-:Y:S11]  /*155a0*/  BSSY.RECONVERGENT B0, `(.L_x_417) ;  /* 0x0000011000007945 */ /* 0x000ff60003800200 */
[----:B------:R-:W-:Y:S01]  /*155b0*/  @!UPT UIADD3 URZ, UPT, UPT, URZ, URZ, URZ ;  /* 0x000000fffffff290 */ /* 0x000fe2000fffe0ff */
[----:B------:R-:W-:Y:S05]  /*155c0*/  @!P0 BRA `(.L_x_418) ;  /* 0x0000000000388947 */ /* 0x000fea0003800000 */
[----:B------:R0:W-:Y:S01]  /*155d0*/  UTMACMDFLUSH ;  /* 0x00000000000079b7 */ /* 0x0001e20000000000 */
[----:B--2---:R-:W-:Y:S09]  /*155e0*/  UIMAD UR4, UR39, 0x14, UR37 ;  /* 0x00000014270478a4 */ /* 0x004ff2000f8e0225 */
[----:B----4-:R2:W-:Y:S04]  /*155f0*/  STS [UR4+0x2c0], R24 ;  /* 0x0002c018ff007988 */ /* 0x0105e80008000804 */
[----:B---3--:R2:W-:Y:S04]  /*15600*/  STS [UR4+0x2c4], R23 ;  /* 0x0002c417ff007988 */ /* 0x0085e80008000804 */
[----:B------:R2:W-:Y:S04]  /*15610*/  STS [UR4+0x2c8], R22 ;  /* 0x0002c816ff007988 */ /* 0x0005e80008000804 */
[----:B------:R2:W-:Y:S04]  /*15620*/  STS [UR4+0x2d0], R18 ;  /* 0x0002d012ff007988 */ /* 0x0005e80008000804 */
[----:B------:R2:W-:Y:S01]  /*15630*/  STS [UR4+0x2cc], R19 ;  /* 0x0002cc13ff007988 */ /* 0x0005e20008000804 */
[----:B------:R-:W-:Y:S01]  /*15640*/  @!PT LDS RZ, [RZ] ;  /* 0x00000000fffff984 */ /* 0x000fe20000000800 */
[----:B------:R-:W-:Y:S01]  /*15650*/  @!PT LDS RZ, [RZ] ;  /* 0x00000000fffff984 */ /* 0x000fe20000000800 */
[----:B------:R-:W-:Y:S01]  /*15660*/  @!PT LDS RZ, [RZ] ;  /* 0x00000000fffff984 */ /* 0x000fe20000000800 */
[----:B------:R-:W-:Y:S01]  /*15670*/  @!PT LDS RZ, [RZ] ;  /* 0x00000000fffff984 */ /* 0x000fe20000000800 */
[----:B------:R3:W-:Y:S06]  /*15680*/  MEMBAR.ALL.CTA ;  /* 0x0000000000007992 */ /* 0x0007ec0000008000 */
[----:B---3--:R-:W3:Y:S01]  /*15690*/  FENCE.VIEW.ASYNC.S ;  /* 0x00000000000073c6 */ /* 0x008ee20000000000 */
[----:B------:R-:W-:Y:S04]  /*156a0*/  DEPBAR.LE SB0, 0x0 ;  /* 0x000080000000791a */ /* 0x000fe80000000000 */
.L_x_418:
[----:B--2---:R-:W-:Y:S05]  /*156b0*/  BSYNC.RECONVERGENT B0 ;  /* 0x0000000000007941 */ /* 0x004fea0003800200 */
.L_x_417:
[----:B------:R-:W-:Y:S09]  /*156c0*/  UISETP.NE.AND UP0, UPT, UR52, 0x8, UPT ;  /* 0x000000083400788c */ /* 0x000ff2000bf05270 */
[----:B------:R-:W-:Y:S05]  /*156d0*/  BRA.U !UP0, `(.L_x_419) ;  /* 0x0000000108047547 */ /* 0x000fea000b800000 */
[----:B------:R-:W-:Y:S05]  /*156e0*/  BPT.TRAP 0x1 ;  /* 0x000000040000795c */ /* 0x000fea0000300000 */
.L_x_419:
[----:B------:R-:W-:Y:S01]  /*156f0*/  UIADD3 UR4, UPT, UPT, UR39, -0x4, URZ ;  /* 0xfffffffc27047890 */ /* 0x000fe2000fffe0ff */
[----:B---3--:R-:W-:Y:S01]  /*15700*/  SYNCS.ARRIVE.TRANS64.A1T0 RZ, [UR51+0x1a0], RZ ;  /* 0x0001a0ffffff79a7 */ /* 0x008fe20008100033 */
[----:B------:R-:W-:Y:S01]  /*15710*/  UIADD3 UR5, UPT, UPT, UR38, -0x4, URZ ;  /* 0xfffffffc26057890 */ /* 0x000fe2000fffe0ff */
[----:B------:R-:W-:Y:S01]  /*15720*/  ISETP.NE.AND P0, PT, R19, RZ, PT ;  /* 0x000000ff1300720c */ /* 0x000fe20003f05270 */
[----:B------:R-:W-:Y:S02]  /*15730*/  UISETP.GE.U32.AND UP1, UPT, UR4, -0x8, UPT ;  /* 0xfffffff80400788c */ /* 0x000fe4000bf26070 */
[----:B------:R-:W-:Y:S02]  /*15740*/  UISETP.GE.U32.AND UP0, UPT, UR5, -0x8, UPT ;  /* 0xfffffff80500788c */ /* 0x000fe4000bf06070 */
[----:B------:R-:W-:Y:S02]  /*15750*/  USEL UR5, URZ, 0x1, UP1 ;  /* 0x00000001ff057887 */ /* 0x000fe40008800000 */
[----:B------:R-:W-:Y:S02]  /*15760*/  USEL UR4, URZ, 0x1, UP0 ;  /* 0x00000001ff047887 */ /* 0x000fe40008000000 */
[----:B------:R-:W-:Y:S02]  /*15770*/  ULOP3.LUT UR7, UR39, 0x7, URZ, 0xc0, !UPT ;  /* 0x0000000727077892 */ /* 0x000fe4000f8ec0ff */
[----:B------:R-:W-:Y:S01]  /*15780*/  ULOP3.LUT UR6, UR38, 0x7, URZ, 0xc0, !UPT ;  /* 0x0000000726067892 */ /* 0x000fe2000f8ec0ff */
[----:B------:R-:W-:Y:S01]  /*15790*/  LOP3.LUT R2, R2, UR5, RZ, 0x3c, !PT ;  /* 0x0000000502027c12 */ /* 0x000fe2000f8e3cff */
[----:B------:R-:W-:Y:S01]  /*157a0*/  ULOP3.LUT UR39, UR7, 0x4, URZ, 0x3c, !UPT ;  /* 0x0000000407277892 */ /* 0x000fe2000f8e3cff */
[----:B------:R-:W-:Y:S01]  /*157b0*/  LOP3.LUT R25, R25, UR4, RZ, 0x3c, !PT ;  /* 0x0000000419197c12 */ /* 0x000fe2000f8e3cff */
[----:B------:R-:W-:Y:S01]  /*157c0*/  ULOP3.LUT UR38, UR6, 0x4, URZ, 0x3c, !UPT ;  /* 0x0000000406267892 */ /* 0x000fe2000f8e3cff */
[----:B------:R-:W-:Y:S11]  /*157d0*/  @!P0 EXIT ;  /* 0x000000000000894d */ /* 0x000ff60003800000 */
[----:B------:R-:W-:Y:S05]  /*157e0*/  BRA `(.L_x_420) ;  /* 0xffffffe800487947 */ /* 0x000fea000383ffff */
.L_x_1256:
[----:B------:R-:W-:Y:S01]  /*157f0*/  MOV R3, 0x40 ;  /* 0x0000004000037802 */ /* 0x000fe20000000f00 */
[----:B------:R-:W-:Y:S05]  /*15800*/  WARPSYNC.ALL ;  /* 0x0000000000007948 */ /* 0x000fea0003800000 */
[C---:B--2---:R-:W-:Y:S02]  /*15810*/  LEA R6, R0.reuse, R3, 0x18 ;  /* 0x0000000300067211 */ /* 0x044fe400078ec0ff */
[----:B------:R-:W-:Y:S02]  /*15820*/  MOV R3, 0x400 ;  /* 0x0000040000037802 */ /* 0x000fe40000000f00 */
[----:B------:R-:W-:Y:S01]  /*15830*/  ISETP.NE.AND P0, PT, RZ, UR52, PT ;  /* 0x00000034ff007c0c */ /* 0x000fe2000bf05270 */
[----:B-1----:R-:W1:Y:S01]  /*15840*/  LDS.U8 R4, [R6+0x1c] ;  /* 0x00001c0006047984 */ /* 0x002e620000000000 */
[----:B------:R-:W-:-:S02]  /*15850*/  LEA R3, R0, R3, 0x18 ;  /* 0x0000000300037211 */ /* 0x000fc400078ec0ff */
[----:B-1----:R-:W-:-:S13]  /*15860*/  ISETP.NE.AND P1, PT, R4, RZ, PT ;  /* 0x000000ff0400720c */ /* 0x002fda0003f25270 */
[----:B------:R-:W-:Y:S05]  /*15870*/  @P1 BRA `(.L_x_421) ;  /* 0x0000000400081947 */ /* 0x000fea0003800000 */
[----:B------:R-:W1:Y:S01]  /*15880*/  S2UR UR57, SR_CgaCtaId ;  /* 0x00000000003979c3 */ /* 0x000e620000008800 */
[----:B------:R-:W-:Y:S02]  /*15890*/  LOP3.LUT R2, R0, 0x1, RZ, 0x3c, !PT ;  /* 0x0000000100027812 */ /* 0x000fe400078e3cff */
[----:B------:R-:W-:Y:S01]  /*158a0*/  IADD3 R7, PT, PT, R6, 0x8, RZ ;  /* 0x0000000806077810 */ /* 0x000fe20007ffe0ff */
[----:B-1----:R-:W-:-:S04]  /*158b0*/  ULOP3.LUT UR57, UR57, 0x1, URZ, 0xc0, !UPT ;  /* 0x0000000139397892 */ /* 0x002fc8000f8ec0ff */
[----:B------:R-:W-:-:S09]  /*158c0*/  UISETP.NE.U32.AND UP0, UPT, UR57, 0x1, UPT ;  /* 0x000000013900788c */ /* 0x000fd2000bf05070 */
[----:B------:R-:W-:Y:S05]  /*158d0*/  BRA.U !UP0, `(.L_x_422) ;  /* 0x0000000108907547 */ /* 0x000fea000b800000 */
[----:B------:R-:W-:Y:S01]  /*158e0*/  ELECT P1, URZ, PT ;  /* 0x0000000000ff782f */ /* 0x000fe20003820000 */
[----:B------:R-:W-:-:S12]  /*158f0*/  BSSY B0, `(.L_x_422) ;  /* 0x0000022000007945 */ /* 0x000fd80003800000 */
[----:B------:R-:W-:Y:S05]  /*15900*/  @!P1 BRA `(.L_x_423) ;  /* 0x0000000000809947 */ /* 0x000fea0003800000 */
[----:B------:R-:W-:-:S05]  /*15910*/  UMOV UR4, 0x10 ;  /* 0x0000001000047882 */ /* 0x000fca0000000000 */
[----:B------:R-:W-:Y:S04]  /*15920*/  DEPBAR.LE SB1, 0x36 ;  /* 0x00009d800000791a */ /* 0x000fe80000000000 */
[----:B------:R-:W1:Y:S02]  /*15930*/  UTCATOMSWS.2CTA.FIND_AND_SET.ALIGN UP1, UR4, UR4 ;  /* 0x00000004000475e3 */ /* 0x000e640008220800 */
[----:B-1----:R-:W-:Y:S01]  /*15940*/  MOV R10, UR4 ;  /* 0x00000004000a7c02 */ /* 0x002fe20008000f00 */
[----:B------:R-:W-:Y:S06]  /*15950*/  BRA.U UP1, `(.L_x_424) ;  /* 0x0000000101187547 */ /* 0x000fec000b800000 */
.L_x_425:
[----:B------:R-:W-:Y:S05]  /*15960*/  NANOSLEEP 0x64 ;  /* 0x000000640000795d */ /* 0x000fea0003800000 */
[----:B------:R-:W-:-:S05]  /*15970*/  UMOV UR4, 0x10 ;  /* 0x0000001000047882 */ /* 0x000fca0000000000 */
[----:B------:R-:W-:Y:S04]  /*15980*/  DEPBAR.LE SB1, 0x36 ;  /* 0x00009d800000791a */ /* 0x000fe80000000000 */
[----:B------:R-:W1:Y:S02]  /*15990*/  UTCATOMSWS.2CTA.FIND_AND_SET.ALIGN UP1, UR4, UR4 ;  /* 0x00000004000475e3 */ /* 0x000e640008220800 */
[----:B-1----:R-:W-:Y:S01]  /*159a0*/  MOV R10, UR4 ;  /* 0x00000004000a7c02 */ /* 0x002fe20008000f00 */
[----:B------:R-:W-:Y:S05]  /*159b0*/  BRA.U !UP1, `(.L_x_425) ;  /* 0xfffffffd09e87547 */ /* 0x000fea000b83ffff */
.L_x_424:
[----:B------:R-:W1:Y:S01]  /*159c0*/  LDS R5, [R6+0x10] ;  /* 0x0000100006057984 */ /* 0x000e620000000800 */
[----:B------:R-:W-:Y:S02]  /*159d0*/  HFMA2 R0, -RZ, RZ, 0, 2.384185791015625e-07 ;  /* 0x00000004ff007431 */ /* 0x000fe400000001ff */
[----:B------:R-:W-:Y:S01]  /*159e0*/  VIADD R11, R3, 0x360 ;  /* 0x00000360030b7836 */ /* 0x000fe20000000000 */
[----:B-1----:R-:W-:-:S04]  /*159f0*/  SHF.L.U32 R5, R5, 0x1f, RZ ;  /* 0x0000001f05057819 */ /* 0x002fc800000006ff */
[----:B------:R-:W1:Y:S02]  /*15a00*/  SYNCS.PHASECHK.TRANS64.TRYWAIT P1, [R6+URZ+0x8], R5 ;  /* 0x00000805060075a7 */ /* 0x000e6400080211ff */
[----:B-1----:R-:W-:Y:S05]  /*15a10*/  @P1 BRA `(.L_x_426) ;  /* 0x0000000000081947 */ /* 0x002fea0003800000 */
[----:B------:R-:W1:Y:S02]  /*15a20*/  SYNCS.PHASECHK.TRANS64.TRYWAIT P1, [R6+URZ+0x8], R5 ;  /* 0x00000805060075a7 */ /* 0x000e6400080211ff */
[----:B-1----:R-:W-:Y:S05]  /*15a30*/  @!P1 BRA `(.L_x_427) ;  /* 0x0000004800209947 */ /* 0x002fea0003800000 */
.L_x_426:
[----:B------:R-:W-:Y:S01]  /*15a40*/  IMAD.MOV.U32 R13, RZ, RZ, 0xffff ;  /* 0x0000ffffff0d7424 */ /* 0x000fe200078e00ff */
[C---:B-1----:R-:W-:Y:S01]  /*15a50*/  PRMT R5, R2.reuse, 0x654, R7 ;  /* 0x0000065402057816 */ /* 0x042fe20000000007 */
[----:B------:R-:W-:Y:S01]  /*15a60*/  IMAD.MOV.U32 R9, RZ, RZ, 0x1 ;  /* 0x00000001ff097424 */ /* 0x000fe200078e00ff */
[----:B------:R-:W-:Y:S01]  /*15a70*/  PRMT R4, R2, 0x654, R11 ;  /* 0x0000065402047816 */ /* 0x000fe2000000000b */
[----:B------:R-:W-:Y:S01]  /*15a80*/  IMAD.SHL.U32 R8, R10, 0x20, RZ ;  /* 0x000000200a087824 */ /* 0x000fe200078e00ff */
[-C--:B------:R-:W-:Y:S01]  /*15a90*/  SHF.L.U32 R13, R13, R10.reuse, RZ ;  /* 0x0000000a0d0d7219 */ /* 0x080fe200000006ff */
[----:B------:R1:W-:Y:S01]  /*15aa0*/  SYNCS.ARRIVE.TRANS64.RED RZ, [R5+URZ], R0 ;  /* 0x0000000005ff79a7 */ /* 0x0003e200080004ff */
[----:B------:R-:W-:Y:S02]  /*15ab0*/  SHF.L.U32 R11, R9, R10, RZ ;  /* 0x0000000a090b7219 */ /* 0x000fe400000006ff */
[----:B------:R1:W-:Y:S04]  /*15ac0*/  STS [R3+0x360], R8 ;  /* 0x0003600803007388 */ /* 0x0003e80000000800 */
[----:B------:R1:W-:Y:S04]  /*15ad0*/  STAS [R4.64], R10 ;  /* 0x0000000a04007dbd */ /* 0x0003e8000c0008ff */
[----:B------:R1:W-:Y:S04]  /*15ae0*/  ATOMS.OR RZ, [R6+0x14], R13 ;  /* 0x0000140d06ff738c */ /* 0x0003e80003000000 */
[----:B------:R1:W-:Y:S04]  /*15af0*/  ATOMS.OR RZ, [R6+0x18], R11 ;  /* 0x0000180b06ff738c */ /* 0x0003e80003000000 */
[----:B------:R1:W-:Y:S02]  /*15b00*/  ATOMS.XOR RZ, [R6+0x10], R9 ;  /* 0x0000100906ff738c */ /* 0x0003e40003800000 */
.L_x_423:
[----:B------:R-:W-:Y:S05]  /*15b10*/  BSYNC B0 ;  /* 0x0000000000007941 */ /* 0x000fea0003800000 */
.L_x_422:
[----:B------:R-:W-:Y:S05]  /*15b20*/  BRA.U UP0, `(.L_x_428) ;  /* 0x00000001006c7547 */ /* 0x000fea000b800000 */
[----:B------:R-:W-:-:S03]  /*15b30*/  UMOV UR4, 0xffffffff ;  /* 0xffffffff00047882 */ /* 0x000fc60000000000 */
[----:B------:R-:W-:Y:S05]  /*15b40*/  BRA.DIV UR4, `(.L_x_429) ;  /* 0x0000004604f07947 */ /* 0x000fea000b800000 */
[----:B------:R-:W-:-:S13]  /*15b50*/  ELECT P6, URZ, PT ;  /* 0x0000000000ff782f */ /* 0x000fda00038c0000 */
.L_x_650:
[----:B------:R-:W-:Y:S05]  /*15b60*/  @!P6 BRA `(.L_x_428) ;  /* 0x00000000005ce947 */ /* 0x000fea0003800000 */
[----:B-1----:R-:W1:Y:S02]  /*15b70*/  LDS R5, [R6+0x10] ;  /* 0x0000100006057984 */ /* 0x002e640000000800 */
[----:B-1----:R-:W-:-:S04]  /*15b80*/  SHF.L.U32 R5, R5, 0x1f, RZ ;  /* 0x0000001f05057819 */ /* 0x002fc800000006ff */
[----:B------:R-:W1:Y:S02]  /*15b90*/  SYNCS.PHASECHK.TRANS64.TRYWAIT P1, [R6+URZ+0x8], R5 ;  /* 0x00000805060075a7 */ /* 0x000e6400080211ff */
[----:B-1----:R-:W-:Y:S05]  /*15ba0*/  @P1 BRA `(.L_x_430) ;  /* 0x0000000000081947 */ /* 0x002fea0003800000 */
[----:B------:R-:W1:Y:S02]  /*15bb0*/  SYNCS.PHASECHK.TRANS64.TRYWAIT P1, [R6+URZ+0x8], R5 ;  /* 0x00000805060075a7 */ /* 0x000e6400080211ff */
[----:B-1----:R-:W-:Y:S05]  /*15bc0*/  @!P1 BRA `(.L_x_431) ;  /* 0x0000004400f09947 */ /* 0x002fea0003800000 */
.L_x_430:
[----:B------:R-:W2:Y:S01]  /*15bd0*/  LDS R4, [R3+0x360] ;  /* 0x0003600003047984 */ /* 0x000ea20000000800 */
[----:B------:R-:W-:Y:S01]  /*15be0*/  IMAD.MOV.U32 R11, RZ, RZ, 0xffff ;  /* 0x0000ffffff0b7424 */ /* 0x000fe200078e00ff */
[----:B------:R-:W-:Y:S01]  /*15bf0*/  PRMT R7, R2, 0x654, R7 ;  /* 0x0000065402077816 */ /* 0x000fe20000000007 */
[----:B-1----:R-:W-:Y:S02]  /*15c00*/  IMAD.MOV.U32 R5, RZ, RZ, 0x1 ;  /* 0x00000001ff057424 */ /* 0x002fe400078e00ff */
[----:B--2---:R-:W-:Y:S01]  /*15c10*/  IMAD.SHL.U32 R0, R4, 0x20, RZ ;  /* 0x0000002004007824 */ /* 0x004fe200078e00ff */
[-C--:B------:R-:W-:Y:S02]  /*15c20*/  SHF.L.U32 R11, R11, R4.reuse, RZ ;  /* 0x000000040b0b7219 */ /* 0x080fe400000006ff */
[----:B------:R-:W-:Y:S02]  /*15c30*/  SHF.L.U32 R9, R5, R4, RZ ;  /* 0x0000000405097219 */ /* 0x000fe400000006ff */
[----:B------:R2:W-:Y:S04]  /*15c40*/  STS [R3+0x360], R0 ;  /* 0x0003600003007388 */ /* 0x0005e80000000800 */
[----:B------:R2:W-:Y:S04]  /*15c50*/  ATOMS.OR RZ, [R6+0x14], R11 ;  /* 0x0000140b06ff738c */ /* 0x0005e80003000000 */
[----:B------:R2:W-:Y:S01]  /*15c60*/  ATOMS.OR RZ, [R6+0x18], R9 ;  /* 0x0000180906ff738c */ /* 0x0005e20003000000 */
[----:B------:R2:W-:Y:S03]  /*15c70*/  SYNCS.ARRIVE.TRANS64.RED.A1T0 RZ, [R7+URZ], RZ ;  /* 0x000000ff07ff79a7 */ /* 0x0005e600081004ff */
[----:B------:R2:W-:Y:S01]  /*15c80*/  ATOMS.XOR RZ, [R6+0x10], R5 ;  /* 0x0000100506ff738c */ /* 0x0005e20003800000 */
[----:B------:R-:W-:Y:S05]  /*15c90*/  BRA `(.L_x_428) ;  /* 0x0000000000107947 */ /* 0x000fea0003800000 */
.L_x_421:
[----:B------:R-:W-:Y:S02]  /*15ca0*/  MOV R0, 0xffffffff ;  /* 0xffffffff00007802 */ /* 0x000fe40000000f00 */
[----:B------:R-:W-:-:S03]  /*15cb0*/  MOV R4, 0x15ce0 ;  /* 0x00015ce000047802 */ /* 0x000fc60000000f00 */
[----:B------:R1:W-:Y:S04]  /*15cc0*/  STS [R3+0x360], R0 ;  /* 0x0003600003007388 */ /* 0x0003e80000000800 */
[----:B-1--45:R-:W-:Y:S05]  /*15cd0*/  CALL.REL.NOINC `($__internal_1_$__cuda_sm10x_tcgen05_guardrail_trap_phase_invalid_during_alloc) ;  /* 0x0000004c00647944 */ /* 0x032fea0003c00000 */
.L_x_428:
[----:B------:R-:W-:Y:S05]  /*15ce0*/  WARPSYNC.ALL ;  /* 0x0000000000007948 */ /* 0x000fea0003800000 */
[----:B------:R-:W3:Y:S01]  /*15cf0*/  S2R R19, SR_CgaCtaId ;  /* 0x0000000000137919 */ /* 0x000ee20000008800 */
[----:B------:R-:W-:Y:S01]  /*15d00*/  MOV R18, 0x400 ;  /* 0x0000040000127802 */ /* 0x000fe20000000f00 */
[----:B------:R-:W-:Y:S01]  /*15d10*/  NOP ;  /* 0x0000000000007918 */ /* 0x000fe20000000000 */
[----:B------:R-:W-:Y:S06]  /*15d20*/  BAR.ARV 0x6, 0xa0 ;  /* 0x0182800000007b1d */ /* 0x000fec0000002000 */
[----:B---3--:R-:W-:-:S05]  /*15d30*/  LEA R18, R19, R18, 0x18 ;  /* 0x0000001213127211 */ /* 0x008fca00078ec0ff */
[----:B------:R-:W1:Y:S01]  /*15d40*/  LDS R30, [R18+0x360] ;  /* 0x00036000121e7984 */ /* 0x000e620000000800 */
[C---:B------:R-:W-:Y:S02]  /*15d50*/  VIADD R22, R18.reuse, 0x11000 ;  /* 0x0001100012167836 */ /* 0x040fe40000000000 */
[----:B------:R-:W-:-:S03]  /*15d60*/  VIADD R23, R18, 0x23000 ;  /* 0x0002300012177836 */ /* 0x000fc60000000000 */
[----:B------:R-:W-:Y:S02]  /*15d70*/  SHF.R.U32.HI R22, RZ, 0x4, R22 ;  /* 0x00000004ff167819 */ /* 0x000fe40000011616 */
[----:B------:R-:W-:Y:S02]  /*15d80*/  SHF.R.U32.HI R23, RZ, 0x4, R23 ;  /* 0x00000004ff177819 */ /* 0x000fe40000011617 */
[----:B------:R-:W-:Y:S02]  /*15d90*/  LOP3.LUT R22, R22, 0x3fff, RZ, 0xc0, !PT ;  /* 0x00003fff16167812 */ /* 0x000fe400078ec0ff */
[----:B------:R-:W-:Y:S02]  /*15da0*/  LOP3.LUT R23, R23, 0x3fff, RZ, 0xc0, !PT ;  /* 0x00003fff17177812 */ /* 0x000fe400078ec0ff */
[----:B------:R-:W-:Y:S02]  /*15db0*/  LOP3.LUT R22, R22, 0x10000, RZ, 0xfc, !PT ;  /* 0x0001000016167812 */ /* 0x000fe400078efcff */
[----:B------:R-:W-:Y:S01]  /*15dc0*/  LOP3.LUT R23, R23, 0x10000, RZ, 0xfc, !PT ;  /* 0x0001000017177812 */ /* 0x000fe200078efcff */
[----:B-12-45:R-:W1:-:S00]  /*15dd0*/  USETMAXREG.DEALLOC.CTAPOOL 0x88 ;  /* 0x00000088000079c8 */ /* 0x036e4000080e0500 */
[----:B-1----:R-:W1:Y:S01]  /*15de0*/  LDC R0, c[0x0][0x390] ;  /* 0x0000e400ff007b82 */ /* 0x002e620000000800 */
[----:B------:R-:W-:Y:S01]  /*15df0*/  VOTEU.ANY UP0, P0 ;  /* 0x0000000000ff7886 */ /* 0x000fe20000000100 */
[----:B------:R-:W-:Y:S01]  /*15e00*/  BSSY B6, `(.L_x_432) ;  /* 0x00000b7000067945 */ /* 0x000fe20003800000 */
[----:B------:R-:W-:Y:S01]  /*15e10*/  UISETP.NE.AND UP0, UPT, UR47, 0x4, !UP0 ;  /* 0x000000042f00788c */ /* 0x000fe2000c705270 */
[----:B------:R-:W-:Y:S01]  /*15e20*/  IMAD.MOV.U32 R28, RZ, RZ, 0x1 ;  /* 0x00000001ff1c7424 */ /* 0x000fe200078e00ff */
[----:B------:R-:W-:Y:S01]  /*15e30*/  CS2R R26, SRZ ;  /* 0x00000000001a7805 */ /* 0x000fe2000001ff00 */
[----:B------:R-:W-:Y:S01]  /*15e40*/  IMAD.MOV.U32 R33, RZ, RZ, RZ ;  /* 0x000000ffff217224 */ /* 0x000fe200078e00ff */
[----:B------:R-:W-:Y:S01]  /*15e50*/  CS2R R24, SRZ ;  /* 0x0000000000187805 */ /* 0x000fe2000001ff00 */
[----:B------:R-:W-:Y:S01]  /*15e60*/  IMAD.MOV.U32 R31, RZ, RZ, RZ ;  /* 0x000000ffff1f7224 */ /* 0x000fe200078e00ff */
[----:B------:R-:W-:Y:S01]  /*15e70*/  UP2UR UR37, UPR, URZ, 0x1 ;  /* 0x00000001ff257883 */ /* 0x000fe20008000000 */
[----:B-1----:R-:W-:-:S05]  /*15e80*/  VIADD R0, R0, 0x3f ;  /* 0x0000003f00007836 */ /* 0x002fca0000000000 */
[----:B------:R-:W-:-:S04]  /*15e90*/  SHF.R.S32.HI R17, RZ, 0x1f, R0 ;  /* 0x0000001fff117819 */ /* 0x000fc80000011400 */
[----:B------:R-:W-:-:S04]  /*15ea0*/  LEA.HI R17, R17, R0, RZ, 0x6 ;  /* 0x0000000011117211 */ /* 0x000fc800078f30ff */
[----:B------:R-:W-:-:S07]  /*15eb0*/  SHF.R.S32.HI R17, RZ, 0x6, R17 ;  /* 0x00000006ff117819 */ /* 0x000fce0000011411 */
.L_x_451:
[----:B------:R-:W-:Y:S05]  /*15ec0*/  YIELD ;  /* 0x0000000000007946 */ /* 0x000fea0003800000 */
[----:B-1----:R-:W1:Y:S02]  /*15ed0*/  LDCU.64 UR4, c[0x0][0x398] ;  /* 0x00007300ff0477ac */ /* 0x002e640008000a00 */
[----:B-1----:R-:W-:-:S04]  /*15ee0*/  UISETP.NE.U32.AND UP0, UPT, UR4, URZ, UPT ;  /* 0x000000ff0400728c */ /* 0x002fc8000bf05070 */
[----:B------:R-:W-:-:S09]  /*15ef0*/  UISETP.NE.AND.EX UP0, UPT, UR5, URZ, UPT, UP0 ;  /* 0x000000ff0500728c */ /* 0x000fd2000bf05300 */
[----:B---3--:R-:W-:Y:S05]  /*15f00*/  BRA.U UP0, `(.L_x_433) ;  /* 0x0000000100407547 */ /* 0x008fea000b800000 */
        /* <DEDUP_REMOVED lines=16> */
.L_x_433:
[----:B------:R-:W1:Y:S01]  /*16010*/  LDCU UR4, c[0x0][0x394] ;  /* 0x00007280ff0477ac */ /* 0x000e620008000800 */
[----:B------:R-:W-:Y:S01]  /*16020*/  BSSY B2, `(.L_x_434) ;  /* 0x000006e000027945 */ /* 0x000fe20003800000 */
[----:B-1----:R-:W-:-:S04]  /*16030*/  ISETP.GE.AND P0, PT, R16, UR4, PT ;  /* 0x0000000410007c0c */ /* 0x002fc8000bf06270 */
[----:B------:R-:W-:-:S04]  /*16040*/  SEL R9, R17, RZ, !P0 ;  /* 0x000000ff11097207 */ /* 0x000fc80004000000 */
[----:B------:R-:W-:-:S04]  /*16050*/  ISETP.GE.AND P0, PT, R9, 0x1, PT ;  /* 0x000000010900780c */ /* 0x000fc80003f06270 */
[----:B------:R-:W-:-:S13]  /*16060*/  ISETP.NE.OR P0, PT, RZ, UR57, !P0 ;  /* 0x00000039ff007c0c */ /* 0x000fda000c705670 */
[----:B------:R-:W-:Y:S05]  /*16070*/  @P0 BRA `(.L_x_435) ;  /* 0x0000000400a00947 */ /* 0x000fea0003800000 */
[----:B------:R-:W-:Y:S01]  /*16080*/  IMAD R3, R27, 0x8, R18 ;  /* 0x000000081b037824 */ /* 0x000fe200078e0212 */
[----:B------:R-:W-:Y:S01]  /*16090*/  SHF.L.U32 R0, R25, 0x1f, RZ ;  /* 0x0000001f19007819 */ /* 0x000fe200000006ff */
[----:B------:R-:W-:Y:S01]  /*160a0*/  UISETP.NE.AND UP0, UPT, UR37, URZ, UPT ;  /* 0x000000ff2500728c */ /* 0x000fe2000bf05270 */
[----:B------:R-:W-:Y:S02]  /*160b0*/  LEA R8, R33, R30, 0x8 ;  /* 0x0000001e21087211 */ /* 0x000fe400078e40ff */
[----:B------:R1:W2:Y:S06]  /*160c0*/  SYNCS.PHASECHK.TRANS64.TRYWAIT P1, [R3+URZ], R0 ;  /* 0x00000000030075a7 */ /* 0x0002ac00080211ff */
[----:B------:R-:W-:Y:S05]  /*160d0*/  BRA.U UP0, `(.L_x_436) ;  /* 0x0000000100047547 */ /* 0x000fea000b800000 */
[----:B------:R-:W-:Y:S05]  /*160e0*/  BPT.TRAP 0x1 ;  /* 0x000000040000795c */ /* 0x000fea0000300000 */
.L_x_436:
[----:B------:R-:W-:Y:S01]  /*160f0*/  IMAD R6, R33, 0x8, R18 ;  /* 0x0000000821067824 */ /* 0x000fe200078e0212 */
[----:B-1----:R-:W-:Y:S01]  /*16100*/  SHF.L.U32 R3, R28, 0x1f, RZ ;  /* 0x0000001f1c037819 */ /* 0x002fe200000006ff */
[----:B------:R-:W-:Y:S01]  /*16110*/  BSSY B0, `(.L_x_437) ;  /* 0x0000004000007945 */ /* 0x000fe20003800000 */
[----:B------:R-:W-:Y:S02]  /*16120*/  PLOP3.LUT P0, PT, PT, PT, PT, 0x8, 0x80 ;  /* 0x000000000080781c */ /* 0x000fe40003f0e170 */
[----:B------:R-:W1:Y:S02]  /*16130*/  SYNCS.PHASECHK.TRANS64.TRYWAIT P2, [R6+URZ+0x170], R3 ;  /* 0x00017003060075a7 */ /* 0x000e6400080411ff */
[----:B-1----:R-:W-:Y:S09]  /*16140*/  @!P2 BRA `(.L_x_438) ;  /* 0x0000004000a4a947 */ /* 0x002ff20003800000 */
.L_x_651:
[----:B------:R-:W-:Y:S05]  /*16150*/  BSYNC B0 ;  /* 0x0000000000007941 */ /* 0x000fea0003800000 */
.L_x_437:
[----:B------:R-:W-:Y:S01]  /*16160*/  BSSY B1, `(.L_x_439) ;  /* 0x000004a000017945 */ /* 0x000fe20003800000 */
[----:B------:R-:W-:Y:S01]  /*16170*/  IMAD.MOV.U32 R11, RZ, RZ, R27 ;  /* 0x000000ffff0b7224 */ /* 0x000fe200078e001b */
[----:B------:R-:W-:Y:S01]  /*16180*/  IADD3 R7, PT, PT, R24, R9, RZ ;  /* 0x0000000918077210 */ /* 0x000fe20007ffe0ff */
[----:B------:R-:W-:Y:S01]  /*16190*/  IMAD.MOV.U32 R10, RZ, RZ, R17 ;  /* 0x000000ffff0a7224 */ /* 0x000fe200078e0011 */
[----:B------:R-:W-:-:S07]  /*161a0*/  LOP3.LUT R5, R29, 0xffff, RZ, 0xc0, !PT ;  /* 0x0000ffff1d057812 */ /* 0x000fce00078ec0ff */
.L_x_444:
[----:B------:R-:W-:Y:S01]  /*161b0*/  ISETP.NE.AND P2, PT, R10, 0x1, PT ;  /* 0x000000010a00780c */ /* 0x000fe20003f45270 */
[----:B------:R-:W-:Y:S01]  /*161c0*/  VIADD R27, R11, 0x1 ;  /* 0x000000010b1b7836 */ /* 0x000fe20000000000 */
[----:B------:R-:W-:Y:S05]  /*161d0*/  YIELD ;  /* 0x0000000000007946 */ /* 0x000fea0003800000 */
[----:B------:R-:W-:Y:S01]  /*161e0*/  ISETP.NE.AND P3, PT, R27, 0x9, PT ;  /* 0x000000091b00780c */ /* 0x000fe20003f65270 */
[----:B------:R-:W-:Y:S01]  /*161f0*/  BSSY B0, `(.L_x_440) ;  /* 0x0000008000007945 */ /* 0x000fe20003800000 */
[----:B-1----:R-:W-:Y:S02]  /*16200*/  IMAD R3, R11, 0x8, R18 ;  /* 0x000000080b037824 */ /* 0x002fe400078e0212 */
[----:B------:R-:W-:Y:S02]  /*16210*/  SEL R27, R27, RZ, P3 ;  /* 0x000000ff1b1b7207 */ /* 0x000fe40001800000 */
[----:B------:R-:W-:Y:S01]  /*16220*/  SEL R4, RZ, 0x1, P3 ;  /* 0x00000001ff047807 */ /* 0x000fe20001800000 */
[----:B--23--:R-:W-:Y:S06]  /*16230*/  @P1 BRA `(.L_x_441) ;  /* 0x00000000000c1947 */ /* 0x00cfec0003800000 */
[----:B------:R-:W-:Y:S04]  /*16240*/  SHF.L.U32 R0, R25, 0x1f, RZ ;  /* 0x0000001f19007819 */ /* 0x000fe800000006ff */
[----:B------:R-:W1:Y:S02]  /*16250*/  SYNCS.PHASECHK.TRANS64.TRYWAIT P1, [R3+URZ], R0 ;  /* 0x00000000030075a7 */ /* 0x000e6400080211ff */
[----:B-1----:R-:W-:Y:S05]  /*16260*/  @!P1 BRA `(.L_x_442) ;  /* 0x0000004000709947 */ /* 0x002fea0003800000 */
.L_x_441:
[----:B------:R-:W-:Y:S05]  /*16270*/  BSYNC B0 ;  /* 0x0000000000007941 */ /* 0x000fea0003800000 */
.L_x_440:
[----:B------:R-:W-:Y:S01]  /*16280*/  PLOP3.LUT P1, PT, PT, PT, PT, 0x80, 0x8 ;  /* 0x000000000008781c */ /* 0x000fe20003f2f070 */
[----:B------:R-:W-:Y:S01]  /*16290*/  @P2 IMAD R13, R27, 0x8, R18 ;  /* 0x000000081b0d2824 */ /* 0x000fe200078e0212 */
[----:B------:R-:W-:Y:S01]  /*162a0*/  LOP3.LUT R25, R25, R4, RZ, 0x3c, !PT ;  /* 0x0000000419197212 */ /* 0x000fe200078e3cff */
[----:B------:R-:W-:Y:S01]  /*162b0*/  UMOV UR4, 0xffffffff ;  /* 0xffffffff00047882 */ /* 0x000fe20000000000 */
[----:B------:R-:W-:Y:S01]  /*162c0*/  VIADD R24, R24, 0x1 ;  /* 0x0000000118187836 */ /* 0x000fe20000000000 */
[C---:B------:R-:W-:Y:S01]  /*162d0*/  LEA R4, R11.reuse, R22, 0x9 ;  /* 0x000000160b047211 */ /* 0x040fe200078e48ff */
[----:B-1----:R-:W-:Y:S01]  /*162e0*/  IMAD R0, R11, 0x200, R23 ;  /* 0x000002000b007824 */ /* 0x002fe200078e0217 */
[----:B------:R-:W-:Y:S05]  /*162f0*/  @P2 SHF.L.U32 R12, R25, 0x1f, RZ ;  /* 0x0000001f190c2819 */ /* 0x000fea00000006ff */
[----:B------:R1:W2:Y:S01]  /*16300*/  @P2 SYNCS.PHASECHK.TRANS64.TRYWAIT P1, [R13+URZ], R12 ;  /* 0x0000000c0d0025a7 */ /* 0x0002a200080211ff */
[----:B------:R-:W-:Y:S05]  /*16310*/  BRA.DIV UR4, `(.L_x_443) ;  /* 0x0000004204587947 */ /* 0x000fea000b800000 */
[----:B------:R-:W-:Y:S11]  /*16320*/  ELECT P2, URZ, PT ;  /* 0x0000000000ff782f */ /* 0x000ff60003840000 */
[----:B------:R-:W-:Y:S02]  /*16330*/  @!UPT UIADD3 URZ, UPT, UPT, URZ, URZ, URZ ;  /* 0x000000fffffff290 */ /* 0x000fe4000fffe0ff */
[----:B------:R-:W-:Y:S01]  /*16340*/  @P2 R2UR.BROADCAST UR5, R8 ;  /* 0x00000000080522ca */ /* 0x000fe200008e0000 */
[----:B------:R-:W-:Y:S01]  /*16350*/  @P2 IMAD.MOV.U32 R14, RZ, RZ, R0 ;  /* 0x000000ffff0e2224 */ /* 0x000fe200078e0000 */
[----:B------:R-:W-:Y:S01]  /*16360*/  @P2 VOTEU.ANY UP1, P0 ;  /* 0x0000000000ff2886 */ /* 0x000fe20000020100 */
[----:B------:R-:W-:Y:S01]  /*16370*/  @P2 IMAD.MOV.U32 R15, RZ, RZ, -0x7fffbfe0 ;  /* 0x80004020ff0f2424 */ /* 0x000fe200078e00ff */
[----:B------:R-:W-:Y:S01]  /*16380*/  VOTEU.ANY UP0, P2 ;  /* 0x0000000000ff7886 */ /* 0x000fe20001000100 */
[----:B-1----:R-:W-:Y:S01]  /*16390*/  @P2 IMAD.MOV.U32 R12, RZ, RZ, R4 ;  /* 0x000000ffff0c2224 */ /* 0x002fe200078e0004 */
[----:B------:R-:W-:Y:S01]  /*163a0*/  @P2 R2UR.BROADCAST UR12, R14 ;  /* 0x000000000e0c22ca */ /* 0x000fe200008e0000 */
[----:B------:R-:W-:Y:S01]  /*163b0*/  @P2 IMAD.MOV.U32 R13, RZ, RZ, -0x7fffbfe0 ;  /* 0x80004020ff0d2424 */ /* 0x000fe200078e00ff */
[----:B------:R-:W-:Y:S01]  /*163c0*/  @P2 R2UR.BROADCAST UR13, R15 ;  /* 0x000000000f0d22ca */ /* 0x000fe200008e0000 */
[----:B------:R-:W-:Y:S01]  /*163d0*/  VOTEU.ANY UP2, P2 ;  /* 0x0000000000ff7886 */ /* 0x000fe20001040100 */
[----:B------:R-:W-:Y:S02]  /*163e0*/  @P2 R2UR.BROADCAST UR10, R12 ;  /* 0x000000000c0a22ca */ /* 0x000fe400008e0000 */
[----:B------:R-:W-:Y:S02]  /*163f0*/  ELECT P0, URZ, PT ;  /* 0x0000000000ff782f */ /* 0x000fe40003800000 */
[----:B------:R-:W-:Y:S01]  /*16400*/  @P2 R2UR.BROADCAST UR11, R13 ;  /* 0x000000000d0b22ca */ /* 0x000fe200008e0000 */
[----:B------:R-:W-:Y:S10]  /*16410*/  VIADD R0, R0, 0x2 ;  /* 0x0000000200007836 */ /* 0x000ff40000000000 */
[----:B------:R-:W-:Y:S01]  /*16420*/  @P0 R2UR.BROADCAST UR4, R8 ;  /* 0x00000000080402ca */ /* 0x000fe200008e0000 */
[----:B------:R-:W-:Y:S01]  /*16430*/  VIADD R4, R4, 0x2 ;  /* 0x0000000204047836 */ /* 0x000fe20000000000 */
[----:B------:R-:W-:Y:S01]  /*16440*/  @UP2 UMOV UR14, 0x0 ;  /* 0x00000000000e2882 */ /* 0x000fe20000000000 */
[----:B------:R-:W-:Y:S01]  /*16450*/  @UP2 UMOV UR15, 0x10400010 ;  /* 0x10400010000f2882 */ /* 0x000fe20000000000 */
[----:B------:R-:W-:Y:S01]  /*16460*/  @P0 IMAD.MOV.U32 R12, RZ, RZ, R0 ;  /* 0x000000ffff0c0224 */ /* 0x000fe200078e0000 */
[----:B------:R1:W-:Y:S01]  /*16470*/  @UP0 UTCQMMA.2CTA gdesc[UR10], gdesc[UR12], tmem[UR5], tmem[UR14], idesc[UR15], UP1 ;  /* 0x00ff0e0c0a0005ea */ /* 0x0003e20008a00305 */
[----:B------:R-:W-:Y:S01]  /*16480*/  @P0 IMAD.MOV.U32 R13, RZ, RZ, -0x7fffbfe0 ;  /* 0x80004020ff0d0424 */ /* 0x000fe200078e00ff */
[----:B------:R-:W-:Y:S01]  /*16490*/  VOTEU.ANY UP0, P0 ;  /* 0x0000000000ff7886 */ /* 0x000fe20000000100 */
[----:B------:R-:W-:Y:S01]  /*164a0*/  @P0 IMAD.MOV.U32 R14, RZ, RZ, R4 ;  /* 0x000000ffff0e0224 */ /* 0x000fe200078e0004 */
[----:B------:R-:W-:Y:S01]  /*164b0*/  @P0 R2UR.BROADCAST UR8, R12 ;  /* 0x000000000c0802ca */ /* 0x000fe200008e0000 */
[----:B------:R-:W-:Y:S01]  /*164c0*/  @P0 IMAD.MOV.U32 R15, RZ, RZ, -0x7fffbfe0 ;  /* 0x80004020ff0f0424 */ /* 0x000fe200078e00ff */
[----:B------:R-:W-:Y:S01]  /*164d0*/  @P0 R2UR.BROADCAST UR9, R13 ;  /* 0x000000000d0902ca */ /* 0x000fe200008e0000 */
[----:B------:R-:W-:Y:S01]  /*164e0*/  VOTEU.ANY UP1, P0 ;  /* 0x0000000000ff7886 */ /* 0x000fe20000020100 */
[----:B------:R-:W-:Y:S02]  /*164f0*/  @P0 R2UR.BROADCAST UR6, R14 ;  /* 0x000000000e0602ca */ /* 0x000fe400008e0000 */
[----:B------:R-:W-:Y:S02]  /*16500*/  @P0 R2UR.BROADCAST UR7, R15 ;  /* 0x000000000f0702ca */ /* 0x000fe400008e0000 */
[----:B------:R-:W-:Y:S01]  /*16510*/  ELECT P0, URZ, PT ;  /* 0x0000000000ff782f */ /* 0x000fe20003800000 */
[----:B-1----:R-:W-:Y:S01]  /*16520*/  @UP1 UMOV UR10, 0x0 ;  /* 0x00000000000a1882 */ /* 0x002fe20000000000 */
[----:B------:R-:W-:Y:S09]  /*16530*/  @UP1 UMOV UR11, 0x10400010 ;  /* 0x10400010000b1882 */ /* 0x000ff20000000000 */
[----:B------:R1:W-:Y:S01]  /*16540*/  @UP0 UTCQMMA.2CTA gdesc[UR6], gdesc[UR8], tmem[UR4], tmem[UR10], idesc[UR11], UPT ;  /* 0x00ff0a08060005ea */ /* 0x0003e2000ba00304 */
[----:B------:R-:W-:Y:S01]  /*16550*/  NOP ;  /* 0x0000000000007918 */ /* 0x000fe20000000000 */
.L_x_658:
[----:B------:R-:W-:Y:S01]  /*16560*/  @P0 R2UR UR5, R5 ;  /* 0x00000000050502ca */ /* 0x000fe200000e0000 */
[----:B------:R-:W-:Y:S01]  /*16570*/  @P0 VIADD R3, R3, 0x48 ;  /* 0x0000004803030836 */ /* 0x000fe20000000000 */
[----:B------:R-:W-:Y:S01]  /*16580*/  ISETP.NE.AND P2, PT, R24, R7, PT ;  /* 0x000000071800720c */ /* 0x000fe20003f45270 */
[----:B------:R-:W-:Y:S01]  /*16590*/  VOTEU.ANY UP0, P0 ;  /* 0x0000000000ff7886 */ /* 0x000fe20000000100 */
[----:B------:R-:W-:Y:S02]  /*165a0*/  VIADD R10, R10, 0xffffffff ;  /* 0xffffffff0a0a7836 */ /* 0x000fe40000000000 */
[----:B-1----:R-:W-:Y:S01]  /*165b0*/  @P0 R2UR.BROADCAST UR4, R3 ;  /* 0x00000000030402ca */ /* 0x002fe200008e0000 */
[----:B------:R-:W-:Y:S01]  /*165c0*/  IMAD.MOV.U32 R11, RZ, RZ, R27 ;  /* 0x000000ffff0b7224 */ /* 0x000fe200078e001b */
[----:B------:R-:W-:Y:S11]  /*165d0*/  PLOP3.LUT P0, PT, PT, PT, PT, 0x80, 0x8 ;  /* 0x000000000008781c */ /* 0x000ff60003f0f070 */
[----:B------:R3:W-:Y:S01]  /*165e0*/  @UP0 UTCBAR.2CTA.MULTICAST [UR4], URZ, UR5 ;  /* 0x000000ff040003e9 */ /* 0x0007e20008200805 */
[----:B------:R-:W-:Y:S05]  /*165f0*/  @P2 BRA `(.L_x_444) ;  /* 0xfffffff800ec2947 */ /* 0x000fea000383ffff */
[----:B---3--:R-:W-:Y:S05]  /*16600*/  BSYNC B1 ;  /* 0x0000000000017941 */ /* 0x008fea0003800000 */
.L_x_439:
[----:B------:R-:W-:-:S09]  /*16610*/  UISETP.NE.AND UP0, UPT, UR37, URZ, UPT ;  /* 0x000000ff2500728c */ /* 0x000fd2000bf05270 */
[----:B------:R-:W-:Y:S05]  /*16620*/  BRA.U UP0, `(.L_x_445) ;  /* 0x0000000100047547 */ /* 0x000fea000b800000 */
[----:B------:R-:W-:Y:S05]  /*16630*/  BPT.TRAP 0x1 ;  /* 0x000000040000795c */ /* 0x000fea0000300000 */
.L_x_445:
[----:B------:R-:W-:-:S03]  /*16640*/  UMOV UR4, 0xffffffff ;  /* 0xffffffff00047882 */ /* 0x000fc60000000000 */
[----:B------:R-:W-:Y:S05]  /*16650*/  BRA.DIV UR4, `(.L_x_446) ;  /* 0x00000042047c7947 */ /* 0x000fea000b800000 */
[----:B------:R-:W-:-:S13]  /*16660*/  ELECT P6, URZ, PT ;  /* 0x0000000000ff782f */ /* 0x000fda00038c0000 */
.L_x_661:
[----:B------:R-:W-:Y:S01]  /*16670*/  @P6 VIADD R6, R6, 0x160 ;  /* 0x0000016006066836 */ /* 0x000fe20000000000 */
[----:B------:R-:W-:Y:S01]  /*16680*/  @P6 LOP3.LUT R0, R37, 0xffff, RZ, 0xc0, !PT ;  /* 0x0000ffff25006812 */ /* 0x000fe200078ec0ff */
[----:B------:R-:W-:Y:S01]  /*16690*/  VOTEU.ANY UP0, P6 ;  /* 0x0000000000ff7886 */ /* 0x000fe20003000100 */
[----:B------:R-:W-:Y:S01]  /*166a0*/  PLOP3.LUT P0, PT, P6, PT, PT, 0x80, 0x8 ;  /* 0x000000000008781c */ /* 0x000fe2000370f070 */
[----:B------:R-:W-:Y:S01]  /*166b0*/  IMAD.MOV.U32 R24, RZ, RZ, R7 ;  /* 0x000000ffff187224 */ /* 0x000fe200078e0007 */
[----:B------:R-:W-:-:S11]  /*166c0*/  @P6 R2UR UR5, R0 ;  /* 0x00000000000562ca */ /* 0x000fd600000e0000 */
[----:B------:R-:W-:-:S13]  /*166d0*/  @P0 R2UR.BROADCAST UR4, R6 ;  /* 0x00000000060402ca */ /* 0x000fda00008e0000 */
[----:B------:R1:W-:Y:S01]  /*166e0*/  @UP0 UTCBAR.2CTA.MULTICAST [UR4], URZ, UR5 ;  /* 0x000000ff040003e9 */ /* 0x0003e20008200805 */
[----:B------:R-:W-:Y:S01]  /*166f0*/  NOP ;  /* 0x0000000000007918 */ /* 0x000fe20000000000 */
.L_x_435:
[----:B-1----:R-:W-:Y:S05]  /*16700*/  BSYNC B2 ;  /* 0x0000000000027941 */ /* 0x002fea0003800000 */
.L_x_434:
[----:B--2---:R-:W-:Y:S01]  /*16710*/  ISETP.GE.AND P1, PT, R9, 0x1, PT ;  /* 0x000000010900780c */ /* 0x004fe20003f26270 */
[----:B------:R-:W-:-:S05]  /*16720*/  IMAD.U32 R0, RZ, RZ, UR52 ;  /* 0x00000034ff007e24 */ /* 0x000fca000f8e00ff */
[----:B------:R-:W-:-:S07]  /*16730*/  ISETP.NE.AND P0, PT, R0, 0x8, PT ;  /* 0x000000080000780c */ /* 0x000fce0003f05270 */
[----:B------:R-:W-:-:S05]  /*16740*/  @P1 VIADD R3, R33, 0x1 ;  /* 0x0000000121031836 */ /* 0x000fca0000000000 */
[----:B------:R-:W-:-:S04]  /*16750*/  @P1 ISETP.NE.AND P2, PT, R3, 0x2, PT ;  /* 0x000000020300180c */ /* 0x000fc80003f45270 */
[----:B------:R-:W-:Y:S02]  /*16760*/  @P1 SEL R5, RZ, 0x1, P2 ;  /* 0x00000001ff051807 */ /* 0x000fe40001000000 */
[----:B------:R-:W-:Y:S02]  /*16770*/  @P1 SEL R33, R3, RZ, P2 ;  /* 0x000000ff03211207 */ /* 0x000fe40001000000 */
[----:B------:R-:W-:Y:S01]  /*16780*/  @P1 LOP3.LUT R28, R28, R5, RZ, 0x3c, !PT ;  /* 0x000000051c1c1212 */ /* 0x000fe200078e3cff */
[----:B------:R-:W-:Y:S06]  /*16790*/  @P0 BRA `(.L_x_447) ;  /* 0x0000000000040947 */ /* 0x000fec0003800000 */
[----:B------:R-:W-:Y:S05]  /*167a0*/  BPT.TRAP 0x1 ;  /* 0x000000040000795c */ /* 0x000fea0000300000 */
.L_x_447:
[C---:B------:R-:W-:Y:S01]  /*167b0*/  LEA R0, R31.reuse, R18, 0x3 ;  /* 0x000000121f007211 */ /* 0x040fe200078e18ff */
[----:B------:R-:W-:Y:S01]  /*167c0*/  BSSY B0, `(.L_x_448) ;  /* 0x0000006000007945 */ /* 0x000fe20003800000 */
[----:B------:R-:W-:Y:S02]  /*167d0*/  SHF.L.U32 R5, R26, 0x1f, RZ ;  /* 0x0000001f1a057819 */ /* 0x000fe400000006ff */
[----:B------:R-:W-:Y:S02]  /*167e0*/  MOV R4, UR36 ;  /* 0x0000002400047c02 */ /* 0x000fe40008000f00 */
[----:B------:R-:W1:Y:S03]  /*167f0*/  SYNCS.PHASECHK.TRANS64.TRYWAIT P1, [R0+URZ+0x1a0], R5 ;  /* 0x0001a005000075a7 */ /* 0x000e6600080211ff */
[----:B------:R-:W-:Y:S01]  /*16800*/  IMAD R3, R31, 0x14, R4 ;  /* 0x000000141f037824 */ /* 0x000fe200078e0204 */
[----:B-1----:R-:W-:Y:S06]  /*16810*/  @!P1 BRA `(.L_x_449) ;  /* 0x00000040002c9947 */ /* 0x002fec0003800000 */
.L_x_662:
[----:B------:R-:W-:Y:S05]  /*16820*/  BSYNC B0 ;  /* 0x0000000000007941 */ /* 0x000fea0003800000 */
.L_x_448:
[----:B------:R2:W3:Y:S04]  /*16830*/  LDS R16, [R3+0x8] ;  /* 0x0000080003107984 */ /* 0x0004e80000000800 */
[----:B------:R2:W4:Y:S01]  /*16840*/  LDS R4, [R3+0xc] ;  /* 0x00000c0003047984 */ /* 0x0005220000000800 */
        /* <DEDUP_REMOVED lines=8> */
.L_x_450:
[----:B----4-:R-:W-:Y:S01]  /*168d0*/  ISETP.NE.AND P0, PT, R4, RZ, PT ;  /* 0x000000ff0400720c */ /* 0x010fe20003f05270 */
[----:B------:R-:W-:Y:S02]  /*168e0*/  VIADD R31, R31, 0x1 ;  /* 0x000000011f1f7836 */ /* 0x000fe40000000000 */
[----:B-1----:R-:W-:-:S03]  /*168f0*/  VIADD R0, R0, 0x1e0 ;  /* 0x000001e000007836 */ /* 0x002fc60000000000 */
[----:B------:R-:W-:Y:S02]  /*16900*/  ISETP.NE.AND P1, PT, R31, 0x8, PT ;  /* 0x000000081f00780c */ /* 0x000fe40003f25270 */
[----:B------:R-:W-:Y:S02]  /*16910*/  PRMT R0, R19, 0x654, R0 ;  /* 0x0000065413007816 */ /* 0x000fe40000000000 */
[----:B--2---:R-:W-:Y:S02]  /*16920*/  SEL R3, RZ, 0x1, P1 ;  /* 0x00000001ff037807 */ /* 0x004fe40000800000 */
[----:B------:R1:W-:Y:S01]  /*16930*/  SYNCS.ARRIVE.TRANS64.RED.A1T0 RZ, [R0+URZ], RZ ;  /* 0x000000ff00ff79a7 */ /* 0x0003e200081004ff */
[----:B------:R-:W-:Y:S02]  /*16940*/  SEL R31, R31, RZ, P1 ;  /* 0x000000ff1f1f7207 */ /* 0x000fe40000800000 */
[----:B------:R-:W-:Y:S01]  /*16950*/  LOP3.LUT R26, R26, R3, RZ, 0x3c, !PT ;  /* 0x000000031a1a7212 */ /* 0x000fe200078e3cff */
[----:B------:R-:W-:Y:S05]  /*16960*/  @P0 BRA `(.L_x_451) ;  /* 0xfffffff400540947 */ /* 0x000fea000383ffff */
[----:B------:R-:W-:Y:S05]  /*16970*/  BSYNC B6 ;  /* 0x0000000000067941 */ /* 0x000fea0003800000 */
.L_x_432:
[----:B-1----:R-:W1:Y:S01]  /*16980*/  S2R R0, SR_CgaCtaId ;  /* 0x0000000000007919 */ /* 0x002e620000008800 */
[----:B------:R-:W-:Y:S01]  /*16990*/  UMOV UR4, 0xffffffff ;  /* 0xffffffff00047882 */ /* 0x000fe20000000000 */
[----:B------:R-:W-:Y:S02]  /*169a0*/  MOV R3, 0x40 ;  /* 0x0000004000037802 */ /* 0x000fe40000000f00 */
[----:B------:R-:W-:Y:S02]  /*169b0*/  ISETP.NE.AND P0, PT, RZ, UR57, PT ;  /* 0x00000039ff007c0c */ /* 0x000fe4000bf05270 */
[----:B-1----:R-:W-:Y:S01]  /*169c0*/  LEA R0, R0, R3, 0x18 ;  /* 0x0000000300007211 */ /* 0x002fe200078ec0ff */
[----:B------:R-:W-:Y:S05]  /*169d0*/  BRA.DIV UR4, `(.L_x_452) ;  /* 0x0000003e04d07947 */ /* 0x000fea000b800000 */
[----:B------:R-:W-:-:S13]  /*169e0*/  ELECT P6, URZ, PT ;  /* 0x0000000000ff782f */ /* 0x000fda00038c0000 */
.L_x_665:
[----:B------:R-:W-:Y:S01]  /*169f0*/  HFMA2 R3, -RZ, RZ, 0, 5.9604644775390625e-08 ;  /* 0x00000001ff037431 */ /* 0x000fe200000001ff */
[----:B------:R-:W-:-:S05]  /*16a00*/  VOTEU.ANY UP0, P6 ;  /* 0x0000000000ff7886 */ /* 0x000fca0003000100 */
[----:B------:R-:W-:Y:S01]  /*16a10*/  @UP0 UVIRTCOUNT.DEALLOC.SMPOOL 0x80 ;  /* 0x000000800000084c */ /* 0x000fe20000000000 */
[----:B------:R1:W-:Y:S01]  /*16a20*/  @P6 STS.U8 [R0+0x1c], R3 ;  /* 0x00001c0300006388 */ /* 0x0003e20000000000 */
[----:B------:R-:W-:Y:S05]  /*16a30*/  @P0 BRA `(.L_x_453) ;  /* 0x0000000000780947 */ /* 0x000fea0003800000 */
[----:B------:R-:W-:-:S09]  /*16a40*/  UISETP.NE.AND UP0, UPT, UR37, URZ, UPT ;  /* 0x000000ff2500728c */ /* 0x000fd2000bf05270 */
[----:B------:R-:W-:Y:S05]  /*16a50*/  BRA.U UP0, `(.L_x_454) ;  /* 0x0000000100047547 */ /* 0x000fea000b800000 */
[----:B------:R-:W-:Y:S05]  /*16a60*/  BPT.TRAP 0x1 ;  /* 0x000000040000795c */ /* 0x000fea0000300000 */
.L_x_454:
[----:B------:R-:W-:Y:S01]  /*16a70*/  LEA R4, R33, R18, 0x3 ;  /* 0x0000001221047211 */ /* 0x000fe200078e18ff */
[----:B------:R-:W-:Y:S01]  /*16a80*/  BSSY B0, `(.L_x_455) ;  /* 0x0000004000007945 */ /* 0x000fe20003800000 */
[----:B-1----:R-:W-:-:S04]  /*16a90*/  SHF.L.U32 R3, R28, 0x1f, RZ ;  /* 0x0000001f1c037819 */ /* 0x002fc800000006ff */
[----:B------:R-:W1:Y:S02]  /*16aa0*/  SYNCS.PHASECHK.TRANS64.TRYWAIT P1, [R4+URZ+0x170], R3 ;  /* 0x00017003040075a7 */ /* 0x000e6400080211ff */
[----:B-1----:R-:W-:Y:S05]  /*16ab0*/  @!P1 BRA `(.L_x_456) ;  /* 0x0000003c00b89947 */ /* 0x002fea0003800000 */
.L_x_666:
[----:B------:R-:W-:Y:S05]  /*16ac0*/  BSYNC B0 ;  /* 0x0000000000007941 */ /* 0x000fea0003800000 */
.L_x_455:
[----:B------:R-:W-:Y:S01]  /*16ad0*/  UISETP.NE.AND UP0, UPT, UR37, URZ, UPT ;  /* 0x000000ff2500728c */ /* 0x000fe2000bf05270 */
[----:B------:R-:W-:-:S08]  /*16ae0*/  IADD3 R33, PT, PT, R33, 0x1, RZ ;  /* 0x0000000121217810 */ /* 0x000fd00007ffe0ff */
[----:B------:R-:W-:Y:S05]  /*16af0*/  BRA.U UP0, `(.L_x_457) ;  /* 0x0000000100047547 */ /* 0x000fea000b800000 */
[----:B------:R-:W-:Y:S05]  /*16b00*/  BPT.TRAP 0x1 ;  /* 0x000000040000795c */ /* 0x000fea0000300000 */
.L_x_457:
[----:B------:R-:W-:-:S04]  /*16b10*/  ISETP.NE.AND P1, PT, R33, 0x2, PT ;  /* 0x000000022100780c */ /* 0x000fc80003f25270 */
[----:B-1----:R-:W-:Y:S02]  /*16b20*/  SEL R3, RZ, 0x1, P1 ;  /* 0x00000001ff037807 */ /* 0x002fe40000800000 */
[----:B------:R-:W-:Y:S02]  /*16b30*/  SEL R33, R33, RZ, P1 ;  /* 0x000000ff21217207 */ /* 0x000fe40000800000 */
[----:B------:R-:W-:-:S03]  /*16b40*/  LOP3.LUT R3, R28, R3, RZ, 0x3c, !PT ;  /* 0x000000031c037212 */ /* 0x000fc600078e3cff */
[----:B------:R-:W-:Y:S01]  /*16b50*/  IMAD R33, R33, 0x8, R18 ;  /* 0x0000000821217824 */ /* 0x000fe200078e0212 */
[----:B------:R-:W-:-:S04]  /*16b60*/  SHF.L.U32 R4, R3, 0x1f, RZ ;  /* 0x0000001f03047819 */ /* 0x000fc800000006ff */
[----:B------:R1:W2:Y:S03]  /*16b70*/  SYNCS.PHASECHK.TRANS64.TRYWAIT P1, [R33+URZ+0x170], R4 ;  /* 0x00017004210075a7 */ /* 0x0002a600080211ff */
[----:B--2---:R-:W-:Y:S05]  /*16b80*/  @!P1 NANOSLEEP.SYNCS 0x989680 ;  /* 0x009896800000995d */ /* 0x004fea0003900000 */
[----:B------:R-:W2:Y:S01]  /*16b90*/  @!P1 SYNCS.PHASECHK.TRANS64 P1, [R33+URZ+0x170], R4 ;  /* 0x00017004210095a7 */ /* 0x000ea200080210ff */
[----:B------:R-:W-:Y:S04]  /*16ba0*/  BSSY B0, `(.L_x_458) ;  /* 0x0000006000007945 */ /* 0x000fe80003800000 */
[----:B--2---:R-:W-:Y:S05]  /*16bb0*/  @P1 BRA `(.L_x_459) ;  /* 0x0000000000101947 */ /* 0x004fea0003800000 */
.L_x_460:
[----:B--2---:R2:W4:Y:S02]  /*16bc0*/  SYNCS.PHASECHK.TRANS64.TRYWAIT P1, [R33+URZ+0x170], R4 ;  /* 0x00017004210075a7 */ /* 0x00452400080211ff */
[----:B----4-:R-:W-:Y:S05]  /*16bd0*/  @!P1 NANOSLEEP.SYNCS 0x989680 ;  /* 0x009896800000995d */ /* 0x010fea0003900000 */
[----:B------:R-:W4:Y:S02]  /*16be0*/  @!P1 SYNCS.PHASECHK.TRANS64 P1, [R33+URZ+0x170], R4 ;  /* 0x00017004210095a7 */ /* 0x000f2400080210ff */
[----:B----4-:R-:W-:Y:S05]  /*16bf0*/  @!P1 BRA `(.L_x_460) ;  /* 0xfffffffc00f09947 */ /* 0x010fea000383ffff */
.L_x_459:
[----:B------:R-:W-:Y:S05]  /*16c00*/  BSYNC B0 ;  /* 0x0000000000007941 */ /* 0x000fea0003800000 */
.L_x_458:
[----:B------:R-:W-:Y:S05]  /*16c10*/  BRA `(.L_x_461) ;  /* 0x00000000000c7947 */ /* 0x000fea0003800000 */
.L_x_453:
[----:B-1----:R-:W-:-:S04]  /*16c20*/  IADD3 R3, PT, PT, R18, 0x190, RZ ;  /* 0x0000019012037810 */ /* 0x002fc80007ffe0ff */
[----:B------:R-:W-:-:S04]  /*16c30*/  PRMT R3, R2, 0x654, R3 ;  /* 0x0000065402037816 */ /* 0x000fc80000000003 */
[----:B------:R4:W-:Y:S03]  /*16c40*/  SYNCS.ARRIVE.TRANS64.RED.A1T0 RZ, [R3+URZ], RZ ;  /* 0x000000ff03ff79a7 */ /* 0x0009e600081004ff */
.L_x_461:
[----:B------:R-:W-:Y:S01]  /*16c50*/  SHF.L.U32 R5, RZ, 0x1f, RZ ;  /* 0x0000001fff057819 */ /* 0x000fe200000006ff */
[----:B----4-:R-:W-:-:S03]  /*16c60*/  VIADD R3, R18, 0x190 ;  /* 0x0000019012037836 */ /* 0x010fc60000000000 */
[----:B------:R-:W4:Y:S02]  /*16c70*/  SYNCS.PHASECHK.TRANS64.TRYWAIT P1, [R18+URZ+0x190], R5 ;  /* 0x00019005120075a7 */ /* 0x000f2400080211ff */
[----:B------:R-:W-:Y:S01]  /*16c80*/  @!P0 PRMT R3, R2, 0x654, R3 ;  /* 0x0000065402038816 */ /* 0x000fe20000000003 */
[----:B----4-:R-:W-:Y:S06]  /*16c90*/  @!P1 BRA `(.L_x_462) ;  /* 0x0000003c00549947 */ /* 0x010fec0003800000 */
.L_x_667:
[----:B------:R1:W-:Y:S02]  /*16ca0*/  @!P0 SYNCS.ARRIVE.TRANS64.RED.A1T0 RZ, [R3+URZ], RZ ;  /* 0x000000ff03ff89a7 */ /* 0x0003e400081004ff */
[----:B------:R-:W-:Y:S05]  /*16cb0*/  WARPSYNC.ALL ;  /* 0x0000000000007948 */ /* 0x000fea0003800000 */
[----:B------:R-:W5:Y:S01]  /*16cc0*/  LDS R2, [R0+0x14] ;  /* 0x0000140000027984 */ /* 0x000f620000000800 */
[----:B------:R-:W-:Y:S01]  /*16cd0*/  LOP3.LUT R30, R30, 0xffff, RZ, 0xc0, !PT ;  /* 0x0000ffff1e1e7812 */ /* 0x000fe200078ec0ff */
[----:B------:R-:W-:Y:S01]  /*16ce0*/  UMOV UR5, 0xffff ;  /* 0x0000ffff00057882 */ /* 0x000fe20000000000 */
[----:B------:R-:W-:Y:S02]  /*16cf0*/  UMOV UR4, 0x1 ;  /* 0x0000000100047882 */ /* 0x000fe40000000000 */
[----:B------:R-:W-:-:S13]  /*16d00*/  R2UR UR6, R30 ;  /* 0x000000001e0672ca */ /* 0x000fda00000e0000 */
[----:B------:R-:W-:-:S04]  /*16d10*/  USHF.R.U32.HI UR6, URZ, 0x5, UR6 ;  /* 0x00000005ff067899 */ /* 0x000fc80008011606 */
[----:B------:R-:W-:Y:S02]  /*16d20*/  USHF.L.U32 UR5, UR5, UR6, URZ ;  /* 0x0000000605057299 */ /* 0x000fe400080006ff */
[----:B------:R-:W-:-:S04]  /*16d30*/  USHF.L.U32 UR4, UR4, UR6, URZ ;  /* 0x0000000604047299 */ /* 0x000fc800080006ff */
[----:B-----5:R-:W-:-:S04]  /*16d40*/  LOP3.LUT R2, R2, UR5, RZ, 0xc0, !PT ;  /* 0x0000000502027c12 */ /* 0x020fc8000f8ec0ff */
[----:B------:R-:W-:-:S13]  /*16d50*/  ISETP.NE.AND P0, PT, R2, UR5, PT ;  /* 0x0000000502007c0c */ /* 0x000fda000bf05270 */
[----:B------:R-:W-:Y:S05]  /*16d60*/  @P0 BRA `(.L_x_463) ;  /* 0x0000000000580947 */ /* 0x000fea0003800000 */
[----:B------:R-:W5:Y:S02]  /*16d70*/  LDS R2, [R0+0x18] ;  /* 0x0000180000027984 */ /* 0x000f640000000800 */
[----:B-----5:R-:W-:-:S04]  /*16d80*/  LOP3.LUT R2, R2, UR4, RZ, 0xc0, !PT ;  /* 0x0000000402027c12 */ /* 0x020fc8000f8ec0ff */
[----:B------:R-:W-:-:S13]  /*16d90*/  ISETP.NE.AND P0, PT, R2, UR4, PT ;  /* 0x0000000402007c0c */ /* 0x000fda000bf05270 */
[----:B------:R-:W-:Y:S05]  /*16da0*/  @P0 BRA `(.L_x_464) ;  /* 0x00000000003c0947 */ /* 0x000fea0003800000 */
[----:B-1----:R-:W1:Y:S01]  /*16db0*/  S2R R3, SR_LANEID ;  /* 0x0000000000037919 */ /* 0x002e620000000000 */
[----:B------:R-:W-:Y:S01]  /*16dc0*/  ULOP3.LUT UR6, URZ, UR5, URZ, 0x33, !UPT ;  /* 0x00000005ff067292 */ /* 0x000fe2000f8e33ff */
[----:B--2---:R-:W-:Y:S01]  /*16dd0*/  LOP3.LUT R4, RZ, UR4, RZ, 0x33, !PT ;  /* 0x00000004ff047c12 */ /* 0x004fe2000f8e33ff */
[----:B------:R-:W-:Y:S02]  /*16de0*/  VOTEU.ANY UR7, UPT, PT ;  /* 0x0000000000077886 */ /* 0x000fe400038e0100 */
[----:B------:R-:W-:Y:S01]  /*16df0*/  UFLO.U32 UR7, UR7 ;  /* 0x00000007000772bd */ /* 0x000fe200080e0000 */
[----:B------:R-:W2:Y:S01]  /*16e00*/  REDUX UR4, R4 ;  /* 0x00000000040473c4 */ /* 0x000ea20000000000 */
[----:B------:R-:W-:-:S06]  /*16e10*/  IMAD.U32 R2, RZ, RZ, UR6 ;  /* 0x00000006ff027e24 */ /* 0x000fcc000f8e00ff */
[----:B------:R1:W-:Y:S01]  /*16e20*/  UTCATOMSWS.AND URZ, UR6 ;  /* 0x0000000600ff79e3 */ /* 0x0003e20008000000 */
[----:B------:R-:W4:Y:S01]  /*16e30*/  REDUX UR5, R2 ;  /* 0x00000000020573c4 */ /* 0x000f220000000000 */
[----:B-1----:R-:W-:Y:S01]  /*16e40*/  ISETP.EQ.U32.AND P0, PT, R3, UR7, PT ;  /* 0x0000000703007c0c */ /* 0x002fe2000bf02070 */
[----:B--2---:R-:W-:Y:S01]  /*16e50*/  IMAD.U32 R3, RZ, RZ, UR4 ;  /* 0x00000004ff037e24 */ /* 0x004fe2000f8e00ff */
[----:B----4-:R-:W-:-:S11]  /*16e60*/  MOV R5, UR5 ;  /* 0x0000000500057c02 */ /* 0x010fd60008000f00 */
[----:B------:R1:W-:Y:S04]  /*16e70*/  @P0 ATOMS.AND RZ, [R0+0x14], R5 ;  /* 0x0000140500ff038c */ /* 0x0003e80002800000 */
[----:B------:R1:W-:Y:S01]  /*16e80*/  @P0 ATOMS.AND RZ, [R0+0x18], R3 ;  /* 0x0000180300ff038c */ /* 0x0003e20002800000 */
[----:B------:R-:W-:Y:S05]  /*16e90*/  BRA `(.L_x_465) ;  /* 0x0000000000147947 */ /* 0x000fea0003800000 */
.L_x_464:
[----:B------:R-:W-:Y:S02]  /*16ea0*/  MOV R2, 0x16ec0 ;  /* 0x00016ec000027802 */ /* 0x000fe40000000f00 */
[----:B-1234-:R-:W-:Y:S05]  /*16eb0*/  CALL.REL.NOINC `($__internal_0_$__cuda_sm10x_tcgen05_guardrail_trap_col_being_dealloced_not_returned_by_alloc) ;  /* 0x0000003800e07944 */ /* 0x01efea0003c00000 */
[----:B------:R-:W-:Y:S05]  /*16ec0*/  BRA `(.L_x_465) ;  /* 0x0000000000087947 */ /* 0x000fea0003800000 */
.L_x_463:
[----:B------:R-:W-:Y:S02]  /*16ed0*/  MOV R2, 0x16ef0 ;  /* 0x00016ef000027802 */ /* 0x000fe40000000f00 */
[----:B-1234-:R-:W-:Y:S05]  /*16ee0*/  CALL.REL.NOINC `($__internal_2_$__cuda_sm10x_tcgen05_guardrail_trap_unallocated_columns_being_dealloced) ;  /* 0x0000003800ec7944 */ /* 0x01efea0003c00000 */
.L_x_465:
[----:B------:R-:W-:Y:S01]  /*16ef0*/  NOP ;  /* 0x0000000000007918 */ /* 0x000fe20000000000 */
[----:B------:R-:W-:Y:S05]  /*16f00*/  EXIT ;  /* 0x000000000000794d */ /* 0x000fea0003800000 */
.L_x_89:
[----:B-1-3--:R-:W-:-:S07]  /*16f10*/  MOV R15, 0xffffffff ;  /* 0xffffffff000f7802 */ /* 0x00afce0000000f00 */
[----:B------:R-:W-:Y:S05]  /*16f20*/  WARPSYNC.COLLECTIVE R15, `(.L_x_466) ;  /* 0x000000000f0c7348 */ /* 0x000fea0003c00000 */
[----:B------:R-:W-:Y:S02]  /*16f30*/  ELECT P6, UR79, PT ;  /* 0x00000000004f782f */ /* 0x000fe400038c0000 */
[----:B------:R-:W-:Y:S01]  /*16f40*/  MOV R14, UR79 ;  /* 0x0000004f000e7c02 */ /* 0x000fe20008000f00 */
[----:B------:R-:W-:Y:S10]  /*16f50*/  ENDCOLLECTIVE ;  /* 0x000000000000791b */ /* 0x000ff40003800000 */
.L_x_466:
[----:B------:R-:W-:Y:S05]  /*16f60*/  BRA `(.L_x_467) ;  /* 0xfffffe9800dc7947 */ /* 0x000fea000383ffff */
.L_x_100:
[----:B-1-3--:R-:W-:Y:S01]  /*16f70*/  HFMA2 R11, -RZ, RZ, 0, 1.847743988037109375e-06 ;  /* 0x0000001fff0b7431 */ /* 0x00afe200000001ff */
[----:B------:R-:W-:Y:S01]  /*16f80*/  BSSY B0, `(.L_x_468) ;  /* 0x0000007000007945 */ /* 0x000fe20003800000 */
[----:B------:R-:W-:Y:S01]  /*16f90*/  IMAD.MOV.U32 R13, RZ, RZ, R132 ;  /* 0x000000ffff0d7224 */ /* 0x000fe200078e0084 */
[----:B------:R-:W-:Y:S01]  /*16fa0*/  MOV R15, 0xffffffff ;  /* 0xffffffff000f7802 */ /* 0x000fe20000000f00 */
[----:B------:R-:W-:-:S07]  /*16fb0*/  IMAD.MOV.U32 R12, RZ, RZ, RZ ;  /* 0x000000ffff0c7224 */ /* 0x000fce00078e00ff */
[----:B--2-4-:R-:W-:Y:S05]  /*16fc0*/  WARPSYNC.COLLECTIVE R15, `(.L_x_469) ;  /* 0x000000000f087348 */ /* 0x014fea0003c00000 */
[----:B------:R1:W3:Y:S02]  /*16fd0*/  SHFL.IDX P6, R14, R13, R12, R11 ;  /* 0x0000000c0d0e7389 */ /* 0x0002e400000c000b */
[----:B-1234-:R-:W-:Y:S05]  /*16fe0*/  ENDCOLLECTIVE ;  /* 0x000000000000791b */ /* 0x01efea0003800000 */
.L_x_469:
[----:B------:R-:W-:Y:S05]  /*16ff0*/  BSYNC B0 ;  /* 0x0000000000007941 */ /* 0x000fea0003800000 */
.L_x_468:
[----:B------:R-:W-:Y:S05]  /*17000*/  BRA `(.L_x_470) ;  /* 0xfffffea800f87947 */ /* 0x000fea000383ffff */
.L_x_101:
[----:B------:R-:W-:Y:S01]  /*17010*/  BSSY B0, `(.L_x_471) ;  /* 0x0000006000007945 */ /* 0x000fe20003800000 */
[----:B-1-3--:R-:W-:-:S07]  /*17020*/  MOV R15, 0xffffffff ;  /* 0xffffffff000f7802 */ /* 0x00afce0000000f00 */
[----:B--2-4-:R-:W-:Y:S05]  /*17030*/  WARPSYNC.COLLECTIVE R15, `(.L_x_472) ;  /* 0x000000000f0c7348 */ /* 0x014fea0003c00000 */
[----:B------:R-:W-:Y:S02]  /*17040*/  ELECT P6, UR79, PT ;  /* 0x00000000004f782f */ /* 0x000fe400038c0000 */
[----:B------:R-:W-:Y:S01]  /*17050*/  MOV R14, UR79 ;  /* 0x0000004f000e7c02 */ /* 0x000fe20008000f00 */
[----:B--2-4-:R-:W-:Y:S10]  /*17060*/  ENDCOLLECTIVE ;  /* 0x000000000000791b */ /* 0x014ff40003800000 */
.L_x_472:
[----:B------:R-:W-:Y:S05]  /*17070*/  BSYNC B0 ;  /* 0x0000000000007941 */ /* 0x000fea0003800000 */
.L_x_471:
[----:B------:R-:W-:Y:S05]  /*17080*/  BRA `(.L_x_473) ;  /* 0xfffffea800e07947 */ /* 0x000fea000383ffff */
.L_x_102:
        /* <DEDUP_REMOVED lines=8> */
.L_x_475:
[----:B------:R-:W-:Y:S05]  /*17110*/  BSYNC B0 ;  /* 0x0000000000007941 */ /* 0x000fea0003800000 */
.L_x_474:
[----:B------:R-:W-:Y:S05]  /*17120*/  BRA `(.L_x_476) ;  /* 0xfffffea800c47947 */ /* 0x000fea000383ffff */
.L_x_104:
[----:B------:R-:W-:Y:S01]  /*17130*/  BSSY B0, `(.L_x_477) ;  /* 0x0000006000007945 */ /* 0x000fe20003800000 */
[----:B------:R-:W-:-:S07]  /*17140*/  MOV R15, 0xffffffff ;  /* 0xffffffff000f7802 */ /* 0x000fce0000000f00 */
[----:B-12-4-:R-:W-:Y:S05]  /*17150*/  WARPSYNC.COLLECTIVE R15, `(.L_x_478) ;  /* 0x000000000f0c7348 */ /* 0x016fea0003c00000 */
[----:B------:R-:W-:Y:S02]  /*17160*/  ELECT P6, UR79, PT ;  /* 0x00000000004f782f */ /* 0x000fe400038c0000 */
[----:B------:R-:W-:Y:S01]  /*17170*/  MOV R14, UR79 ;  /* 0x0000004f000e7c02 */ /* 0x000fe20008000f00 */
[----:B-12-4-:R-:W-:Y:S10]  /*17180*/  ENDCOLLECTIVE ;  /* 0x000000000000791b */ /* 0x016ff40003800000 */
.L_x_478:
[----:B------:R-:W-:Y:S05]  /*17190*/  BSYNC B0 ;  /* 0x0000000000007941 */ /* 0x000fea0003800000 */
.L_x_477:
[----:B------:R-:W-:Y:S05]  /*171a0*/  BRA `(.L_x_479) ;  /* 0xfffffea800b87947 */ /* 0x000fea000383ffff */
.L_x_106:
[----:B------:R-:W-:Y:S01]  /*171b0*/  HFMA2 R11, -RZ, RZ, 0, 1.847743988037109375e-06 ;  /* 0x0000001fff0b7431 */ /* 0x000fe200000001ff */
[----:B------:R-:W-:Y:S01]  /*171c0*/  BSSY B0, `(.L_x_480) ;  /* 0x0000007000007945 */ /* 0x000fe20003800000 */
[----:B------:R-:W-:Y:S01]  /*171d0*/  IMAD.MOV.U32 R13, RZ, RZ, R132 ;  /* 0x000000ffff0d7224 */ /* 0x000fe200078e0084 */
[----:B------:R-:W-:Y:S01]  /*171e0*/  MOV R15, 0xffffffff ;  /* 0xffffffff000f7802 */ /* 0x000fe20000000f00 */
[----:B------:R-:W-:-:S07]  /*171f0*/  IMAD.MOV.U32 R12, RZ, RZ, RZ ;  /* 0x000000ffff0c7224 */ /* 0x000fce00078e00ff */
[----:B-12-4-:R-:W-:Y:S05]  /*17200*/  WARPSYNC.COLLECTIVE R15, `(.L_x_481) ;  /* 0x000000000f087348 */ /* 0x016fea0003c00000 */
[----:B------:R3:W1:Y:S02]  /*17210*/  SHFL.IDX P6, R14, R13, R12, R11 ;  /* 0x0000000c0d0e7389 */ /* 0x00066400000c000b */
[----:B-1234-:R-:W-:Y:S05]  /*17220*/  ENDCOLLECTIVE ;  /* 0x000000000000791b */ /* 0x01efea0003800000 */
.L_x_481:
[----:B------:R-:W-:Y:S05]  /*17230*/  BSYNC B0 ;  /* 0x0000000000007941 */ /* 0x000fea0003800000 */
.L_x_480:
[----:B------:R-:W-:Y:S05]  /*17240*/  BRA `(.L_x_482) ;  /* 0xfffffeac00007947 */ /* 0x000fea000383ffff */
.L_x_108:
[----:B------:R-:W-:Y:S01]  /*17250*/  BSSY B0, `(.L_x_483) ;  /* 0x0000006000007945 */ /* 0x000fe20003800000 */
[----:B------:R-:W-:-:S07]  /*17260*/  MOV R15, 0xffffffff ;  /* 0xffffffff000f7802 */ /* 0x000fce0000000f00 */
[----:B--234-:R-:W-:Y:S05]  /*17270*/  WARPSYNC.COLLECTIVE R15, `(.L_x_484) ;  /* 0x000000000f0c7348 */ /* 0x01cfea0003c00000 */
[----:B------:R-:W-:Y:S02]  /*17280*/  ELECT P6, UR79, PT ;  /* 0x00000000004f782f */ /* 0x000fe400038c0000 */
[----:B------:R-:W-:Y:S01]  /*17290*/  MOV R14, UR79 ;  /* 0x0000004f000e7c02 */ /* 0x000fe20008000f00 */
[----:B--234-:R-:W-:Y:S10]  /*172a0*/  ENDCOLLECTIVE ;  /* 0x000000000000791b */ /* 0x01cff40003800000 */
.L_x_484:
[----:B------:R-:W-:Y:S05]  /*172b0*/  BSYNC B0 ;  /* 0x0000000000007941 */ /* 0x000fea0003800000 */
.L_x_483:
[----:B------:R-:W-:Y:S05]  /*172c0*/  BRA `(.L_x_485) ;  /* 0xfffffea800f47947 */ /* 0x000fea000383ffff */
.L_x_109:
[----:B------:R-:W-:Y:S01]  /*172d0*/  HFMA2 R11, -RZ, RZ, 0, 1.847743988037109375e-06 ;  /* 0x0000001fff0b7431 */ /* 0x000fe200000001ff */
[----:B------:R-:W-:Y:S01]  /*172e0*/  BSSY B0, `(.L_x_486) ;  /* 0x0000007000007945 */ /* 0x000fe20003800000 */
[----:B------:R-:W-:Y:S01]  /*172f0*/  IMAD.MOV.U32 R13, RZ, RZ, R132 ;  /* 0x000000ffff0d7224 */ /* 0x000fe200078e0084 */
[----:B------:R-:W-:Y:S01]  /*17300*/  MOV R15, 0xffffffff ;  /* 0xffffffff000f7802 */ /* 0x000fe20000000f00 */
[----:B------:R-:W-:-:S07]  /*17310*/  IMAD.MOV.U32 R12, RZ, RZ, RZ ;  /* 0x000000ffff0c7224 */ /* 0x000fce00078e00ff */
[----:B-1234-:R-:W-:Y:S05]  /*17320*/  WARPSYNC.COLLECTIVE R15, `(.L_x_487) ;  /* 0x000000000f087348 */ /* 0x01efea0003c00000 */
[----:B------:R1:W1:Y:S02]  /*17330*/  SHFL.IDX P6, R14, R13, R12, R11 ;  /* 0x0000000c0d0e7389 */ /* 0x00026400000c000b */
[----:B-1234-:R-:W-:Y:S05]  /*17340*/  ENDCOLLECTIVE ;  /* 0x000000000000791b */ /* 0x01efea0003800000 */
.L_x_487:
[----:B------:R-:W-:Y:S05]  /*17350*/  BSYNC B0 ;  /* 0x0000000000007941 */ /* 0x000fea0003800000 */
.L_x_486:
[----:B------:R-:W-:Y:S05]  /*17360*/  BRA `(.L_x_488) ;  /* 0xfffffeac00147947 */ /* 0x000fea000383ffff */
.L_x_111:
[----:B------:R-:W-:Y:S01]  /*17370*/  BSSY B0, `(.L_x_489) ;  /* 0x0000006000007945 */ /* 0x000fe20003800000 */
[----:B------:R-:W-:-:S07]  /*17380*/  MOV R15, 0xffffffff ;  /* 0xffffffff000f7802 */ /* 0x000fce0000000f00 */
[----:B--234-:R-:W-:Y:S05]  /*17390*/  WARPSYNC.COLLECTIVE R15, `(.L_x_490) ;  /* 0x000000000f0c7348 */ /* 0x01cfea0003c00000 */
[----:B------:R-:W-:Y:S02]  /*173a0*/  ELECT P6, UR79, PT ;  /* 0x00000000004f782f */ /* 0x000fe400038c0000 */
[----:B------:R-:W-:Y:S01]  /*173b0*/  MOV R14, UR79 ;  /* 0x0000004f000e7c02 */ /* 0x000fe20008000f00 */
[----:B--234-:R-:W-:Y:S10]  /*173c0*/  ENDCOLLECTIVE ;  /* 0x000000000000791b */ /* 0x01cff40003800000 */
.L_x_490:
[----:B------:R-:W-:Y:S05]  /*173d0*/  BSYNC B0 ;  /* 0x0000000000007941 */ /* 0x000fea0003800000 */
.L_x_489:
[----:B------:R-:W-:Y:S05]  /*173e0*/  BRA `(.L_x_491) ;  /* 0xfffffeac00087947 */ /* 0x000fea000383ffff */
.L_x_113:
[----:B------:R-:W-:Y:S01]  /*173f0*/  HFMA2 R11, -RZ, RZ, 0, 1.847743988037109375e-06 ;  /* 0x0000001fff0b7431 */ /* 0x000fe200000001ff */
[----:B------:R-:W-:Y:S01]  /*17400*/  BSSY B0, `(.L_x_492) ;  /* 0x0000007000007945 */ /* 0x000fe20003800000 */
[----:B------:R-:W-:Y:S01]  /*17410*/  IMAD.MOV.U32 R13, RZ, RZ, R132 ;  /* 0x000000ffff0d7224 */ /* 0x000fe200078e0084 */
[----:B------:R-:W-:Y:S01]  /*17420*/  MOV R15, 0xffffffff ;  /* 0xffffffff000f7802 */ /* 0x000fe20000000f00 */
[----:B------:R-:W-:-:S07]  /*17430*/  IMAD.MOV.U32 R12, RZ, RZ, RZ ;  /* 0x000000ffff0c7224 */ /* 0x000fce00078e00ff */
[----:B--234-:R-:W-:Y:S05]  /*17440*/  WARPSYNC.COLLECTIVE R15, `(.L_x_493) ;  /* 0x000000000f087348 */ /* 0x01cfea0003c00000 */
[----:B------:R1:W1:Y:S02]  /*17450*/  SHFL.IDX P6, R14, R13, R12, R11 ;  /* 0x0000000c0d0e7389 */ /* 0x00026400000c000b */
[----:B-1234-:R-:W-:Y:S05]  /*17460*/  ENDCOLLECTIVE ;  /* 0x000000000000791b */ /* 0x01efea0003800000 */
.L_x_493:
[----:B------:R-:W-:Y:S05]  /*17470*/  BSYNC B0 ;  /* 0x0000000000007941 */ /* 0x000fea0003800000 */
.L_x_492:
[----:B------:R-:W-:Y:S05]  /*17480*/  BRA `(.L_x_494) ;  /* 0xfffffeac00707947 */ /* 0x000fea000383ffff */
.L_x_115:
[----:B------:R-:W-:Y:S01]  /*17490*/  BSSY B0, `(.L_x_495) ;  /* 0x0000006000007945 */ /* 0x000fe20003800000 */
[----:B------:R-:W-:-:S07]  /*174a0*/  MOV R15, 0xffffffff ;  /* 0xffffffff000f7802 */ /* 0x000fce0000000f00 */
[----:B--234-:R-:W-:Y:S05]  /*174b0*/  WARPSYNC.COLLECTIVE R15, `(.L_x_496) ;  /* 0x000000000f0c7348 */ /* 0x01cfea0003c00000 */
[----:B------:R-:W-:Y:S02]  /*174c0*/  ELECT P6, UR79, PT ;  /* 0x00000000004f782f */ /* 0x000fe400038c0000 */
[----:B------:R-:W-:Y:S01]  /*174d0*/  MOV R14, UR79 ;  /* 0x0000004f000e7c02 */ /* 0x000fe20008000f00 */
[----:B--234-:R-:W-:Y:S10]  /*174e0*/  ENDCOLLECTIVE ;  /* 0x000000000000791b */ /* 0x01cff40003800000 */
.L_x_496:
[----:B------:R-:W-:Y:S05]  /*174f0*/  BSYNC B0 ;  /* 0x0000000000007941 */ /* 0x000fea0003800000 */
.L_x_495:
[----:B------:R-:W-:Y:S05]  /*17500*/  BRA `(.L_x_497) ;  /* 0xfffffeac00647947 */ /* 0x000fea000383ffff */
.L_x_117:
        /* <DEDUP_REMOVED lines=8> */
.L_x_499:
[----:B------:R-:W-:Y:S05]  /*17590*/  BSYNC B0 ;  /* 0x0000000000007941 */ /* 0x000fea0003800000 */
.L_x_498:
[----:B------:R-:W-:Y:S05]  /*175a0*/  BRA `(.L_x_500) ;  /* 0xfffffeac00cc7947 */ /* 0x000fea000383ffff */
.L_x_119:
[----:B------:R-:W-:Y:S01]  /*175b0*/  BSSY B0, `(.L_x_501) ;  /* 0x0000006000007945 */ /* 0x000fe20003800000 */
[----:B------:R-:W-:-:S07]  /*175c0*/  MOV R15, 0xffffffff ;  /* 0xffffffff000f7802 */ /* 0x000fce0000000f00 */
[----:B--234-:R-:W-:Y:S05]  /*175d0*/  WARPSYNC.COLLECTIVE R15, `(.L_x_502) ;  /* 0x000000000f0c7348 */ /* 0x01cfea0003c00000 */
[----:B------:R-:W-:Y:S02]  /*175e0*/  ELECT P6, UR79, PT ;  /* 0x00000000004f782f */ /* 0x000fe400038c0000 */
[----:B------:R-:W-:Y:S01]  /*175f0*/  MOV R14, UR79 ;  /* 0x0000004f000e7c02 */ /* 0x000fe20008000f00 */
[----:B--234-:R-:W-:Y:S10]  /*17600*/  ENDCOLLECTIVE ;  /* 0x000000000000791b */ /* 0x01cff40003800000 */
.L_x_502:
[----:B------:R-:W-:Y:S05]  /*17610*/  BSYNC B0 ;  /* 0x0000000000007941 */ /* 0x000fea0003800000 */
.L_x_501:
[----:B------:R-:W-:Y:S05]  /*17620*/  BRA `(.L_x_503) ;  /* 0xfffffeac00c07947 */ /* 0x000fea000383ffff */
.L_x_141:
[----:B------:R-:W-:Y:S01]  /*17630*/  HFMA2 R11, -RZ, RZ, 0, 0 ;  /* 0x00000000ff0b7431 */ /* 0x000fe200000001ff */
[----:B------:R-:W-:Y:S01]  /*17640*/  BSSY B0, `(.L_x_504) ;  /* 0x0000007000007945 */ /* 0x000fe20003800000 */
[----:B------:R-:W-:Y:S01]  /*17650*/  IMAD.MOV.U32 R13, RZ, RZ, R9 ;  /* 0x000000ffff0d7224 */ /* 0x000fe200078e0009 */
[----:B------:R-:W-:Y:S01]  /*17660*/  MOV R15, 0xffffffff ;  /* 0xffffffff000f7802 */ /* 0x000fe20000000f00 */
[----:B------:R-:W-:-:S07]  /*17670*/  IMAD.MOV.U32 R12, RZ, RZ, 0x1 ;  /* 0x00000001ff0c7424 */ /* 0x000fce00078e00ff */
[----:B--2345:R-:W-:Y:S05]  /*17680*/  WARPSYNC.COLLECTIVE R15, `(.L_x_505) ;  /* 0x000000000f087348 */ /* 0x03cfea0003c00000 */
[----:B------:R1:W1:Y:S02]  /*17690*/  SHFL.UP P6, R14, R13, R12, R11 ;  /* 0x0400000c0d0e7389 */ /* 0x00026400000c000b */
[----:B-12345:R-:W-:Y:S05]  /*176a0*/  ENDCOLLECTIVE ;  /* 0x000000000000791b */ /* 0x03efea0003800000 */
.L_x_505:
[----:B------:R-:W-:Y:S05]  /*176b0*/  BSYNC B0 ;  /* 0x0000000000007941 */ /* 0x000fea0003800000 */
.L_x_504:
[----:B------:R-:W-:Y:S02]  /*176c0*/  IMAD.MOV.U32 R13, RZ, RZ, R8 ;  /* 0x000000ffff0d7224 */ /* 0x000fe400078e0008 */
[----:B------:R-:W-:Y:S02]  /*176d0*/  IMAD.MOV.U32 R12, RZ, RZ, 0x1 ;  /* 0x00000001ff0c7424 */ /* 0x000fe400078e00ff */
[----:B------:R-:W-:Y:S02]  /*176e0*/  IMAD.MOV.U32 R11, RZ, RZ, RZ ;  /* 0x000000ffff0b7224 */ /* 0x000fe400078e00ff */
[----:B------:R-:W-:Y:S02]  /*176f0*/  IMAD.MOV.U32 R15, RZ, RZ, -0x1 ;  /* 0xffffffffff0f7424 */ /* 0x000fe400078e00ff */
[----:B------:R-:W-:-:S07]  /*17700*/  IMAD.MOV.U32 R0, RZ, RZ, R14 ;  /* 0x000000ffff007224 */ /* 0x000fce00078e000e */
[----:B------:R-:W-:Y:S05]  /*17710*/  WARPSYNC.COLLECTIVE R15, `(.L_x_506) ;  /* 0x000000000f087348 */ /* 0x000fea0003c00000 */
[----:B------:R1:W2:Y:S02]  /*17720*/  SHFL.UP P6, R14, R13, R12, R11 ;  /* 0x0400000c0d0e7389 */ /* 0x0002a400000c000b */
[----:B-12---:R-:W-:Y:S05]  /*17730*/  ENDCOLLECTIVE ;  /* 0x000000000000791b */ /* 0x006fea0003800000 */
.L_x_506:
[----:B------:R-:W-:Y:S02]  /*17740*/  SEL R5, R0, RZ, P0 ;  /* 0x000000ff00057207 */ /* 0x000fe40000000000 */
[----:B------:R-:W-:Y:S01]  /*17750*/  SEL R3, R14, RZ, P0 ;  /* 0x000000ff0e037207 */ /* 0x000fe20000000000 */
[----:B------:R-:W-:-:S03]  /*17760*/  IMAD.MOV.U32 R12, RZ, RZ, 0x2 ;  /* 0x00000002ff0c7424 */ /* 0x000fc600078e00ff */
[----:B------:R-:W-:-:S04]  /*17770*/  IADD3 R3, P0, PT, R8, R3, RZ ;  /* 0x0000000308037210 */ /* 0x000fc80007f1e0ff */
[----:B------:R-:W-:-:S05]  /*17780*/  IADD3.X R0, PT, PT, R9, R5, RZ, P0, !PT ;  /* 0x0000000509007210 */ /* 0x000fca00007fe4ff */
[----:B------:R-:W-:-:S07]  /*17790*/  IMAD.MOV.U32 R13, RZ, RZ, R0 ;  /* 0x000000ffff0d7224 */ /* 0x000fce00078e0000 */
[----:B------:R-:W-:Y:S05]  /*177a0*/  WARPSYNC.COLLECTIVE R15, `(.L_x_507) ;  /* 0x000000000f087348 */ /* 0x000fea0003c00000 */
[----:B------:R1:W2:Y:S02]  /*177b0*/  SHFL.UP P6, R14, R13, R12, R11 ;  /* 0x0400000c0d0e7389 */ /* 0x0002a400000c000b */
[----:B-12---:R-:W-:Y:S05]  /*177c0*/  ENDCOLLECTIVE ;  /* 0x000000000000791b */ /* 0x006fea0003800000 */
.L_x_507:
[----:B------:R-:W-:Y:S02]  /*177d0*/  IMAD.MOV.U32 R13, RZ, RZ, R3 ;  /* 0x000000ffff0d7224 */ /* 0x000fe400078e0003 */
[----:B------:R-:W-:-:S07]  /*177e0*/  IMAD.MOV.U32 R4, RZ, RZ, R14 ;  /* 0x000000ffff047224 */ /* 0x000fce00078e000e */
[----:B------:R-:W-:Y:S05]  /*177f0*/  WARPSYNC.COLLECTIVE R15, `(.L_x_508) ;  /* 0x000000000f087348 */ /* 0x000fea0003c00000 */
[----:B------:R1:W2:Y:S02]  /*17800*/  SHFL.UP P6, R14, R13, R12, R11 ;  /* 0x0400000c0d0e7389 */ /* 0x0002a400000c000b */
[----:B-12---:R-:W-:Y:S05]  /*17810*/  ENDCOLLECTIVE ;  /* 0x000000000000791b */ /* 0x006fea0003800000 */
.L_x_508:
        /* <DEDUP_REMOVED lines=9> */
.L_x_509:
[----:B------:R-:W-:Y:S02]  /*178b0*/  IMAD.MOV.U32 R13, RZ, RZ, R5 ;  /* 0x000000ffff0d7224 */ /* 0x000fe400078e0005 */
[----:B------:R-:W-:-:S07]  /*178c0*/  IMAD.MOV.U32 R6, RZ, RZ, R14 ;  /* 0x000000ffff067224 */ /* 0x000fce00078e000e */
[----:B------:R-:W-:Y:S05]  /*178d0*/  WARPSYNC.COLLECTIVE R15, `(.L_x_510) ;  /* 0x000000000f087348 */ /* 0x000fea0003c00000 */
[----:B------:R1:W2:Y:S02]  /*178e0*/  SHFL.UP P6, R14, R13, R12, R11 ;  /* 0x0400000c0d0e7389 */ /* 0x0002a400000c000b */
[----:B-12---:R-:W-:Y:S05]  /*178f0*/  ENDCOLLECTIVE ;  /* 0x000000000000791b */ /* 0x006fea0003800000 */
.L_x_510:
        /* <DEDUP_REMOVED lines=9> */
.L_x_511:
[----:B------:R-:W-:Y:S02]  /*17990*/  IMAD.MOV.U32 R13, RZ, RZ, R7 ;  /* 0x000000ffff0d7224 */ /* 0x000fe400078e0007 */
[----:B------:R-:W-:-:S07]  /*179a0*/  IMAD.MOV.U32 R0, RZ, RZ, R14 ;  /* 0x000000ffff007224 */ /* 0x000fce00078e000e */
[----:B------:R-:W-:Y:S05]  /*179b0*/  WARPSYNC.COLLECTIVE R15, `(.L_x_512) ;  /* 0x000000000f087348 */ /* 0x000fea0003c00000 */
[----:B------:R1:W2:Y:S02]  /*179c0*/  SHFL.UP P6, R14, R13, R12, R11 ;  /* 0x0400000c0d0e7389 */ /* 0x0002a400000c000b */
[----:B-12---:R-:W-:Y:S05]  /*179d0*/  ENDCOLLECTIVE ;  /* 0x000000000000791b */ /* 0x006fea0003800000 */
.L_x_512:
        /* <DEDUP_REMOVED lines=9> */
.L_x_513:
[----:B------:R-:W-:Y:S01]  /*17a70*/  MOV R13, R6 ;  /* 0x00000006000d7202 */ /* 0x000fe20000000f00 */
[----:B------:R-:W-:-:S07]  /*17a80*/  IMAD.MOV.U32 R4, RZ, RZ, R14 ;  /* 0x000000ffff047224 */ /* 0x000fce00078e000e */
[----:B------:R-:W-:Y:S05]  /*17a90*/  WARPSYNC.COLLECTIVE R15, `(.L_x_514) ;  /* 0x000000000f087348 */ /* 0x000fea0003c00000 */
[----:B------:R1:W2:Y:S02]  /*17aa0*/  SHFL.UP P6, R14, R13, R12, R11 ;  /* 0x0400000c0d0e7389 */ /* 0x0002a400000c000b */
[----:B-12---:R-:W-:Y:S05]  /*17ab0*/  ENDCOLLECTIVE ;  /* 0x000000000000791b */ /* 0x006fea0003800000 */
.L_x_514:
[----:B------:R-:W-:Y:S02]  /*17ac0*/  SEL R3, R4, RZ, P4 ;  /* 0x000000ff04037207 */ /* 0x000fe40002000000 */
[----:B------:R-:W-:-:S04]  /*17ad0*/  SEL R21, R14, RZ, P4 ;  /* 0x000000ff0e157207 */ /* 0x000fc80002000000 */
[----:B------:R-:W-:-:S04]  /*17ae0*/  IADD3 R21, P0, PT, R21, R6, RZ ;  /* 0x0000000615157210 */ /* 0x000fc80007f1e0ff */
[----:B------:R-:W-:Y:S01]  /*17af0*/  IADD3 R5, P1, PT, R54, R21, RZ ;  /* 0x0000001536057210 */ /* 0x000fe20007f3e0ff */
[----:B------:R-:W-:-:S03]  /*17b00*/  IMAD.X R3, R3, 0x1, R0, P0 ;  /* 0x0000000103037824 */ /* 0x000fc600000e0600 */
[----:B------:R-:W-:Y:S01]  /*17b10*/  ISETP.GE.U32.AND P0, PT, R28, R5, PT ;  /* 0x000000051c00720c */ /* 0x000fe20003f06070 */
[----:B------:R-:W-:-:S05]  /*17b20*/  IMAD.X R4, R55, 0x1, R3, P1 ;  /* 0x0000000137047824 */ /* 0x000fca00008e0603 */
[----:B------:R-:W-:-:S04]  /*17b30*/  ISETP.GE.U32.AND.EX P0, PT, R27, R4, PT, P0 ;  /* 0x000000041b00720c */ /* 0x000fc80003f06100 */
[----:B------:R-:W-:-:S13]  /*17b40*/  PLOP3.LUT P6, PT, P0, PT, PT, 0x8, 0x80 ;  /* 0x000000000080781c */ /* 0x000fda00007ce170 */
[----:B------:R-:W-:Y:S05]  /*17b50*/  WARPSYNC.COLLECTIVE R15, `(.L_x_515) ;  /* 0x000000000f087348 */ /* 0x000fea0003c00000 */
[----:B------:R-:W-:Y:S01]  /*17b60*/  VOTE.ANY R14, PT, P6 ;  /* 0x00000000000e7806 */ /* 0x000fe200030e0100 */
[----:B------:R-:W-:Y:S06]  /*17b70*/  ENDCOLLECTIVE ;  /* 0x000000000000791b */ /* 0x000fec0003800000 */
.L_x_515:
[----:B------:R-:W-:Y:S05]  /*17b80*/  BRA `(.L_x_516) ;  /* 0xfffffec800fc7947 */ /* 0x000fea000383ffff */
.L_x_143:
[----:B------:R-:W-:Y:S01]  /*17b90*/  HFMA2 R11, -RZ, RZ, 0, 1.847743988037109375e-06 ;  /* 0x0000001fff0b7431 */ /* 0x000fe200000001ff */
[----:B------:R-:W-:Y:S01]  /*17ba0*/  BSSY B0, `(.L_x_517) ;  /* 0x0000007000007945 */ /* 0x000fe20003800000 */
[----:B------:R-:W-:Y:S01]  /*17bb0*/  IMAD.MOV.U32 R13, RZ, RZ, R4 ;  /* 0x000000ffff0d7224 */ /* 0x000fe200078e0004 */
[----:B------:R-:W-:Y:S01]  /*17bc0*/  MOV R15, 0xffffffff ;  /* 0xffffffff000f7802 */ /* 0x000fe20000000f00 */
[----:B------:R-:W-:-:S07]  /*17bd0*/  IMAD.MOV.U32 R12, RZ, RZ, 0x1f ;  /* 0x0000001fff0c7424 */ /* 0x000fce00078e00ff */
[----:B--2-45:R-:W-:Y:S05]  /*17be0*/  WARPSYNC.COLLECTIVE R15, `(.L_x_518) ;  /* 0x000000000f087348 */ /* 0x034fea0003c00000 */
[----:B------:R1:W3:Y:S02]  /*17bf0*/  SHFL.IDX P6, R14, R13, R12, R11 ;  /* 0x0000000c0d0e7389 */ /* 0x0002e400000c000b */
[----:B-12345:R-:W-:Y:S05]  /*17c00*/  ENDCOLLECTIVE ;  /* 0x000000000000791b */ /* 0x03efea0003800000 */
.L_x_518:
[----:B------:R-:W-:Y:S05]  /*17c10*/  BSYNC B0 ;  /* 0x0000000000007941 */ /* 0x000fea0003800000 */
.L_x_517:
[----:B------:R-:W-:Y:S02]  /*17c20*/  HFMA2 R12, -RZ, RZ, 0, 1.847743988037109375e-06 ;  /* 0x0000001fff0c7431 */ /* 0x000fe400000001ff */
[----:B------:R-:W-:Y:S01]  /*17c30*/  IMAD.MOV.U32 R13, RZ, RZ, R5 ;  /* 0x000000ffff0d7224 */ /* 0x000fe200078e0005 */
[----:B------:R-:W-:Y:S01]  /*17c40*/  MOV R15, 0xffffffff ;  /* 0xffffffff000f7802 */ /* 0x000fe20000000f00 */
[----:B------:R-:W-:Y:S02]  /*17c50*/  IMAD.MOV.U32 R11, RZ, RZ, 0x1f ;  /* 0x0000001fff0b7424 */ /* 0x000fe400078e00ff */
[----:B------:R-:W-:-:S07]  /*17c60*/  IMAD.MOV.U32 R55, RZ, RZ, R14 ;  /* 0x000000ffff377224 */ /* 0x000fce00078e000e */
[----:B------:R-:W-:Y:S05]  /*17c70*/  WARPSYNC.COLLECTIVE R15, `(.L_x_519) ;  /* 0x000000000f087348 */ /* 0x000fea0003c00000 */
[----:B------:R1:W2:Y:S02]  /*17c80*/  SHFL.IDX P6, R14, R13, R12, R11 ;  /* 0x0000000c0d0e7389 */ /* 0x0002a400000c000b */
[----:B-12---:R-:W-:Y:S05]  /*17c90*/  ENDCOLLECTIVE ;  /* 0x000000000000791b */ /* 0x006fea0003800000 */
.L_x_519:
[----:B------:R-:W-:Y:S01]  /*17ca0*/  MOV R54, R14 ;  /* 0x0000000e00367202 */ /* 0x000fe20000000f00 */
[----:B------:R-:W-:Y:S05]  /*17cb0*/  BRA `(.L_x_520) ;  /* 0xfffffec800c87947 */ /* 0x000fea000383ffff */
.L_x_145:
[----:B------:R-:W-:Y:S01]  /*17cc0*/  HFMA2 R11, -RZ, RZ, 0, 1.847743988037109375e-06 ;  /* 0x0000001fff0b7431 */ /* 0x000fe200000001ff */
[----:B------:R-:W-:Y:S01]  /*17cd0*/  BSSY B0, `(.L_x_521) ;  /* 0x0000006000007945 */ /* 0x000fe20003800000 */
[----:B------:R-:W-:Y:S02]  /*17ce0*/  MOV R13, R50 ;  /* 0x00000032000d7202 */ /* 0x000fe40000000f00 */
[----:B------:R-:W-:-:S07]  /*17cf0*/  MOV R15, 0xffffffff ;  /* 0xffffffff000f7802 */ /* 0x000fce0000000f00 */
[----:B-12-45:R-:W-:Y:S05]  /*17d00*/  WARPSYNC.COLLECTIVE R15, `(.L_x_522) ;  /* 0x000000000f087348 */ /* 0x036fea0003c00000 */
[----:B-1----:R1:W3:Y:S02]  /*17d10*/  SHFL.IDX P6, R14, R13, R12, R11 ;  /* 0x0000000c0d0e7389 */ /* 0x0022e400000c000b */
[----:B-12345:R-:W-:Y:S05]  /*17d20*/  ENDCOLLECTIVE ;  /* 0x000000000000791b */ /* 0x03efea0003800000 */
.L_x_522:
[----:B------:R-:W-:Y:S05]  /*17d30*/  BSYNC B0 ;  /* 0x0000000000007941 */ /* 0x000fea0003800000 */
.L_x_521:
[----:B------:R-:W-:Y:S02]  /*17d40*/  HFMA2 R11, -RZ, RZ, 0, 1.847743988037109375e-06 ;  /* 0x0000001fff0b7431 */ /* 0x000fe400000001ff */
[----:B------:R-:W-:Y:S02]  /*17d50*/  IMAD.MOV.U32 R13, RZ, RZ, R55 ;  /* 0x000000ffff0d7224 */ /* 0x000fe400078e0037 */
[----:B------:R-:W-:Y:S02]  /*17d60*/  IMAD.MOV.U32 R15, RZ, RZ, -0x1 ;  /* 0xffffffffff0f7424 */ /* 0x000fe400078e00ff */
[----:B------:R-:W-:-:S07]  /*17d70*/  IMAD.MOV.U32 R19, RZ, RZ, R14 ;  /* 0x000000ffff137224 */ /* 0x000fce00078e000e */
[----:B------:R-:W-:Y:S05]  /*17d80*/  WARPSYNC.COLLECTIVE R15, `(.L_x_523) ;  /* 0x000000000f087348 */ /* 0x000fea0003c00000 */
[----:B------:R1:W2:Y:S02]  /*17d90*/  SHFL.IDX P6, R14, R13, R12, R11 ;  /* 0x0000000c0d0e7389 */ /* 0x0002a400000c000b */
[----:B-12---:R-:W-:Y:S05]  /*17da0*/  ENDCOLLECTIVE ;  /* 0x000000000000791b */ /* 0x006fea0003800000 */
.L_x_523:
[----:B------:R-:W-:Y:S01]  /*17db0*/  IMAD.MOV.U32 R13, RZ, RZ, R21 ;  /* 0x000000ffff0d7224 */ /* 0x000fe200078e0015 */
[----:B------:R-:W-:-:S07]  /*17dc0*/  MOV R22, R14 ;  /* 0x0000000e00167202 */ /* 0x000fce0000000f00 */
[----:B------:R-:W-:Y:S05]  /*17dd0*/  WARPSYNC.COLLECTIVE R15, `(.L_x_524) ;  /* 0x000000000f087348 */ /* 0x000fea0003c00000 */
[----:B------:R1:W2:Y:S02]  /*17de0*/  SHFL.IDX P6, R14, R13, R12, R11 ;  /* 0x0000000c0d0e7389 */ /* 0x0002a400000c000b */
[----:B-12---:R-:W-:Y:S05]  /*17df0*/  ENDCOLLECTIVE ;  /* 0x000000000000791b */ /* 0x006fea0003800000 */
.L_x_524:
[----:B------:R-:W-:Y:S01]  /*17e00*/  IMAD.MOV.U32 R13, RZ, RZ, R9 ;  /* 0x000000ffff0d7224 */ /* 0x000fe200078e0009 */
[----:B------:R-:W-:-:S07]  /*17e10*/  MOV R17, R14 ;  /* 0x0000000e00117202 */ /* 0x000fce0000000f00 */
[----:B------:R-:W-:Y:S05]  /*17e20*/  WARPSYNC.COLLECTIVE R15, `(.L_x_525) ;  /* 0x000000000f087348 */ /* 0x000fea0003c00000 */
[----:B------:R1:W2:Y:S02]  /*17e30*/  SHFL.IDX P6, R14, R13, R12, R11 ;  /* 0x0000000c0d0e7389 */ /* 0x0002a400000c000b */
[----:B-12---:R-:W-:Y:S05]  /*17e40*/  ENDCOLLECTIVE ;  /* 0x000000000000791b */ /* 0x006fea0003800000 */
.L_x_525:
[----:B------:R-:W-:Y:S01]  /*17e50*/  IMAD.MOV.U32 R13, RZ, RZ, R8 ;  /* 0x000000ffff0d7224 */ /* 0x000fe200078e0008 */
[----:B------:R-:W-:-:S07]  /*17e60*/  MOV R3, R14 ;  /* 0x0000000e00037202 */ /* 0x000fce0000000f00 */
[----:B------:R-:W-:Y:S05]  /*17e70*/  WARPSYNC.COLLECTIVE R15, `(.L_x_526) ;  /* 0x000000000f087348 */ /* 0x000fea0003c00000 */
[----:B------:R1:W2:Y:S02]  /*17e80*/  SHFL.IDX P6, R14, R13, R12, R11 ;  /* 0x0000000c0d0e7389 */ /* 0x0002a400000c000b */
[----:B-12---:R-:W-:Y:S05]  /*17e90*/  ENDCOLLECTIVE ;  /* 0x000000000000791b */ /* 0x006fea0003800000 */
.L_x_526:
[----:B------:R-:W-:-:S05]  /*17ea0*/  IMAD.MOV.U32 R9, RZ, RZ, R3 ;  /* 0x000000ffff097224 */ /* 0x000fca00078e0003 */
[----:B------:R-:W-:Y:S01]  /*17eb0*/  MOV R25, R9 ;  /* 0x0000000900197202 */ /* 0x000fe20000000f00 */
[----:B------:R-:W-:Y:S01]  /*17ec0*/  IMAD.MOV.U32 R13, RZ, RZ, R47 ;  /* 0x000000ffff0d7224 */ /* 0x000fe200078e002f */
[----:B------:R-:W-:-:S07]  /*17ed0*/  MOV R8, R14 ;  /* 0x0000000e00087202 */ /* 0x000fce0000000f00 */
[----:B------:R-:W-:Y:S05]  /*17ee0*/  WARPSYNC.COLLECTIVE R15, `(.L_x_527) ;  /* 0x000000000f087348 */ /* 0x000fea0003c00000 */
[----:B------:R1:W2:Y:S02]  /*17ef0*/  SHFL.IDX P6, R14, R13, R12, R11 ;  /* 0x0000000c0d0e7389 */ /* 0x0002a400000c000b */
[----:B-12---:R-:W-:Y:S05]  /*17f00*/  ENDCOLLECTIVE ;  /* 0x000000000000791b */ /* 0x006fea0003800000 */
.L_x_527:
[----:B------:R-:W-:Y:S01]  /*17f10*/  MOV R24, R8 ;  /* 0x0000000800187202 */ /* 0x000fe20000000f00 */
[----:B------:R-:W-:Y:S01]  /*17f20*/  IMAD.MOV.U32 R13, RZ, RZ, R46 ;  /* 0x000000ffff0d7224 */ /* 0x000fe200078e002e */
[----:B------:R-:W-:-:S07]  /*17f30*/  MOV R47, R14 ;  /* 0x0000000e002f7202 */ /* 0x000fce0000000f00 */
[----:B------:R-:W-:Y:S05]  /*17f40*/  WARPSYNC.COLLECTIVE R15, `(.L_x_528) ;  /* 0x000000000f087348 */ /* 0x000fea0003c00000 */
[----:B------:R1:W2:Y:S02]  /*17f50*/  SHFL.IDX P6, R14, R13, R12, R11 ;  /* 0x0000000c0d0e7389 */ /* 0x0002a400000c000b */
[----:B-12---:R-:W-:Y:S05]  /*17f60*/  ENDCOLLECTIVE ;  /* 0x000000000000791b */ /* 0x006fea0003800000 */
.L_x_528:
[----:B------:R-:W-:Y:S01]  /*17f70*/  MOV R46, R14 ;  /* 0x0000000e002e7202 */ /* 0x000fe20000000f00 */
[----:B------:R-:W-:Y:S06]  /*17f80*/  BRA `(.L_x_529) ;  /* 0xfffffec800647947 */ /* 0x000fec000383ffff */
.L_x_160:
[----:B------:R-:W-:Y:S01]  /*17f90*/  BSSY B0, `(.L_x_530) ;  /* 0x0000006000007945 */ /* 0x000fe20003800000 */
[----:B------:R-:W-:-:S07]  /*17fa0*/  MOV R15, 0xffffffff ;  /* 0xffffffff000f7802 */ /* 0x000fce0000000f00 */
[----:B------:R-:W-:Y:S05]  /*17fb0*/  WARPSYNC.COLLECTIVE R15, `(.L_x_531) ;  /* 0x000000000f0c7348 */ /* 0x000fea0003c00000 */
[----:B------:R-:W-:Y:S02]  /*17fc0*/  ELECT P6, UR79, PT ;  /* 0x00000000004f782f */ /* 0x000fe400038c0000 */
[----:B------:R-:W-:Y:S01]  /*17fd0*/  MOV R14, UR79 ;  /* 0x0000004f000e7c02 */ /* 0x000fe20008000f00 */
[----:B------:R-:W-:Y:S10]  /*17fe0*/  ENDCOLLECTIVE ;  /* 0x000000000000791b */ /* 0x000ff40003800000 */
.L_x_531:
[----:B------:R-:W-:Y:S05]  /*17ff0*/  BSYNC B0 ;  /* 0x0000000000007941 */ /* 0x000fea0003800000 */
.L_x_530:
[----:B------:R-:W-:Y:S05]  /*18000*/  BRA `(.L_x_532) ;  /* 0xfffffedc00cc7947 */ /* 0x000fea000383ffff */
.L_x_164:
[----:B------:R-:W-:Y:S01]  /*18010*/  BSSY B0, `(.L_x_533) ;  /* 0x0000005000007945 */ /* 0x000fe20003800000 */
[----:B------:R-:W-:-:S07]  /*18020*/  MOV R15, 0xffffffff ;  /* 0xffffffff000f7802 */ /* 0x000fce0000000f00 */
[----:B-1----:R-:W-:Y:S05]  /*18030*/  WARPSYNC.COLLECTIVE R15, `(.L_x_534) ;  /* 0x000000000f087348 */ /* 0x002fea0003c00000 */
[----:B------:R-:W-:Y:S01]  /*18040*/  NOP ;  /* 0x0000000000007918 */ /* 0x000fe20000000000 */
[----:B-1----:R-:W-:Y:S05]  /*18050*/  ENDCOLLECTIVE ;  /* 0x000000000000791b */ /* 0x002fea0003800000 */
.L_x_534:
[----:B------:R-:W-:Y:S05]  /*18060*/  BSYNC B0 ;  /* 0x0000000000007941 */ /* 0x000fea0003800000 */
.L_x_533:
[----:B------:R-:W-:-:S07]  /*18070*/  MOV R15, 0xffffffff ;  /* 0xffffffff000f7802 */ /* 0x000fce0000000f00 */
[----:B------:R-:W-:Y:S05]  /*18080*/  WARPSYNC.COLLECTIVE R15, `(.L_x_535) ;  /* 0x000000000f0c7348 */ /* 0x000fea0003c00000 */
[----:B------:R-:W-:Y:S02]  /*18090*/  ELECT P6, UR79, PT ;  /* 0x00000000004f782f */ /* 0x000fe400038c0000 */
[----:B------:R-:W-:Y:S01]  /*180a0*/  MOV R14, UR79 ;  /* 0x0000004f000e7c02 */ /* 0x000fe20008000f00 */
[----:B------:R-:W-:Y:S10]  /*180b0*/  ENDCOLLECTIVE ;  /* 0x000000000000791b */ /* 0x000ff40003800000 */
.L_x_535:
[----:B------:R-:W-:Y:S05]  /*180c0*/  BRA `(.L_x_536) ;  /* 0xfffffee000ac7947 */ /* 0x000fea000383ffff */
.L_x_173:
[----:B-1----:R1:W2:Y:S02]  /*180d0*/  SYNCS.PHASECHK.TRANS64.TRYWAIT P0, [R2+URZ+0x48], R11 ;  /* 0x0000480b020075a7 */ /* 0x0022a400080011ff */
[----:B--2---:R-:W-:Y:S05]  /*180e0*/  @!P0 NANOSLEEP.SYNCS 0x989680 ;  /* 0x009896800000895d */ /* 0x004fea0003900000 */
[----:B------:R-:W2:Y:S02]  /*180f0*/  @!P0 SYNCS.PHASECHK.TRANS64 P0, [R2+URZ+0x48], R11 ;  /* 0x0000480b020085a7 */ /* 0x000ea400080010ff */
[----:B--2---:R-:W-:Y:S05]  /*18100*/  @!P0 BRA `(.L_x_173) ;  /* 0xfffffffc00f08947 */ /* 0x004fea000383ffff */
[----:B------:R-:W-:Y:S05]  /*18110*/  BRA `(.L_x_172) ;  /* 0xfffffee400787947 */ /* 0x000fea000383ffff */
.L_x_177:
[----:B------:R-:W-:Y:S01]  /*18120*/  BSSY B0, `(.L_x_537) ;  /* 0x0000006000007945 */ /* 0x000fe20003800000 */
[----:B------:R-:W-:-:S07]  /*18130*/  MOV R15, 0xffffffff ;  /* 0xffffffff000f7802 */ /* 0x000fce0000000f00 */
[----:B-123--:R-:W-:Y:S05]  /*18140*/  WARPSYNC.COLLECTIVE R15, `(.L_x_538) ;  /* 0x000000000f0c7348 */ /* 0x00efea0003c00000 */
[----:B------:R-:W-:Y:S02]  /*18150*/  ELECT P6, UR79, PT ;  /* 0x00000000004f782f */ /* 0x000fe400038c0000 */
[----:B------:R-:W-:Y:S01]  /*18160*/  MOV R14, UR79 ;  /* 0x0000004f000e7c02 */ /* 0x000fe20008000f00 */
[----:B-123--:R-:W-:Y:S10]  /*18170*/  ENDCOLLECTIVE ;  /* 0x000000000000791b */ /* 0x00eff40003800000 */
.L_x_538:
[----:B------:R-:W-:Y:S05]  /*18180*/  BSYNC B0 ;  /* 0x0000000000007941 */ /* 0x000fea0003800000 */
.L_x_537:
[----:B------:R-:W-:Y:S05]  /*18190*/  BRA `(.L_x_539) ;  /* 0xfffffee400bc7947 */ /* 0x000fea000383ffff */
.L_x_185:
[----:B-1----:R1:W2:Y:S02]  /*181a0*/  SYNCS.PHASECHK.TRANS64.TRYWAIT P0, [R5+URZ+0x48], R8 ;  /* 0x00004808050075a7 */ /* 0x0022a400080011ff */
[----:B--2---:R-:W-:Y:S05]  /*181b0*/  @!P0 NANOSLEEP.SYNCS 0x989680 ;  /* 0x009896800000895d */ /* 0x004fea0003900000 */
[----:B------:R-:W2:Y:S02]  /*181c0*/  @!P0 SYNCS.PHASECHK.TRANS64 P0, [R5+URZ+0x48], R8 ;  /* 0x00004808050085a7 */ /* 0x000ea400080010ff */
[----:B--2---:R-:W-:Y:S05]  /*181d0*/  @!P0 BRA `(.L_x_185) ;  /* 0xfffffffc00f08947 */ /* 0x004fea000383ffff */
[----:B------:R-:W-:Y:S05]  /*181e0*/  BRA `(.L_x_184) ;  /* 0xfffffee800907947 */ /* 0x000fea000383ffff */
.L_x_189:
[----:B------:R-:W-:Y:S01]  /*181f0*/  BSSY B0, `(.L_x_540) ;  /* 0x0000006000007945 */ /* 0x000fe20003800000 */
[----:B------:R-:W-:-:S07]  /*18200*/  MOV R15, 0xffffffff ;  /* 0xffffffff000f7802 */ /* 0x000fce0000000f00 */
[----:B-123--:R-:W-:Y:S05]  /*18210*/  WARPSYNC.COLLECTIVE R15, `(.L_x_541) ;  /* 0x000000000f0c7348 */ /* 0x00efea0003c00000 */
[----:B------:R-:W-:Y:S02]  /*18220*/  ELECT P6, UR79, PT ;  /* 0x00000000004f782f */ /* 0x000fe400038c0000 */
[----:B------:R-:W-:Y:S01]  /*18230*/  MOV R14, UR79 ;  /* 0x0000004f000e7c02 */ /* 0x000fe20008000f00 */
[----:B-123--:R-:W-:Y:S10]  /*18240*/  ENDCOLLECTIVE ;  /* 0x000000000000791b */ /* 0x00eff40003800000 */
.L_x_541:
[----:B------:R-:W-:Y:S05]  /*18250*/  BSYNC B0 ;  /* 0x0000000000007941 */ /* 0x000fea0003800000 */
.L_x_540:
[----:B------:R-:W-:Y:S05]  /*18260*/  BRA `(.L_x_542) ;  /* 0xfffffee800cc7947 */ /* 0x000fea000383ffff */
.L_x_193:
[----:B------:R-:W-:Y:S01]  /*18270*/  BSSY B0, `(.L_x_543) ;  /* 0x0000005000007945 */ /* 0x000fe20003800000 */
[----:B------:R-:W-:-:S07]  /*18280*/  MOV R15, 0xffffffff ;  /* 0xffffffff000f7802 */ /* 0x000fce0000000f00 */
[----:B-12---:R-:W-:Y:S05]  /*18290*/  WARPSYNC.COLLECTIVE R15, `(.L_x_544) ;  /* 0x000000000f087348 */ /* 0x006fea0003c00000 */
[----:B------:R-:W-:Y:S01]  /*182a0*/  NOP ;  /* 0x0000000000007918 */ /* 0x000fe20000000000 */
[----:B-12---:R-:W-:Y:S05]  /*182b0*/  ENDCOLLECTIVE ;  /* 0x000000000000791b */ /* 0x006fea0003800000 */
.L_x_544:
[----:B------:R-:W-:Y:S05]  /*182c0*/  BSYNC B0 ;  /* 0x0000000000007941 */ /* 0x000fea0003800000 */
.L_x_543:
[----:B------:R-:W-:Y:S05]  /*182d0*/  BRA `(.L_x_545) ;  /* 0xfffffeec005c7947 */ /* 0x000fea000383ffff */
.L_x_196:
[----:B-1----:R1:W2:Y:S02]  /*182e0*/  SYNCS.PHASECHK.TRANS64.TRYWAIT P1, [R5+URZ+0x1a0], R2 ;  /* 0x0001a002050075a7 */ /* 0x0022a400080211ff */
[----:B--2---:R-:W-:Y:S05]  /*182f0*/  @!P1 NANOSLEEP.SYNCS 0x989680 ;  /* 0x009896800000995d */ /* 0x004fea0003900000 */
[----:B------:R-:W2:Y:S02]  /*18300*/  @!P1 SYNCS.PHASECHK.TRANS64 P1, [R5+URZ+0x1a0], R2 ;  /* 0x0001a002050095a7 */ /* 0x000ea400080210ff */
[----:B--2---:R-:W-:Y:S05]  /*18310*/  @!P1 BRA `(.L_x_196) ;  /* 0xfffffffc00f09947 */ /* 0x004fea000383ffff */
[----:B------:R-:W-:Y:S05]  /*18320*/  BRA `(.L_x_546) ;  /* 0xfffffeec006c7947 */ /* 0x000fea000383ffff */
.L_x_200:
[----:B--2---:R2:W1:Y:S02]  /*18330*/  SYNCS.PHASECHK.TRANS64.TRYWAIT P0, [R3+URZ], R0 ;  /* 0x00000000030075a7 */ /* 0x00446400080011ff */
[----:B-1----:R-:W-:Y:S05]  /*18340*/  @!P0 NANOSLEEP.SYNCS 0x989680 ;  /* 0x009896800000895d */ /* 0x002fea0003900000 */
[----:B------:R-:W1:Y:S02]  /*18350*/  @!P0 SYNCS.PHASECHK.TRANS64 P0, [R3+URZ], R0 ;  /* 0x00000000030085a7 */ /* 0x000e6400080010ff */
[----:B-1----:R-:W-:Y:S05]  /*18360*/  @!P0 BRA `(.L_x_200) ;  /* 0xfffffffc00f08947 */ /* 0x002fea000383ffff */
[----:B------:R-:W-:Y:S05]  /*18370*/  BRA `(.L_x_547) ;  /* 0xfffffeec00fc7947 */ /* 0x000fea000383ffff */
.L_x_202:
[----:B--2---:R2:W1:Y:S02]  /*18380*/  SYNCS.PHASECHK.TRANS64.TRYWAIT P0, [R4+URZ], R7 ;  /* 0x00000007040075a7 */ /* 0x00446400080011ff */
[----:B-1----:R-:W-:Y:S05]  /*18390*/  @!P0 NANOSLEEP.SYNCS 0x989680 ;  /* 0x009896800000895d */ /* 0x002fea0003900000 */
[----:B------:R-:W1:Y:S02]  /*183a0*/  @!P0 SYNCS.PHASECHK.TRANS64 P0, [R4+URZ], R7 ;  /* 0x00000007040085a7 */ /* 0x000e6400080010ff */
[----:B-1----:R-:W-:Y:S05]  /*183b0*/  @!P0 BRA `(.L_x_202) ;  /* 0xfffffffc00f08947 */ /* 0x002fea000383ffff */
[----:B------:R-:W-:Y:S05]  /*183c0*/  BRA `(.L_x_548) ;  /* 0xfffffef000147947 */ /* 0x000fea000383ffff */
.L_x_204:
[----:B--2---:R2:W1:Y:S02]  /*183d0*/  SYNCS.PHASECHK.TRANS64.TRYWAIT P0, [R0+URZ], R5 ;  /* 0x00000005000075a7 */ /* 0x00446400080011ff */
[----:B-1----:R-:W-:Y:S05]  /*183e0*/  @!P0 NANOSLEEP.SYNCS 0x989680 ;  /* 0x009896800000895d */ /* 0x002fea0003900000 */
[----:B------:R-:W1:Y:S02]  /*183f0*/  @!P0 SYNCS.PHASECHK.TRANS64 P0, [R0+URZ], R5 ;  /* 0x00000005000085a7 */ /* 0x000e6400080010ff */
[----:B-1----:R-:W-:Y:S05]  /*18400*/  @!P0 BRA `(.L_x_204) ;  /* 0xfffffffc00f08947 */ /* 0x002fea000383ffff */
[----:B------:R-:W-:Y:S05]  /*18410*/  BRA `(.L_x_549) ;  /* 0xfffffef0002c7947 */ /* 0x000fea000383ffff */
.L_x_206:
[----:B--2---:R2:W1:Y:S02]  /*18420*/  SYNCS.PHASECHK.TRANS64.TRYWAIT P0, [R4+URZ], R7 ;  /* 0x00000007040075a7 */ /* 0x00446400080011ff */
[----:B-1----:R-:W-:Y:S05]  /*18430*/  @!P0 NANOSLEEP.SYNCS 0x989680 ;  /* 0x009896800000895d */ /* 0x002fea0003900000 */
[----:B------:R-:W1:Y:S02]  /*18440*/  @!P0 SYNCS.PHASECHK.TRANS64 P0, [R4+URZ], R7 ;  /* 0x00000007040085a7 */ /* 0x000e6400080010ff */
[----:B-1----:R-:W-:Y:S05]  /*18450*/  @!P0 BRA `(.L_x_206) ;  /* 0xfffffffc00f08947 */ /* 0x002fea000383ffff */
[----:B------:R-:W-:Y:S05]  /*18460*/  BRA `(.L_x_550) ;  /* 0xfffffef000447947 */ /* 0x000fea000383ffff */
.L_x_208:
[----:B--2---:R2:W1:Y:S02]  /*18470*/  SYNCS.PHASECHK.TRANS64.TRYWAIT P0, [R0+URZ], R5 ;  /* 0x00000005000075a7 */ /* 0x00446400080011ff */
[----:B-1----:R-:W-:Y:S05]  /*18480*/  @!P0 NANOSLEEP.SYNCS 0x989680 ;  /* 0x009896800000895d */ /* 0x002fea0003900000 */
[----:B------:R-:W1:Y:S02]  /*18490*/  @!P0 SYNCS.PHASECHK.TRANS64 P0, [R0+URZ], R5 ;  /* 0x00000005000085a7 */ /* 0x000e6400080010ff */
[----:B-1----:R-:W-:Y:S05]  /*184a0*/  @!P0 BRA `(.L_x_208) ;  /* 0xfffffffc00f08947 */ /* 0x002fea000383ffff */
[----:B------:R-:W-:Y:S05]  /*184b0*/  BRA `(.L_x_551) ;  /* 0xfffffef0005c7947 */ /* 0x000fea000383ffff */
.L_x_210:
[----:B--2---:R2:W1:Y:S02]  /*184c0*/  SYNCS.PHASECHK.TRANS64.TRYWAIT P0, [R4+URZ], R7 ;  /* 0x00000007040075a7 */ /* 0x00446400080011ff */
[----:B-1----:R-:W-:Y:S05]  /*184d0*/  @!P0 NANOSLEEP.SYNCS 0x989680 ;  /* 0x009896800000895d */ /* 0x002fea0003900000 */
[----:B------:R-:W1:Y:S02]  /*184e0*/  @!P0 SYNCS.PHASECHK.TRANS64 P0, [R4+URZ], R7 ;  /* 0x00000007040085a7 */ /* 0x000e6400080010ff */
[----:B-1----:R-:W-:Y:S05]  /*184f0*/  @!P0 BRA `(.L_x_210) ;  /* 0xfffffffc00f08947 */ /* 0x002fea000383ffff */
[----:B------:R-:W-:Y:S05]  /*18500*/  BRA `(.L_x_552) ;  /* 0xfffffef000747947 */ /* 0x000fea000383ffff */
.L_x_212:
[----:B--2---:R2:W1:Y:S02]  /*18510*/  SYNCS.PHASECHK.TRANS64.TRYWAIT P0, [R0+URZ], R5 ;  /* 0x00000005000075a7 */ /* 0x00446400080011ff */
[----:B-1----:R-:W-:Y:S05]  /*18520*/  @!P0 NANOSLEEP.SYNCS 0x989680 ;  /* 0x009896800000895d */ /* 0x002fea0003900000 */
[----:B------:R-:W1:Y:S02]  /*18530*/  @!P0 SYNCS.PHASECHK.TRANS64 P0, [R0+URZ], R5 ;  /* 0x00000005000085a7 */ /* 0x000e6400080010ff */
[----:B-1----:R-:W-:Y:S05]  /*18540*/  @!P0 BRA `(.L_x_212) ;  /* 0xfffffffc00f08947 */ /* 0x002fea000383ffff */
[----:B------:R-:W-:Y:S05]  /*18550*/  BRA `(.L_x_553) ;  /* 0xfffffef0008c7947 */ /* 0x000fea000383ffff */
.L_x_214:
[----:B--2---:R2:W1:Y:S02]  /*18560*/  SYNCS.PHASECHK.TRANS64.TRYWAIT P0, [R4+URZ], R7 ;  /* 0x00000007040075a7 */ /* 0x00446400080011ff */
[----:B-1----:R-:W-:Y:S05]  /*18570*/  @!P0 NANOSLEEP.SYNCS 0x989680 ;  /* 0x009896800000895d */ /* 0x002fea0003900000 */
[----:B------:R-:W1:Y:S02]  /*18580*/  @!P0 SYNCS.PHASECHK.TRANS64 P0, [R4+URZ], R7 ;  /* 0x00000007040085a7 */ /* 0x000e6400080010ff */
[----:B-1----:R-:W-:Y:S05]  /*18590*/  @!P0 BRA `(.L_x_214) ;  /* 0xfffffffc00f08947 */ /* 0x002fea000383ffff */
[----:B------:R-:W-:Y:S05]  /*185a0*/  BRA `(.L_x_554) ;  /* 0xfffffef000987947 */ /* 0x000fea000383ffff */
.L_x_227:
[----:B------:R-:W-:Y:S01]  /*185b0*/  HFMA2 R11, -RZ, RZ, 0, 0 ;  /* 0x00000000ff0b7431 */ /* 0x000fe200000001ff */
[----:B------:R-:W-:Y:S01]  /*185c0*/  BSSY B0, `(.L_x_555) ;  /* 0x0000007000007945 */ /* 0x000fe20003800000 */
[----:B------:R-:W-:Y:S01]  /*185d0*/  IMAD.MOV.U32 R13, RZ, RZ, R5 ;  /* 0x000000ffff0d7224 */ /* 0x000fe200078e0005 */
[----:B------:R-:W-:Y:S01]  /*185e0*/  MOV R15, 0xffffffff ;  /* 0xffffffff000f7802 */ /* 0x000fe20000000f00 */
[----:B------:R-:W-:-:S07]  /*185f0*/  IMAD.MOV.U32 R12, RZ, RZ, 0x1 ;  /* 0x00000001ff0c7424 */ /* 0x000fce00078e00ff */
[----:B-----5:R-:W-:Y:S05]  /*18600*/  WARPSYNC.COLLECTIVE R15, `(.L_x_556) ;  /* 0x000000000f087348 */ /* 0x020fea0003c00000 */
[----:B------:R1:W2:Y:S02]  /*18610*/  SHFL.UP P6, R14, R13, R12, R11 ;  /* 0x0400000c0d0e7389 */ /* 0x0002a400000c000b */
[----:B-12--5:R-:W-:Y:S05]  /*18620*/  ENDCOLLECTIVE ;  /* 0x000000000000791b */ /* 0x026fea0003800000 */
.L_x_556:
[----:B------:R-:W-:Y:S05]  /*18630*/  BSYNC B0 ;  /* 0x0000000000007941 */ /* 0x000fea0003800000 */
.L_x_555:
        /* <DEDUP_REMOVED lines=8> */
.L_x_557:
        /* <DEDUP_REMOVED lines=9> */
.L_x_558:
[----:B------:R-:W-:Y:S02]  /*18750*/  IMAD.MOV.U32 R13, RZ, RZ, R3 ;  /* 0x000000ffff0d7224 */ /* 0x000fe400078e0003 */
[----:B------:R-:W-:-:S07]  /*18760*/  IMAD.MOV.U32 R6, RZ, RZ, R14 ;  /* 0x000000ffff067224 */ /* 0x000fce00078e000e */
[----:B------:R-:W-:Y:S05]  /*18770*/  WARPSYNC.COLLECTIVE R15, `(.L_x_559) ;  /* 0x000000000f087348 */ /* 0x000fea0003c00000 */
[----:B------:R1:W2:Y:S02]  /*18780*/  SHFL.UP P6, R14, R13, R12, R11 ;  /* 0x0400000c0d0e7389 */ /* 0x0002a400000c000b */
[----:B-12---:R-:W-:Y:S05]  /*18790*/  ENDCOLLECTIVE ;  /* 0x000000000000791b */ /* 0x006fea0003800000 */
.L_x_559:
        /* <DEDUP_REMOVED lines=9> */
.L_x_560:
[----:B------:R-:W-:Y:S02]  /*18830*/  IMAD.MOV.U32 R13, RZ, RZ, R7 ;  /* 0x000000ffff0d7224 */ /* 0x000fe400078e0007 */
[----:B------:R-:W-:-:S07]  /*18840*/  IMAD.MOV.U32 R8, RZ, RZ, R14 ;  /* 0x000000ffff087224 */ /* 0x000fce00078e000e */
[----:B------:R-:W-:Y:S05]  /*18850*/  WARPSYNC.COLLECTIVE R15, `(.L_x_561) ;  /* 0x000000000f087348 */ /* 0x000fea0003c00000 */
[----:B------:R1:W2:Y:S02]  /*18860*/  SHFL.UP P6, R14, R13, R12, R11 ;  /* 0x0400000c0d0e7389 */ /* 0x0002a400000c000b */
[----:B-12---:R-:W-:Y:S05]  /*18870*/  ENDCOLLECTIVE ;  /* 0x000000000000791b */ /* 0x006fea0003800000 */
.L_x_561:
        /* <DEDUP_REMOVED lines=9> */
.L_x_562:
[----:B------:R-:W-:Y:S02]  /*18910*/  IMAD.MOV.U32 R13, RZ, RZ, R9 ;  /* 0x000000ffff0d7224 */ /* 0x000fe400078e0009 */
[----:B------:R-:W-:-:S07]  /*18920*/  IMAD.MOV.U32 R2, RZ, RZ, R14 ;  /* 0x000000ffff027224 */ /* 0x000fce00078e000e */
[----:B------:R-:W-:Y:S05]  /*18930*/  WARPSYNC.COLLECTIVE R15, `(.L_x_563) ;  /* 0x000000000f087348 */ /* 0x000fea0003c00000 */
[----:B------:R1:W2:Y:S02]  /*18940*/  SHFL.UP P6, R14, R13, R12, R11 ;  /* 0x0400000c0d0e7389 */ /* 0x0002a400000c000b */
[----:B-12---:R-:W-:Y:S05]  /*18950*/  ENDCOLLECTIVE ;  /* 0x000000000000791b */ /* 0x006fea0003800000 */
.L_x_563:
        /* <DEDUP_REMOVED lines=9> */
.L_x_564:
[----:B------:R-:W-:Y:S01]  /*189f0*/  MOV R13, R8 ;  /* 0x00000008000d7202 */ /* 0x000fe20000000f00 */
[----:B------:R-:W-:-:S07]  /*18a00*/  IMAD.MOV.U32 R6, RZ, RZ, R14 ;  /* 0x000000ffff067224 */ /* 0x000fce00078e000e */
[----:B------:R-:W-:Y:S05]  /*18a10*/  WARPSYNC.COLLECTIVE R15, `(.L_x_565) ;  /* 0x000000000f087348 */ /* 0x000fea0003c00000 */
[----:B------:R1:W2:Y:S02]  /*18a20*/  SHFL.UP P6, R14, R13, R12, R11 ;  /* 0x0400000c0d0e7389 */ /* 0x0002a400000c000b */
[----:B-12---:R-:W-:Y:S05]  /*18a30*/  ENDCOLLECTIVE ;  /* 0x000000000000791b */ /* 0x006fea0003800000 */
.L_x_565:
[----:B------:R-:W-:-:S04]  /*18a40*/  SEL R3, R14, RZ, P4 ;  /* 0x000000ff0e037207 */ /* 0x000fc80002000000 */
[----:B------:R-:W-:Y:S02]  /*18a50*/  IADD3 R10, P0, PT, R3, R8, RZ ;  /* 0x00000008030a7210 */ /* 0x000fe40007f1e0ff */
[----:B------:R-:W-:Y:S02]  /*18a60*/  SEL R3, R6, RZ, P4 ;  /* 0x000000ff06037207 */ /* 0x000fe40002000000 */
[----:B------:R-:W-:-:S03]  /*18a70*/  IADD3 R7, P1, PT, R17, R10, RZ ;  /* 0x0000000a11077210 */ /* 0x000fc60007f3e0ff */
[----:B------:R-:W-:Y:S01]  /*18a80*/  IMAD.X R3, R3, 0x1, R2, P0 ;  /* 0x0000000103037824 */ /* 0x000fe200000e0602 */
[----:B------:R-:W-:-:S03]  /*18a90*/  ISETP.GE.U32.AND P0, PT, R28, R7, PT ;  /* 0x000000071c00720c */ /* 0x000fc60003f06070 */
[----:B------:R-:W-:-:S05]  /*18aa0*/  IMAD.X R6, R22, 0x1, R3, P1 ;  /* 0x0000000116067824 */ /* 0x000fca00008e0603 */
[----:B------:R-:W-:-:S04]  /*18ab0*/  ISETP.GE.U32.AND.EX P0, PT, R27, R6, PT, P0 ;  /* 0x000000061b00720c */ /* 0x000fc80003f06100 */
[----:B------:R-:W-:-:S13]  /*18ac0*/  PLOP3.LUT P6, PT, P0, PT, PT, 0x8, 0x80 ;  /* 0x000000000080781c */ /* 0x000fda00007ce170 */
[----:B------:R-:W-:Y:S05]  /*18ad0*/  WARPSYNC.COLLECTIVE R15, `(.L_x_566) ;  /* 0x000000000f087348 */ /* 0x000fea0003c00000 */
[----:B------:R-:W-:Y:S01]  /*18ae0*/  VOTE.ANY R14, PT, P6 ;  /* 0x00000000000e7806 */ /* 0x000fe200030e0100 */
[----:B------:R-:W-:Y:S06]  /*18af0*/  ENDCOLLECTIVE ;  /* 0x000000000000791b */ /* 0x000fec0003800000 */
.L_x_566:
[----:B------:R-:W-:Y:S05]  /*18b00*/  BRA `(.L_x_567) ;  /* 0xfffffef800d47947 */ /* 0x000fea000383ffff */
.L_x_229:
[----:B------:R-:W-:Y:S01]  /*18b10*/  HFMA2 R11, -RZ, RZ, 0, 1.847743988037109375e-06 ;  /* 0x0000001fff0b7431 */ /* 0x000fe200000001ff */
[----:B------:R-:W-:Y:S01]  /*18b20*/  BSSY B0, `(.L_x_568) ;  /* 0x0000007000007945 */ /* 0x000fe20003800000 */
[----:B------:R-:W-:Y:S01]  /*18b30*/  IMAD.MOV.U32 R13, RZ, RZ, R6 ;  /* 0x000000ffff0d7224 */ /* 0x000fe200078e0006 */
[----:B------:R-:W-:Y:S01]  /*18b40*/  MOV R15, 0xffffffff ;  /* 0xffffffff000f7802 */ /* 0x000fe20000000f00 */
[----:B------:R-:W-:-:S07]  /*18b50*/  IMAD.MOV.U32 R12, RZ, RZ, 0x1f ;  /* 0x0000001fff0c7424 */ /* 0x000fce00078e00ff */
[----:B-----5:R-:W-:Y:S05]  /*18b60*/  WARPSYNC.COLLECTIVE R15, `(.L_x_569) ;  /* 0x000000000f087348 */ /* 0x020fea0003c00000 */
[----:B------:R1:W2:Y:S02]  /*18b70*/  SHFL.IDX P6, R14, R13, R12, R11 ;  /* 0x0000000c0d0e7389 */ /* 0x0002a400000c000b */
[----:B-12--5:R-:W-:Y:S05]  /*18b80*/  ENDCOLLECTIVE ;  /* 0x000000000000791b */ /* 0x026fea0003800000 */
.L_x_569:
[----:B------:R-:W-:Y:S05]  /*18b90*/  BSYNC B0 ;  /* 0x0000000000007941 */ /* 0x000fea0003800000 */
.L_x_568:
        /* <DEDUP_REMOVED lines=8> */
.L_x_570:
[----:B------:R-:W-:Y:S01]  /*18c20*/  MOV R17, R14 ;  /* 0x0000000e00117202 */ /* 0x000fe20000000f00 */
[----:B------:R-:W-:Y:S05]  /*18c30*/  BRA `(.L_x_571) ;  /* 0xfffffef800a07947 */ /* 0x000fea000383ffff */
.L_x_231:
[----:B------:R-:W-:Y:S01]  /*18c40*/  HFMA2 R11, -RZ, RZ, 0, 1.847743988037109375e-06 ;  /* 0x0000001fff0b7431 */ /* 0x000fe200000001ff */
[----:B------:R-:W-:Y:S01]  /*18c50*/  BSSY B0, `(.L_x_572) ;  /* 0x0000006000007945 */ /* 0x000fe20003800000 */
[----:B------:R-:W-:Y:S02]  /*18c60*/  MOV R13, R19 ;  /* 0x00000013000d7202 */ /* 0x000fe40000000f00 */
[----:B------:R-:W-:-:S07]  /*18c70*/  MOV R15, 0xffffffff ;  /* 0xffffffff000f7802 */ /* 0x000fce0000000f00 */
[----:B-1---5:R-:W-:Y:S05]  /*18c80*/  WARPSYNC.COLLECTIVE R15, `(.L_x_573) ;  /* 0x000000000f087348 */ /* 0x022fea0003c00000 */
[----:B-1----:R1:W2:Y:S02]  /*18c90*/  SHFL.IDX P6, R14, R13, R12, R11 ;  /* 0x0000000c0d0e7389 */ /* 0x0022a400000c000b */
[----:B-12--5:R-:W-:Y:S05]  /*18ca0*/  ENDCOLLECTIVE ;  /* 0x000000000000791b */ /* 0x026fea0003800000 */
.L_x_573:
[----:B------:R-:W-:Y:S05]  /*18cb0*/  BSYNC B0 ;  /* 0x0000000000007941 */ /* 0x000fea0003800000 */
.L_x_572:
[----:B------:R-:W-:Y:S01]  /*18cc0*/  MOV R13, R9 ;  /* 0x00000009000d7202 */ /* 0x000fe20000000f00 */
[----:B------:R-:W-:Y:S01]  /*18cd0*/  IMAD.MOV.U32 R11, RZ, RZ, 0x1f ;  /* 0x0000001fff0b7424 */ /* 0x000fe200078e00ff */
[----:B------:R-:W-:Y:S02]  /*18ce0*/  MOV R15, 0xffffffff ;  /* 0xffffffff000f7802 */ /* 0x000fe40000000f00 */
[----:B------:R-:W-:-:S07]  /*18cf0*/  MOV R19, R14 ;  /* 0x0000000e00137202 */ /* 0x000fce0000000f00 */
[----:B------:R-:W-:Y:S05]  /*18d00*/  WARPSYNC.COLLECTIVE R15, `(.L_x_574) ;  /* 0x000000000f087348 */ /* 0x000fea0003c00000 */
[----:B------:R1:W2:Y:S02]  /*18d10*/  SHFL.IDX P6, R14, R13, R12, R11 ;  /* 0x0000000c0d0e7389 */ /* 0x0002a400000c000b */
[----:B-12---:R-:W-:Y:S05]  /*18d20*/  ENDCOLLECTIVE ;  /* 0x000000000000791b */ /* 0x006fea0003800000 */
.L_x_574:
[----:B------:R-:W-:Y:S01]  /*18d30*/  MOV R13, R7 ;  /* 0x00000007000d7202 */ /* 0x000fe20000000f00 */
[----:B------:R-:W-:-:S07]  /*18d40*/  IMAD.MOV.U32 R22, RZ, RZ, R14 ;  /* 0x000000ffff167224 */ /* 0x000fce00078e000e */
[----:B------:R-:W-:Y:S05]  /*18d50*/  WARPSYNC.COLLECTIVE R15, `(.L_x_575) ;  /* 0x000000000f087348 */ /* 0x000fea0003c00000 */
[----:B------:R1:W2:Y:S02]  /*18d60*/  SHFL.IDX P6, R14, R13, R12, R11 ;  /* 0x0000000c0d0e7389 */ /* 0x0002a400000c000b */
[----:B-12---:R-:W-:Y:S05]  /*18d70*/  ENDCOLLECTIVE ;  /* 0x000000000000791b */ /* 0x006fea0003800000 */
.L_x_575:
[----:B------:R-:W-:Y:S01]  /*18d80*/  MOV R13, R5 ;  /* 0x00000005000d7202 */ /* 0x000fe20000000f00 */
[----:B------:R-:W-:-:S07]  /*18d90*/  IMAD.MOV.U32 R17, RZ, RZ, R14 ;  /* 0x000000ffff117224 */ /* 0x000fce00078e000e */
[----:B------:R-:W-:Y:S05]  /*18da0*/  WARPSYNC.COLLECTIVE R15, `(.L_x_576) ;  /* 0x000000000f087348 */ /* 0x000fea0003c00000 */
[----:B------:R1:W2:Y:S02]  /*18db0*/  SHFL.IDX P6, R14, R13, R12, R11 ;  /* 0x0000000c0d0e7389 */ /* 0x0002a400000c000b */
[----:B-12---:R-:W-:Y:S05]  /*18dc0*/  ENDCOLLECTIVE ;  /* 0x000000000000791b */ /* 0x006fea0003800000 */
.L_x_576:
[----:B------:R-:W-:Y:S01]  /*18dd0*/  MOV R13, R4 ;  /* 0x00000004000d7202 */ /* 0x000fe20000000f00 */
[----:B------:R-:W-:-:S07]  /*18de0*/  IMAD.MOV.U32 R3, RZ, RZ, R14 ;  /* 0x000000ffff037224 */ /* 0x000fce00078e000e */
[----:B------:R-:W-:Y:S05]  /*18df0*/  WARPSYNC.COLLECTIVE R15, `(.L_x_577) ;  /* 0x000000000f087348 */ /* 0x000fea0003c00000 */
[----:B------:R1:W2:Y:S02]  /*18e00*/  SHFL.IDX P6, R14, R13, R12, R11 ;  /* 0x0000000c0d0e7389 */ /* 0x0002a400000c000b */
[----:B-12---:R-:W-:Y:S05]  /*18e10*/  ENDCOLLECTIVE ;  /* 0x000000000000791b */ /* 0x006fea0003800000 */
.L_x_577:
[----:B------:R-:W-:Y:S01]  /*18e20*/  IMAD.MOV.U32 R25, RZ, RZ, R3 ;  /* 0x000000ffff197224 */ /* 0x000fe200078e0003 */
[----:B------:R-:W-:Y:S01]  /*18e30*/  MOV R13, R47 ;  /* 0x0000002f000d7202 */ /* 0x000fe20000000f00 */
[----:B------:R-:W-:-:S07]  /*18e40*/  IMAD.MOV.U32 R2, RZ, RZ, R14 ;  /* 0x000000ffff027224 */ /* 0x000fce00078e000e */
[----:B------:R-:W-:Y:S05]  /*18e50*/  WARPSYNC.COLLECTIVE R15, `(.L_x_578) ;  /* 0x000000000f087348 */ /* 0x000fea0003c00000 */
[----:B------:R1:W2:Y:S02]  /*18e60*/  SHFL.IDX P6, R14, R13, R12, R11 ;  /* 0x0000000c0d0e7389 */ /* 0x0002a400000c000b */
[----:B-12---:R-:W-:Y:S05]  /*18e70*/  ENDCOLLECTIVE ;  /* 0x000000000000791b */ /* 0x006fea0003800000 */
.L_x_578:
[----:B------:R-:W-:Y:S02]  /*18e80*/  MOV R24, R2 ;  /* 0x0000000200187202 */ /* 0x000fe40000000f00 */
[----:B------:R-:W-:Y:S01]  /*18e90*/  MOV R13, R46 ;  /* 0x0000002e000d7202 */ /* 0x000fe20000000f00 */
[----:B------:R-:W-:-:S07]  /*18ea0*/  IMAD.MOV.U32 R47, RZ, RZ, R14 ;  /* 0x000000ffff2f7224 */ /* 0x000fce00078e000e */
[----:B------:R-:W-:Y:S05]  /*18eb0*/  WARPSYNC.COLLECTIVE R15, `(.L_x_579) ;  /* 0x000000000f087348 */ /* 0x000fea0003c00000 */
[----:B------:R1:W2:Y:S02]  /*18ec0*/  SHFL.IDX P6, R14, R13, R12, R11 ;  /* 0x0000000c0d0e7389 */ /* 0x0002a400000c000b */
[----:B-12---:R-:W-:Y:S05]  /*18ed0*/  ENDCOLLECTIVE ;  /* 0x000000000000791b */ /* 0x006fea0003800000 */
.L_x_579:
[----:B------:R-:W-:Y:S01]  /*18ee0*/  IMAD.MOV.U32 R46, RZ, RZ, R14 ;  /* 0x000000ffff2e7224 */ /* 0x000fe200078e000e */
[----:B------:R-:W-:Y:S06]  /*18ef0*/  BRA `(.L_x_580) ;  /* 0xfffffef8003c7947 */ /* 0x000fec000383ffff */
.L_x_239:
[----:B-1----:R1:W2:Y:S02]  /*18f00*/  SYNCS.PHASECHK.TRANS64.TRYWAIT P2, [R0+URZ+0x120], R5 ;  /* 0x00012005000075a7 */ /* 0x0022a400080411ff */
[----:B--2---:R-:W-:Y:S05]  /*18f10*/  @!P2 NANOSLEEP.SYNCS 0x989680 ;  /* 0x009896800000a95d */ /* 0x004fea0003900000 */
[----:B------:R-:W2:Y:S02]  /*18f20*/  @!P2 SYNCS.PHASECHK.TRANS64 P2, [R0+URZ+0x120], R5 ;  /* 0x000120050000a5a7 */ /* 0x000ea400080410ff */
[----:B--2---:R-:W-:Y:S05]  /*18f30*/  @!P2 BRA `(.L_x_239) ;  /* 0xfffffffc00f0a947 */ /* 0x004fea000383ffff */
[----:B------:R-:W-:Y:S05]  /*18f40*/  BRA `(.L_x_581) ;  /* 0xfffffefc00dc7947 */ /* 0x000fea000383ffff */
.L_x_240:
[----:B------:R-:W-:Y:S01]  /*18f50*/  BSSY B0, `(.L_x_582) ;  /* 0x0000006000007945 */ /* 0x000fe20003800000 */
[----:B------:R-:W-:-:S07]  /*18f60*/  MOV R15, 0xffffffff ;  /* 0xffffffff000f7802 */ /* 0x000fce0000000f00 */
[----:B-1--45:R-:W-:Y:S05]  /*18f70*/  WARPSYNC.COLLECTIVE R15, `(.L_x_583) ;  /* 0x000000000f0c7348 */ /* 0x032fea0003c00000 */
[----:B------:R-:W-:Y:S02]  /*18f80*/  ELECT P6, UR79, PT ;  /* 0x00000000004f782f */ /* 0x000fe400038c0000 */
[----:B------:R-:W-:Y:S01]  /*18f90*/  MOV R14, UR79 ;  /* 0x0000004f000e7c02 */ /* 0x000fe20008000f00 */
[----:B-1--45:R-:W-:Y:S10]  /*18fa0*/  ENDCOLLECTIVE ;  /* 0x000000000000791b */ /* 0x032ff40003800000 */
.L_x_583:
[----:B------:R-:W-:Y:S05]  /*18fb0*/  BSYNC B0 ;  /* 0x0000000000007941 */ /* 0x000fea0003800000 */
.L_x_582:
[----:B------:R-:W-:Y:S05]  /*18fc0*/  BRA `(.L_x_584) ;  /* 0xfffffefc00d07947 */ /* 0x000fea000383ffff */
.L_x_254:
        /* <DEDUP_REMOVED lines=8> */
.L_x_586:
[----:B------:R-:W-:Y:S05]  /*19050*/  BSYNC B0 ;  /* 0x0000000000007941 */ /* 0x000fea0003800000 */
.L_x_585:
        /* <DEDUP_REMOVED lines=8> */
.L_x_587:
        /* <DEDUP_REMOVED lines=9> */
.L_x_588:
[----:B------:R-:W-:Y:S02]  /*19170*/  IMAD.MOV.U32 R13, RZ, RZ, R6 ;  /* 0x000000ffff0d7224 */ /* 0x000fe400078e0006 */
[----:B------:R-:W-:-:S07]  /*19180*/  IMAD.MOV.U32 R7, RZ, RZ, R14 ;  /* 0x000000ffff077224 */ /* 0x000fce00078e000e */
[----:B------:R-:W-:Y:S05]  /*19190*/  WARPSYNC.COLLECTIVE R15, `(.L_x_589) ;  /* 0x000000000f087348 */ /* 0x000fea0003c00000 */
[----:B------:R1:W2:Y:S02]  /*191a0*/  SHFL.UP P6, R14, R13, R12, R11 ;  /* 0x0400000c0d0e7389 */ /* 0x0002a400000c000b */
[----:B-12---:R-:W-:Y:S05]  /*191b0*/  ENDCOLLECTIVE ;  /* 0x000000000000791b */ /* 0x006fea0003800000 */
.L_x_589:
[----:B------:R-:W-:Y:S01]  /*191c0*/  SEL R9, R14, RZ, P1 ;  /* 0x000000ff0e097207 */ /* 0x000fe20000800000 */
[----:B------:R-:W-:-:S03]  /*191d0*/  IMAD.MOV.U32 R12, RZ, RZ, 0x4 ;  /* 0x00000004ff0c7424 */ /* 0x000fc600078e00ff */
[----:B------:R-:W-:Y:S02]  /*191e0*/  IADD3 R8, P0, PT, R9, R6, RZ ;  /* 0x0000000609087210 */ /* 0x000fe40007f1e0ff */
[----:B------:R-:W-:-:S04]  /*191f0*/  SEL R6, R7, RZ, P1 ;  /* 0x000000ff07067207 */ /* 0x000fc80000800000 */
[----:B------:R-:W-:-:S05]  /*19200*/  IADD3.X R7, PT, PT, R6, R3, RZ, P0, !PT ;  /* 0x0000000306077210 */ /* 0x000fca00007fe4ff */
[----:B------:R-:W-:-:S07]  /*19210*/  IMAD.MOV.U32 R13, RZ, RZ, R7 ;  /* 0x000000ffff0d7224 */ /* 0x000fce00078e0007 */
[----:B------:R-:W-:Y:S05]  /*19220*/  WARPSYNC.COLLECTIVE R15, `(.L_x_590) ;  /* 0x000000000f087348 */ /* 0x000fea0003c00000 */
[----:B------:R1:W2:Y:S02]  /*19230*/  SHFL.UP P6, R14, R13, R12, R11 ;  /* 0x0400000c0d0e7389 */ /* 0x0002a400000c000b */
[----:B-12---:R-:W-:Y:S05]  /*19240*/  ENDCOLLECTIVE ;  /* 0x000000000000791b */ /* 0x006fea0003800000 */
.L_x_590:
[----:B------:R-:W-:Y:S02]  /*19250*/  IMAD.MOV.U32 R13, RZ, RZ, R8 ;  /* 0x000000ffff0d7224 */ /* 0x000fe400078e0008 */
[----:B------:R-:W-:-:S07]  /*19260*/  IMAD.MOV.U32 R9, RZ, RZ, R14 ;  /* 0x000000ffff097224 */ /* 0x000fce00078e000e */
[----:B------:R-:W-:Y:S05]  /*19270*/  WARPSYNC.COLLECTIVE R15, `(.L_x_591) ;  /* 0x000000000f087348 */ /* 0x000fea0003c00000 */
[----:B------:R1:W2:Y:S02]  /*19280*/  SHFL.UP P6, R14, R13, R12, R11 ;  /* 0x0400000c0d0e7389 */ /* 0x0002a400000c000b */
[----:B-12---:R-:W-:Y:S05]  /*19290*/  ENDCOLLECTIVE ;  /* 0x000000000000791b */ /* 0x006fea0003800000 */
.L_x_591:
        /* <DEDUP_REMOVED lines=9> */
.L_x_592:
[----:B------:R-:W-:Y:S02]  /*19330*/  IMAD.MOV.U32 R13, RZ, RZ, R10 ;  /* 0x000000ffff0d7224 */ /* 0x000fe400078e000a */
[----:B------:R-:W-:-:S07]  /*19340*/  IMAD.MOV.U32 R3, RZ, RZ, R14 ;  /* 0x000000ffff037224 */ /* 0x000fce00078e000e */
[----:B------:R-:W-:Y:S05]  /*19350*/  WARPSYNC.COLLECTIVE R15, `(.L_x_593) ;  /* 0x000000000f087348 */ /* 0x000fea0003c00000 */
[----:B------:R1:W2:Y:S02]  /*19360*/  SHFL.UP P6, R14, R13, R12, R11 ;  /* 0x0400000c0d0e7389 */ /* 0x0002a400000c000b */
[----:B-12---:R-:W-:Y:S05]  /*19370*/  ENDCOLLECTIVE ;  /* 0x000000000000791b */ /* 0x006fea0003800000 */
.L_x_593:
        /* <DEDUP_REMOVED lines=9> */
.L_x_594:
[----:B------:R-:W-:Y:S01]  /*19410*/  MOV R13, R9 ;  /* 0x00000009000d7202 */ /* 0x000fe20000000f00 */
[----:B------:R-:W-:-:S07]  /*19420*/  IMAD.MOV.U32 R7, RZ, RZ, R14 ;  /* 0x000000ffff077224 */ /* 0x000fce00078e000e */
[----:B------:R-:W-:Y:S05]  /*19430*/  WARPSYNC.COLLECTIVE R15, `(.L_x_595) ;  /* 0x000000000f087348 */ /* 0x000fea0003c00000 */
[----:B------:R1:W2:Y:S02]  /*19440*/  SHFL.UP P6, R14, R13, R12, R11 ;  /* 0x0400000c0d0e7389 */ /* 0x0002a400000c000b */
[----:B-12---:R-:W-:Y:S05]  /*19450*/  ENDCOLLECTIVE ;  /* 0x000000000000791b */ /* 0x006fea0003800000 */
.L_x_595:
        /* <DEDUP_REMOVED lines=12> */
.L_x_596:
[----:B------:R-:W-:Y:S05]  /*19520*/  BRA `(.L_x_597) ;  /* 0xffffff08000c7947 */ /* 0x000fea000383ffff */
.L_x_256:
        /* <DEDUP_REMOVED lines=8> */
.L_x_599:
[----:B------:R-:W-:Y:S05]  /*195b0*/  BSYNC B0 ;  /* 0x0000000000007941 */ /* 0x000fea0003800000 */
.L_x_598:
        /* <DEDUP_REMOVED lines=8> */
.L_x_600:
[----:B------:R-:W-:Y:S01]  /*19640*/  MOV R17, R14 ;  /* 0x0000000e00117202 */ /* 0x000fe20000000f00 */
[----:B------:R-:W-:Y:S05]  /*19650*/  BRA `(.L_x_601) ;  /* 0xffffff0400d87947 */ /* 0x000fea000383ffff */
.L_x_258:
[----:B------:R-:W-:Y:S01]  /*19660*/  HFMA2 R11, -RZ, RZ, 0, 1.847743988037109375e-06 ;  /* 0x0000001fff0b7431 */ /* 0x000fe200000001ff */
[----:B------:R-:W-:Y:S01]  /*19670*/  BSSY B0, `(.L_x_602) ;  /* 0x0000006000007945 */ /* 0x000fe20003800000 */
[----:B------:R-:W-:Y:S02]  /*19680*/  MOV R13, R19 ;  /* 0x00000013000d7202 */ /* 0x000fe40000000f00 */
[----:B------:R-:W-:-:S07]  /*19690*/  MOV R15, 0xffffffff ;  /* 0xffffffff000f7802 */ /* 0x000fce0000000f00 */
[----:B-1---5:R-:W-:Y:S05]  /*196a0*/  WARPSYNC.COLLECTIVE R15, `(.L_x_603) ;  /* 0x000000000f087348 */ /* 0x022fea0003c00000 */
[----:B-1----:R1:W2:Y:S02]  /*196b0*/  SHFL.IDX P6, R14, R13, R12, R11 ;  /* 0x0000000c0d0e7389 */ /* 0x0022a400000c000b */
[----:B-12--5:R-:W-:Y:S05]  /*196c0*/  ENDCOLLECTIVE ;  /* 0x000000000000791b */ /* 0x026fea0003800000 */
.L_x_603:
[----:B------:R-:W-:Y:S05]  /*196d0*/  BSYNC B0 ;  /* 0x0000000000007941 */ /* 0x000fea0003800000 */
.L_x_602:
[----:B------:R-:W-:Y:S01]  /*196e0*/  MOV R13, R7 ;  /* 0x00000007000d7202 */ /* 0x000fe20000000f00 */
[----:B------:R-:W-:Y:S01]  /*196f0*/  IMAD.MOV.U32 R11, RZ, RZ, 0x1f ;  /* 0x0000001fff0b7424 */ /* 0x000fe200078e00ff */
[----:B------:R-:W-:Y:S02]  /*19700*/  MOV R15, 0xffffffff ;  /* 0xffffffff000f7802 */ /* 0x000fe40000000f00 */
[----:B------:R-:W-:-:S07]  /*19710*/  MOV R19, R14 ;  /* 0x0000000e00137202 */ /* 0x000fce0000000f00 */
[----:B------:R-:W-:Y:S05]  /*19720*/  WARPSYNC.COLLECTIVE R15, `(.L_x_604) ;  /* 0x000000000f087348 */ /* 0x000fea0003c00000 */
[----:B------:R1:W2:Y:S02]  /*19730*/  SHFL.IDX P6, R14, R13, R12, R11 ;  /* 0x0000000c0d0e7389 */ /* 0x0002a400000c000b */
[----:B-12---:R-:W-:Y:S05]  /*19740*/  ENDCOLLECTIVE ;  /* 0x000000000000791b */ /* 0x006fea0003800000 */
.L_x_604:
[----:B------:R-:W-:Y:S01]  /*19750*/  MOV R13, R3 ;  /* 0x00000003000d7202 */ /* 0x000fe20000000f00 */
[----:B------:R-:W-:-:S07]  /*19760*/  IMAD.MOV.U32 R22, RZ, RZ, R14 ;  /* 0x000000ffff167224 */ /* 0x000fce00078e000e */
[----:B------:R-:W-:Y:S05]  /*19770*/  WARPSYNC.COLLECTIVE R15, `(.L_x_605) ;  /* 0x000000000f087348 */ /* 0x000fea0003c00000 */
[----:B------:R1:W2:Y:S02]  /*19780*/  SHFL.IDX P6, R14, R13, R12, R11 ;  /* 0x0000000c0d0e7389 */ /* 0x0002a400000c000b */
[----:B-12---:R-:W-:Y:S05]  /*19790*/  ENDCOLLECTIVE ;  /* 0x000000000000791b */ /* 0x006fea0003800000 */
.L_x_605:
[----:B------:R-:W-:Y:S01]  /*197a0*/  MOV R13, R5 ;  /* 0x00000005000d7202 */ /* 0x000fe20000000f00 */
[----:B------:R-:W-:-:S07]  /*197b0*/  IMAD.MOV.U32 R17, RZ, RZ, R14 ;  /* 0x000000ffff117224 */ /* 0x000fce00078e000e */
[----:B------:R-:W-:Y:S05]  /*197c0*/  WARPSYNC.COLLECTIVE R15, `(.L_x_606) ;  /* 0x000000000f087348 */ /* 0x000fea0003c00000 */
[----:B------:R1:W2:Y:S02]  /*197d0*/  SHFL.IDX P6, R14, R13, R12, R11 ;  /* 0x0000000c0d0e7389 */ /* 0x0002a400000c000b */
[----:B-12---:R-:W-:Y:S05]  /*197e0*/  ENDCOLLECTIVE ;  /* 0x000000000000791b */ /* 0x006fea0003800000 */
.L_x_606:
[----:B------:R-:W-:Y:S01]  /*197f0*/  MOV R13, R4 ;  /* 0x00000004000d7202 */ /* 0x000fe20000000f00 */
[----:B------:R-:W-:-:S07]  /*19800*/  IMAD.MOV.U32 R5, RZ, RZ, R14 ;  /* 0x000000ffff057224 */ /* 0x000fce00078e000e */
[----:B------:R-:W-:Y:S05]  /*19810*/  WARPSYNC.COLLECTIVE R15, `(.L_x_607) ;  /* 0x000000000f087348 */ /* 0x000fea0003c00000 */
[----:B------:R1:W2:Y:S02]  /*19820*/  SHFL.IDX P6, R14, R13, R12, R11 ;  /* 0x0000000c0d0e7389 */ /* 0x0002a400000c000b */
[----:B-12---:R-:W-:Y:S05]  /*19830*/  ENDCOLLECTIVE ;  /* 0x000000000000791b */ /* 0x006fea0003800000 */
.L_x_607:
[----:B------:R-:W-:Y:S01]  /*19840*/  IMAD.MOV.U32 R25, RZ, RZ, R5 ;  /* 0x000000ffff197224 */ /* 0x000fe200078e0005 */
[----:B------:R-:W-:Y:S01]  /*19850*/  MOV R13, R47 ;  /* 0x0000002f000d7202 */ /* 0x000fe20000000f00 */
[----:B------:R-:W-:-:S07]  /*19860*/  IMAD.MOV.U32 R4, RZ, RZ, R14 ;  /* 0x000000ffff047224 */ /* 0x000fce00078e000e */
[----:B------:R-:W-:Y:S05]  /*19870*/  WARPSYNC.COLLECTIVE R15, `(.L_x_608) ;  /* 0x000000000f087348 */ /* 0x000fea0003c00000 */
[----:B------:R1:W2:Y:S02]  /*19880*/  SHFL.IDX P6, R14, R13, R12, R11 ;  /* 0x0000000c0d0e7389 */ /* 0x0002a400000c000b */
[----:B-12---:R-:W-:Y:S05]  /*19890*/  ENDCOLLECTIVE ;  /* 0x000000000000791b */ /* 0x006fea0003800000 */
.L_x_608:
[----:B------:R-:W-:Y:S02]  /*198a0*/  MOV R24, R4 ;  /* 0x0000000400187202 */ /* 0x000fe40000000f00 */
[----:B------:R-:W-:Y:S01]  /*198b0*/  MOV R13, R46 ;  /* 0x0000002e000d7202 */ /* 0x000fe20000000f00 */
[----:B------:R-:W-:-:S07]  /*198c0*/  IMAD.MOV.U32 R47, RZ, RZ, R14 ;  /* 0x000000ffff2f7224 */ /* 0x000fce00078e000e */
[----:B------:R-:W-:Y:S05]  /*198d0*/  WARPSYNC.COLLECTIVE R15, `(.L_x_609) ;  /* 0x000000000f087348 */ /* 0x000fea0003c00000 */
[----:B------:R1:W2:Y:S02]  /*198e0*/  SHFL.IDX P6, R14, R13, R12, R11 ;  /* 0x0000000c0d0e7389 */ /* 0x0002a400000c000b */
[----:B-12---:R-:W-:Y:S05]  /*198f0*/  ENDCOLLECTIVE ;  /* 0x000000000000791b */ /* 0x006fea0003800000 */
.L_x_609:
[----:B------:R-:W-:Y:S01]  /*19900*/  IMAD.MOV.U32 R46, RZ, RZ, R14 ;  /* 0x000000ffff2e7224 */ /* 0x000fe200078e000e */
[----:B------:R-:W-:Y:S06]  /*19910*/  BRA `(.L_x_610) ;  /* 0xffffff0400747947 */ /* 0x000fec000383ffff */
.L_x_265:
[----:B-1----:R1:W2:Y:S02]  /*19920*/  SYNCS.PHASECHK.TRANS64.TRYWAIT P2, [R0+URZ+0x120], R5 ;  /* 0x00012005000075a7 */ /* 0x0022a400080411ff */
[----:B--2---:R-:W-:Y:S05]  /*19930*/  @!P2 NANOSLEEP.SYNCS 0x989680 ;  /* 0x009896800000a95d */ /* 0x004fea0003900000 */
[----:B------:R-:W2:Y:S02]  /*19940*/  @!P2 SYNCS.PHASECHK.TRANS64 P2, [R0+URZ+0x120], R5 ;  /* 0x000120050000a5a7 */ /* 0x000ea400080410ff */
[----:B--2---:R-:W-:Y:S05]  /*19950*/  @!P2 BRA `(.L_x_265) ;  /* 0xfffffffc00f0a947 */ /* 0x004fea000383ffff */
[----:B------:R-:W-:Y:S05]  /*19960*/  BRA `(.L_x_611) ;  /* 0xffffff0c001c7947 */ /* 0x000fea000383ffff */
.L_x_266:
[----:B------:R-:W-:Y:S01]  /*19970*/  BSSY B0, `(.L_x_612) ;  /* 0x0000006000007945 */ /* 0x000fe20003800000 */
[----:B------:R-:W-:-:S07]  /*19980*/  MOV R15, 0xffffffff ;  /* 0xffffffff000f7802 */ /* 0x000fce0000000f00 */
[----:B-1--45:R-:W-:Y:S05]  /*19990*/  WARPSYNC.COLLECTIVE R15, `(.L_x_613) ;  /* 0x000000000f0c7348 */ /* 0x032fea0003c00000 */
[----:B------:R-:W-:Y:S02]  /*199a0*/  ELECT P6, UR79, PT ;  /* 0x00000000004f782f */ /* 0x000fe400038c0000 */
[----:B------:R-:W-:Y:S01]  /*199b0*/  MOV R14, UR79 ;  /* 0x0000004f000e7c02 */ /* 0x000fe20008000f00 */
[----:B-1--45:R-:W-:Y:S10]  /*199c0*/  ENDCOLLECTIVE ;  /* 0x000000000000791b */ /* 0x032ff40003800000 */
.L_x_613:
[----:B------:R-:W-:Y:S05]  /*199d0*/  BSYNC B0 ;  /* 0x0000000000007941 */ /* 0x000fea0003800000 */
.L_x_612:
[----:B------:R-:W-:Y:S05]  /*199e0*/  BRA `(.L_x_614) ;  /* 0xffffff0c00147947 */ /* 0x000fea000383ffff */
.L_x_274:
[----:B------:R-:W-:Y:S01]  /*199f0*/  MOV R15, 0xffffffff ;  /* 0xffffffff000f7802 */ /* 0x000fe20000000f00 */
[----:B------:R-:W-:Y:S06]  /*19a00*/  BSSY B0, `(.L_x_615) ;  /* 0x0000005000007945 */ /* 0x000fec0003800000 */
[----:B-1234-:R-:W-:Y:S05]  /*19a10*/  WARPSYNC.COLLECTIVE R15, `(.L_x_616) ;  /* 0x000000000f0c7348 */ /* 0x01efea0003c00000 */
[----:B------:R-:W-:Y:S02]  /*19a20*/  ELECT P6, UR79, PT ;  /* 0x00000000004f782f */ /* 0x000fe400038c0000 */
[----:B------:R-:W-:Y:S01]  /*19a30*/  MOV R14, UR79 ;  /* 0x0000004f000e7c02 */ /* 0x000fe20008000f00 */
[----:B-1234-:R-:W-:Y:S10]  /*19a40*/  ENDCOLLECTIVE ;  /* 0x000000000000791b */ /* 0x01eff40003800000 */
.L_x_616:
[----:B------:R-:W-:Y:S05]  /*19a50*/  BSYNC B0 ;  /* 0x0000000000007941 */ /* 0x000fea0003800000 */
.L_x_615:
[----:B------:R-:W-:Y:S05]  /*19a60*/  BRA `(.L_x_617) ;  /* 0xffffff1000047947 */ /* 0x000fea000383ffff */
.L_x_278:
[----:B------:R-:W-:Y:S01]  /*19a70*/  MOV R15, 0xffffffff ;  /* 0xffffffff000f7802 */ /* 0x000fe20000000f00 */
[----:B------:R-:W-:Y:S06]  /*19a80*/  BSSY B0, `(.L_x_618) ;  /* 0x0000004000007945 */ /* 0x000fec0003800000 */
[----:B------:R-:W-:Y:S05]  /*19a90*/  WARPSYNC.COLLECTIVE R15, `(.L_x_619) ;  /* 0x000000000f087348 */ /* 0x000fea0003c00000 */
[----:B------:R-:W-:Y:S01]  /*19aa0*/  NOP ;  /* 0x0000000000007918 */ /* 0x000fe20000000000 */
[----:B------:R-:W-:Y:S05]  /*19ab0*/  ENDCOLLECTIVE ;  /* 0x000000000000791b */ /* 0x000fea0003800000 */
.L_x_619:
[----:B------:R-:W-:Y:S05]  /*19ac0*/  BSYNC B0 ;  /* 0x0000000000007941 */ /* 0x000fea0003800000 */
.L_x_618:
[----:B------:R-:W-:Y:S05]  /*19ad0*/  BRA `(.L_x_620) ;  /* 0xffffff14002c7947 */ /* 0x000fea000383ffff */
.L_x_279:
[----:B-1----:R1:W2:Y:S02]  /*19ae0*/  SYNCS.PHASECHK.TRANS64.TRYWAIT P0, [R0+URZ+0xd8], R7 ;  /* 0x0000d807000075a7 */ /* 0x0022a400080011ff */
[----:B--2---:R-:W-:Y:S05]  /*19af0*/  @!P0 NANOSLEEP.SYNCS 0x989680 ;  /* 0x009896800000895d */ /* 0x004fea0003900000 */
[----:B------:R-:W2:Y:S02]  /*19b00*/  @!P0 SYNCS.PHASECHK.TRANS64 P0, [R0+URZ+0xd8], R7 ;  /* 0x0000d807000085a7 */ /* 0x000ea400080010ff */
[----:B--2---:R-:W-:Y:S05]  /*19b10*/  @!P0 BRA `(.L_x_279) ;  /* 0xfffffffc00f08947 */ /* 0x004fea000383ffff */
[----:B------:R-:W-:Y:S05]  /*19b20*/  BRA `(.L_x_273) ;  /* 0xffffff1400547947 */ /* 0x000fea000383ffff */
.L_x_285:
[----:B------:R-:W-:Y:S01]  /*19b30*/  MOV R15, 0xffffffff ;  /* 0xffffffff000f7802 */ /* 0x000fe20000000f00 */
[----:B------:R-:W-:Y:S06]  /*19b40*/  BSSY B0, `(.L_x_621) ;  /* 0x0000005000007945 */ /* 0x000fec0003800000 */
[----:B------:R-:W-:Y:S05]  /*19b50*/  WARPSYNC.COLLECTIVE R15, `(.L_x_622) ;  /* 0x000000000f0c7348 */ /* 0x000fea0003c00000 */
[----:B------:R-:W-:Y:S02]  /*19b60*/  ELECT P6, UR79, PT ;  /* 0x00000000004f782f */ /* 0x000fe400038c0000 */
[----:B------:R-:W-:Y:S01]  /*19b70*/  MOV R14, UR79 ;  /* 0x0000004f000e7c02 */ /* 0x000fe20008000f00 */
[----:B------:R-:W-:Y:S10]  /*19b80*/  ENDCOLLECTIVE ;  /* 0x000000000000791b */ /* 0x000ff40003800000 */
.L_x_622:
[----:B------:R-:W-:Y:S05]  /*19b90*/  BSYNC B0 ;  /* 0x0000000000007941 */ /* 0x000fea0003800000 */
.L_x_621:
[----:B------:R-:W-:Y:S05]  /*19ba0*/  BRA `(.L_x_623) ;  /* 0xffffff1800347947 */ /* 0x000fea000383ffff */
.L_x_288:
[----:B-1----:R1:W2:Y:S02]  /*19bb0*/  SYNCS.PHASECHK.TRANS64.TRYWAIT P1, [R2+URZ+0xb0], R5 ;  /* 0x0000b005020075a7 */ /* 0x0022a400080211ff */
[----:B--2---:R-:W-:Y:S05]  /*19bc0*/  @!P1 NANOSLEEP.SYNCS 0x989680 ;  /* 0x009896800000995d */ /* 0x004fea0003900000 */
[----:B------:R-:W2:Y:S02]  /*19bd0*/  @!P1 SYNCS.PHASECHK.TRANS64 P1, [R2+URZ+0xb0], R5 ;  /* 0x0000b005020095a7 */ /* 0x000ea400080210ff */
[----:B--2---:R-:W-:Y:S05]  /*19be0*/  @!P1 BRA `(.L_x_288) ;  /* 0xfffffffc00f09947 */ /* 0x004fea000383ffff */
[----:B------:R-:W-:Y:S05]  /*19bf0*/  BRA `(.L_x_624) ;  /* 0xffffff1800487947 */ /* 0x000fea000383ffff */
.L_x_295:
[----:B----4-:R4:W1:Y:S02]  /*19c00*/  SYNCS.PHASECHK.TRANS64.TRYWAIT P1, [R2+URZ+0xb8], R5 ;  /* 0x0000b805020075a7 */ /* 0x01086400080211ff */
[----:B-1----:R-:W-:Y:S05]  /*19c10*/  @!P1 NANOSLEEP.SYNCS 0x989680 ;  /* 0x009896800000995d */ /* 0x002fea0003900000 */
[----:B------:R-:W1:Y:S02]  /*19c20*/  @!P1 SYNCS.PHASECHK.TRANS64 P1, [R2+URZ+0xb8], R5 ;  /* 0x0000b805020095a7 */ /* 0x000e6400080210ff */
[----:B-1----:R-:W-:Y:S05]  /*19c30*/  @!P1 BRA `(.L_x_295) ;  /* 0xfffffffc00f09947 */ /* 0x002fea000383ffff */
[----:B------:R-:W-:Y:S05]  /*19c40*/  BRA `(.L_x_625) ;  /* 0xffffff1800b87947 */ /* 0x000fea000383ffff */
.L_x_302:
[----:B------:R1:W1:Y:S02]  /*19c50*/  SYNCS.PHASECHK.TRANS64.TRYWAIT P1, [R2+URZ+0xc0], R5 ;  /* 0x0000c005020075a7 */ /* 0x00026400080211ff */
[----:B-1----:R-:W-:Y:S05]  /*19c60*/  @!P1 NANOSLEEP.SYNCS 0x989680 ;  /* 0x009896800000995d */ /* 0x002fea0003900000 */
[----:B------:R-:W1:Y:S02]  /*19c70*/  @!P1 SYNCS.PHASECHK.TRANS64 P1, [R2+URZ+0xc0], R5 ;  /* 0x0000c005020095a7 */ /* 0x000e6400080210ff */
[----:B-1----:R-:W-:Y:S05]  /*19c80*/  @!P1 BRA `(.L_x_302) ;  /* 0xfffffffc00f09947 */ /* 0x002fea000383ffff */
[----:B------:R-:W-:Y:S05]  /*19c90*/  BRA `(.L_x_626) ;  /* 0xffffff1c002c7947 */ /* 0x000fea000383ffff */
.L_x_309:
[----:B------:R1:W1:Y:S02]  /*19ca0*/  SYNCS.PHASECHK.TRANS64.TRYWAIT P1, [R2+URZ+0xc8], R5 ;  /* 0x0000c805020075a7 */ /* 0x00026400080211ff */
[----:B-1----:R-:W-:Y:S05]  /*19cb0*/  @!P1 NANOSLEEP.SYNCS 0x989680 ;  /* 0x009896800000995d */ /* 0x002fea0003900000 */
[----:B------:R-:W1:Y:S02]  /*19cc0*/  @!P1 SYNCS.PHASECHK.TRANS64 P1, [R2+URZ+0xc8], R5 ;  /* 0x0000c805020095a7 */ /* 0x000e6400080210ff */
[----:B-1----:R-:W-:Y:S05]  /*19cd0*/  @!P1 BRA `(.L_x_309) ;  /* 0xfffffffc00f09947 */ /* 0x002fea000383ffff */
[----:B------:R-:W-:Y:S05]  /*19ce0*/  BRA `(.L_x_627) ;  /* 0xffffff1c00a07947 */ /* 0x000fea000383ffff */
.L_x_316:
[----:B-1----:R1:W3:Y:S02]  /*19cf0*/  SYNCS.PHASECHK.TRANS64.TRYWAIT P2, [R4+URZ+0x1a0], R5 ;  /* 0x0001a005040075a7 */ /* 0x0022e400080411ff */
[----:B---3--:R-:W-:Y:S05]  /*19d00*/  @!P2 NANOSLEEP.SYNCS 0x989680 ;  /* 0x009896800000a95d */ /* 0x008fea0003900000 */
[----:B------:R-:W3:Y:S02]  /*19d10*/  @!P2 SYNCS.PHASECHK.TRANS64 P2, [R4+URZ+0x1a0], R5 ;  /* 0x0001a0050400a5a7 */ /* 0x000ee400080410ff */
[----:B---3--:R-:W-:Y:S05]  /*19d20*/  @!P2 BRA `(.L_x_316) ;  /* 0xfffffffc00f0a947 */ /* 0x008fea000383ffff */
[----:B------:R-:W-:Y:S05]  /*19d30*/  BRA `(.L_x_628) ;  /* 0xffffff2000347947 */ /* 0x000fea000383ffff */
.L_x_321:
[----:B------:R1:W1:Y:S02]  /*19d40*/  SYNCS.PHASECHK.TRANS64.TRYWAIT P1, [R2+URZ+0xb0], R3 ;  /* 0x0000b003020075a7 */ /* 0x00026400080211ff */
[----:B-1----:R-:W-:Y:S05]  /*19d50*/  @!P1 NANOSLEEP.SYNCS 0x989680 ;  /* 0x009896800000995d */ /* 0x002fea0003900000 */
[----:B------:R-:W1:Y:S02]  /*19d60*/  @!P1 SYNCS.PHASECHK.TRANS64 P1, [R2+URZ+0xb0], R3 ;  /* 0x0000b003020095a7 */ /* 0x000e6400080210ff */
[----:B-1----:R-:W-:Y:S05]  /*19d70*/  @!P1 BRA `(.L_x_321) ;  /* 0xfffffffc00f09947 */ /* 0x002fea000383ffff */
[----:B------:R-:W-:Y:S05]  /*19d80*/  BRA `(.L_x_629) ;  /* 0xffffff2000a47947 */ /* 0x000fea000383ffff */
.L_x_324:
[----:B------:R1:W1:Y:S02]  /*19d90*/  SYNCS.PHASECHK.TRANS64.TRYWAIT P1, [R2+URZ+0xb8], R3 ;  /* 0x0000b803020075a7 */ /* 0x00026400080211ff */
[----:B-1----:R-:W-:Y:S05]  /*19da0*/  @!P1 NANOSLEEP.SYNCS 0x989680 ;  /* 0x009896800000995d */ /* 0x002fea0003900000 */
[----:B------:R-:W1:Y:S02]  /*19db0*/  @!P1 SYNCS.PHASECHK.TRANS64 P1, [R2+URZ+0xb8], R3 ;  /* 0x0000b803020095a7 */ /* 0x000e6400080210ff */
[----:B-1----:R-:W-:Y:S05]  /*19dc0*/  @!P1 BRA `(.L_x_324) ;  /* 0xfffffffc00f09947 */ /* 0x002fea000383ffff */
[----:B------:R-:W-:Y:S05]  /*19dd0*/  BRA `(.L_x_630) ;  /* 0xffffff2000a87947 */ /* 0x000fea000383ffff */
.L_x_327:
[----:B------:R1:W1:Y:S02]  /*19de0*/  SYNCS.PHASECHK.TRANS64.TRYWAIT P1, [R2+URZ+0xc0], R3 ;  /* 0x0000c003020075a7 */ /* 0x00026400080211ff */
[----:B-1----:R-:W-:Y:S05]  /*19df0*/  @!P1 NANOSLEEP.SYNCS 0x989680 ;  /* 0x009896800000995d */ /* 0x002fea0003900000 */
[----:B------:R-:W1:Y:S02]  /*19e00*/  @!P1 SYNCS.PHASECHK.TRANS64 P1, [R2+URZ+0xc0], R3 ;  /* 0x0000c003020095a7 */ /* 0x000e6400080210ff */
[----:B-1----:R-:W-:Y:S05]  /*19e10*/  @!P1 BRA `(.L_x_327) ;  /* 0xfffffffc00f09947 */ /* 0x002fea000383ffff */
[----:B------:R-:W-:Y:S05]  /*19e20*/  BRA `(.L_x_631) ;  /* 0xffffff2000ac7947 */ /* 0x000fea000383ffff */
.L_x_336:
[----:B------:R-:W-:Y:S07]  /*19e30*/  MOV R15, 0xffffffff ;  /* 0xffffffff000f7802 */ /* 0x000fee0000000f00 */
[----:B---345:R-:W-:Y:S05]  /*19e40*/  WARPSYNC.COLLECTIVE R15, `(.L_x_632) ;  /* 0x000000000f087348 */ /* 0x038fea0003c00000 */
[----:B------:R-:W-:Y:S01]  /*19e50*/  NOP ;  /* 0x0000000000007918 */ /* 0x000fe20000000000 */
[----:B---345:R-:W-:Y:S05]  /*19e60*/  ENDCOLLECTIVE ;  /* 0x000000000000791b */ /* 0x038fea0003800000 */
.L_x_632:
[----:B------:R-:W-:Y:S05]  /*19e70*/  BRA `(.L_x_633) ;  /* 0xffffff2c00947947 */ /* 0x000fea000383ffff */
.L_x_338:
[----:B------:R-:W-:Y:S07]  /*19e80*/  MOV R0, UR5 ;  /* 0x0000000500007c02 */ /* 0x000fee0008000f00 */
.L_x_634:
[----:B------:R1:W1:Y:S02]  /*19e90*/  SYNCS.PHASECHK.TRANS64.TRYWAIT P0, [R0+URZ+0x1a0], R3 ;  /* 0x0001a003000075a7 */ /* 0x00026400080011ff */
[----:B-1----:R-:W-:Y:S05]  /*19ea0*/  @!P0 NANOSLEEP.SYNCS 0x989680 ;  /* 0x009896800000895d */ /* 0x002fea0003900000 */
[----:B------:R-:W1:Y:S02]  /*19eb0*/  @!P0 SYNCS.PHASECHK.TRANS64 P0, [R0+URZ+0x1a0], R3 ;  /* 0x0001a003000085a7 */ /* 0x000e6400080010ff */
[----:B-1----:R-:W-:Y:S05]  /*19ec0*/  @!P0 BRA `(.L_x_634) ;  /* 0xfffffffc00f08947 */ /* 0x002fea000383ffff */
[----:B------:R-:W-:Y:S05]  /*19ed0*/  BRA `(.L_x_635) ;  /* 0xffffff2c00bc7947 */ /* 0x000fea000383ffff */
.L_x_348:
[----:B------:R-:W-:Y:S07]  /*19ee0*/  MOV R15, 0xffffffff ;  /* 0xffffffff000f7802 */ /* 0x000fee0000000f00 */
[----:B---34-:R-:W-:Y:S05]  /*19ef0*/  WARPSYNC.COLLECTIVE R15, `(.L_x_636) ;  /* 0x000000000f0c7348 */ /* 0x018fea0003c00000 */
[----:B------:R-:W-:Y:S02]  /*19f00*/  ELECT P6, UR79, PT ;  /* 0x00000000004f782f */ /* 0x000fe400038c0000 */
[----:B------:R-:W-:Y:S01]  /*19f10*/  MOV R14, UR79 ;  /* 0x0000004f000e7c02 */ /* 0x000fe20008000f00 */
[----:B---34-:R-:W-:Y:S10]  /*19f20*/  ENDCOLLECTIVE ;  /* 0x000000000000791b */ /* 0x018ff40003800000 */
.L_x_636:
[----:B------:R-:W-:Y:S05]  /*19f30*/  BRA `(.L_x_637) ;  /* 0xffffff3400287947 */ /* 0x000fea000383ffff */
.L_x_353:
[----:B--2---:R-:W-:Y:S04]  /*19f40*/  MOV R5, UR56 ;  /* 0x0000003800057c02 */ /* 0x004fe80008000f00 */
[----:B------:R2:W1:Y:S03]  /*19f50*/  SYNCS.PHASECHK.TRANS64.TRYWAIT P0, [R5+URZ+0x90], R0 ;  /* 0x00009000050075a7 */ /* 0x00046600080011ff */
[----:B-1----:R-:W-:Y:S05]  /*19f60*/  @!P0 NANOSLEEP.SYNCS 0x989680 ;  /* 0x009896800000895d */ /* 0x002fea0003900000 */
[----:B------:R-:W1:Y:S02]  /*19f70*/  @!P0 SYNCS.PHASECHK.TRANS64 P0, [R5+URZ+0x90], R0 ;  /* 0x00009000050085a7 */ /* 0x000e6400080010ff */
[----:B-1----:R-:W-:Y:S05]  /*19f80*/  @!P0 BRA `(.L_x_353) ;  /* 0xfffffffc00ec8947 */ /* 0x002fea000383ffff */
[----:B------:R-:W-:Y:S05]  /*19f90*/  BRA `(.L_x_352) ;  /* 0xffffff3400cc7947 */ /* 0x000fea000383ffff */
.L_x_357:
[----:B-1----:R1:W3:Y:S02]  /*19fa0*/  SYNCS.PHASECHK.TRANS64.TRYWAIT P1, [R154+URZ+0x160], R3 ;  /* 0x000160039a0075a7 */ /* 0x0022e400080211ff */
[----:B---3--:R-:W-:Y:S05]  /*19fb0*/  @!P1 NANOSLEEP.SYNCS 0x989680 ;  /* 0x009896800000995d */ /* 0x008fea0003900000 */
[----:B------:R-:W3:Y:S02]  /*19fc0*/  @!P1 SYNCS.PHASECHK.TRANS64 P1, [R154+URZ+0x160], R3 ;  /* 0x000160039a0095a7 */ /* 0x000ee400080210ff */
[----:B---3--:R-:W-:Y:S05]  /*19fd0*/  @!P1 BRA `(.L_x_357) ;  /* 0xfffffffc00f09947 */ /* 0x008fea000383ffff */
[----:B------:R-:W-:Y:S05]  /*19fe0*/  BRA `(.L_x_356) ;  /* 0xffffff3800d47947 */ /* 0x000fea000383ffff */
.L_x_366:
[----:B--2---:R-:W-:Y:S04]  /*19ff0*/  MOV R0, UR56 ;  /* 0x0000003800007c02 */ /* 0x004fe80008000f00 */
[----:B------:R2:W3:Y:S03]  /*1a000*/  SYNCS.PHASECHK.TRANS64.TRYWAIT P1, [R0+URZ+0x98], R3 ;  /* 0x00009803000075a7 */ /* 0x0004e600080211ff */
[----:B---3--:R-:W-:Y:S05]  /*1a010*/  @!P1 NANOSLEEP.SYNCS 0x989680 ;  /* 0x009896800000995d */ /* 0x008fea0003900000 */
[----:B------:R-:W3:Y:S02]  /*1a020*/  @!P1 SYNCS.PHASECHK.TRANS64 P1, [R0+URZ+0x98], R3 ;  /* 0x00009803000095a7 */ /* 0x000ee400080210ff */
[----:B---3--:R-:W-:Y:S05]  /*1a030*/  @!P1 BRA `(.L_x_366) ;  /* 0xfffffffc00ec9947 */ /* 0x008fea000383ffff */
[----:B------:R-:W-:Y:S05]  /*1a040*/  BRA `(.L_x_365) ;  /* 0xffffff4c00f47947 */ /* 0x000fea000383ffff */
.L_x_376:
[----:B-1----:R-:W-:Y:S04]  /*1a050*/  MOV R0, UR56 ;  /* 0x0000003800007c02 */ /* 0x002fe80008000f00 */
[----:B------:R1:W3:Y:S03]  /*1a060*/  SYNCS.PHASECHK.TRANS64.TRYWAIT P1, [R0+URZ+0xa0], R3 ;  /* 0x0000a003000075a7 */ /* 0x0002e600080211ff */
[----:B---3--:R-:W-:Y:S05]  /*1a070*/  @!P1 NANOSLEEP.SYNCS 0x989680 ;  /* 0x009896800000995d */ /* 0x008fea0003900000 */
[----:B------:R-:W3:Y:S02]  /*1a080*/  @!P1 SYNCS.PHASECHK.TRANS64 P1, [R0+URZ+0xa0], R3 ;  /* 0x0000a003000095a7 */ /* 0x000ee400080210ff */
[----:B---3--:R-:W-:Y:S05]  /*1a090*/  @!P1 BRA `(.L_x_376) ;  /* 0xfffffffc00ec9947 */ /* 0x008fea000383ffff */
[----:B------:R-:W-:Y:S05]  /*1a0a0*/  BRA `(.L_x_375) ;  /* 0xffffff6400b07947 */ /* 0x000fea000383ffff */
.L_x_386:
[----:B--2---:R-:W-:Y:S04]  /*1a0b0*/  MOV R0, UR56 ;  /* 0x0000003800007c02 */ /* 0x004fe80008000f00 */
[----:B------:R2:W3:Y:S03]  /*1a0c0*/  SYNCS.PHASECHK.TRANS64.TRYWAIT P1, [R0+URZ+0xa8], R3 ;  /* 0x0000a803000075a7 */ /* 0x0004e600080211ff */
[----:B---3--:R-:W-:Y:S05]  /*1a0d0*/  @!P1 NANOSLEEP.SYNCS 0x989680 ;  /* 0x009896800000995d */ /* 0x008fea0003900000 */
[----:B------:R-:W3:Y:S02]  /*1a0e0*/  @!P1 SYNCS.PHASECHK.TRANS64 P1, [R0+URZ+0xa8], R3 ;  /* 0x0000a803000095a7 */ /* 0x000ee400080210ff */
[----:B---3--:R-:W-:Y:S05]  /*1a0f0*/  @!P1 BRA `(.L_x_386) ;  /* 0xfffffffc00ec9947 */ /* 0x008fea000383ffff */
[----:B------:R-:W-:Y:S05]  /*1a100*/  BRA `(.L_x_385) ;  /* 0xffffff7c007c7947 */ /* 0x000fea000383ffff */
.L_x_400:
[----:B------:R-:W-:Y:S07]  /*1a110*/  MOV R0, UR5 ;  /* 0x0000000500007c02 */ /* 0x000fee0008000f00 */
.L_x_638:
[----:B-1----:R1:W2:Y:S02]  /*1a120*/  SYNCS.PHASECHK.TRANS64.TRYWAIT P0, [R0+URZ+0xe0], R3 ;  /* 0x0000e003000075a7 */ /* 0x0022a400080011ff */
[----:B--2---:R-:W-:Y:S05]  /*1a130*/  @!P0 NANOSLEEP.SYNCS 0x989680 ;  /* 0x009896800000895d */ /* 0x004fea0003900000 */
[----:B------:R-:W2:Y:S02]  /*1a140*/  @!P0 SYNCS.PHASECHK.TRANS64 P0, [R0+URZ+0xe0], R3 ;  /* 0x0000e003000085a7 */ /* 0x000ea400080010ff */
[----:B--2---:R-:W-:Y:S05]  /*1a150*/  @!P0 BRA `(.L_x_638) ;  /* 0xfffffffc00f08947 */ /* 0x004fea000383ffff */
[----:B------:R-:W-:Y:S05]  /*1a160*/  BRA `(.L_x_639) ;  /* 0xffffffa000047947 */ /* 0x000fea000383ffff */
.L_x_403:
[----:B------:R-:W-:Y:S07]  /*1a170*/  MOV R0, UR51 ;  /* 0x0000003300007c02 */ /* 0x000fee0008000f00 */
.L_x_640:
[----:B-1----:R1:W2:Y:S02]  /*1a180*/  SYNCS.PHASECHK.TRANS64.TRYWAIT P1, [R0+URZ+0x1e0], R3 ;  /* 0x0001e003000075a7 */ /* 0x0022a400080211ff */
[----:B--2---:R-:W-:Y:S05]  /*1a190*/  @!P1 NANOSLEEP.SYNCS 0x989680 ;  /* 0x009896800000995d */ /* 0x004fea0003900000 */
[----:B------:R-:W2:Y:S02]  /*1a1a0*/  @!P1 SYNCS.PHASECHK.TRANS64 P1, [R0+URZ+0x1e0], R3 ;  /* 0x0001e003000095a7 */ /* 0x000ea400080210ff */
[----:B--2---:R-:W-:Y:S05]  /*1a1b0*/  @!P1 BRA `(.L_x_640) ;  /* 0xfffffffc00f09947 */ /* 0x004fea000383ffff */
[----:B------:R-:W-:Y:S05]  /*1a1c0*/  BRA `(.L_x_641) ;  /* 0xffffffa000647947 */ /* 0x000fea000383ffff */
.L_x_408:
[----:B------:R-:W-:Y:S07]  /*1a1d0*/  MOV R15, 0xffffffff ;  /* 0xffffffff000f7802 */ /* 0x000fee0000000f00 */
[----:B--234-:R-:W-:Y:S05]  /*1a1e0*/  WARPSYNC.COLLECTIVE R15, `(.L_x_642) ;  /* 0x000000000f087348 */ /* 0x01cfea0003c00000 */
[----:B------:R-:W-:Y:S01]  /*1a1f0*/  NOP ;  /* 0x0000000000007918 */ /* 0x000fe20000000000 */
[----:B--234-:R-:W-:Y:S05]  /*1a200*/  ENDCOLLECTIVE ;  /* 0x000000000000791b */ /* 0x01cfea0003800000 */
.L_x_642:
[----:B------:R-:W-:Y:S05]  /*1a210*/  BRA `(.L_x_643) ;  /* 0xffffffa400947947 */ /* 0x000fea000383ffff */
.L_x_412:
[----:B------:R-:W-:Y:S07]  /*1a220*/  MOV R15, 0xffffffff ;  /* 0xffffffff000f7802 */ /* 0x000fee0000000f00 */
[----:B---34-:R-:W-:Y:S05]  /*1a230*/  WARPSYNC.COLLECTIVE R15, `(.L_x_644) ;  /* 0x000000000f087348 */ /* 0x018fea0003c00000 */
[----:B------:R-:W-:Y:S01]  /*1a240*/  NOP ;  /* 0x0000000000007918 */ /* 0x000fe20000000000 */
[----:B---34-:R-:W-:Y:S05]  /*1a250*/  ENDCOLLECTIVE ;  /* 0x000000000000791b */ /* 0x018fea0003800000 */
.L_x_644:
[----:B------:R-:W-:Y:S05]  /*1a260*/  BRA `(.L_x_645) ;  /* 0xffffffac000c7947 */ /* 0x000fea000383ffff */
.L_x_416:
[----:B------:R-:W-:Y:S07]  /*1a270*/  MOV R15, 0xffffffff ;  /* 0xffffffff000f7802 */ /* 0x000fee0000000f00 */
[----:B-1234-:R-:W-:Y:S05]  /*1a280*/  WARPSYNC.COLLECTIVE R15, `(.L_x_646) ;  /* 0x000000000f087348 */ /* 0x01efea0003c00000 */
[----:B------:R-:W-:Y:S01]  /*1a290*/  NOP ;  /* 0x0000000000007918 */ /* 0x000fe20000000000 */
[----:B-1234-:R-:W-:Y:S05]  /*1a2a0*/  ENDCOLLECTIVE ;  /* 0x000000000000791b */ /* 0x01efea0003800000 */
.L_x_646:
[----:B------:R-:W-:Y:S05]  /*1a2b0*/  BRA `(.L_x_647) ;  /* 0xffffffb000507947 */ /* 0x000fea000383ffff */
.L_x_427:
[----:B-1----:R1:W2:Y:S02]  /*1a2c0*/  SYNCS.PHASECHK.TRANS64.TRYWAIT P1, [R6+URZ+0x8], R5 ;  /* 0x00000805060075a7 */ /* 0x0022a400080211ff */
[----:B--2---:R-:W-:Y:S05]  /*1a2d0*/  @!P1 NANOSLEEP.SYNCS 0x989680 ;  /* 0x009896800000995d */ /* 0x004fea0003900000 */
[----:B------:R-:W2:Y:S02]  /*1a2e0*/  @!P1 SYNCS.PHASECHK.TRANS64 P1, [R6+URZ+0x8], R5 ;  /* 0x00000805060095a7 */ /* 0x000ea400080210ff */
[----:B--2---:R-:W-:Y:S05]  /*1a2f0*/  @!P1 BRA `(.L_x_427) ;  /* 0xfffffffc00f09947 */ /* 0x004fea000383ffff */
[----:B------:R-:W-:Y:S05]  /*1a300*/  BRA `(.L_x_426) ;  /* 0xffffffb400cc7947 */ /* 0x000fea000383ffff */
.L_x_429:
[----:B------:R-:W-:Y:S01]  /*1a310*/  BSSY B0, `(.L_x_648) ;  /* 0x0000006000007945 */ /* 0x000fe20003800000 */
[----:B------:R-:W-:-:S07]  /*1a320*/  MOV R15, 0xffffffff ;  /* 0xffffffff000f7802 */ /* 0x000fce0000000f00 */
[----:B-1--45:R-:W-:Y:S05]  /*1a330*/  WARPSYNC.COLLECTIVE R15, `(.L_x_649) ;  /* 0x000000000f0c7348 */ /* 0x032fea0003c00000 */
[----:B------:R-:W-:Y:S02]  /*1a340*/  ELECT P6, UR79, PT ;  /* 0x00000000004f782f */ /* 0x000fe400038c0000 */
[----:B------:R-:W-:Y:S01]  /*1a350*/  MOV R14, UR79 ;  /* 0x0000004f000e7c02 */ /* 0x000fe20008000f00 */
[----:B-1--45:R-:W-:Y:S10]  /*1a360*/  ENDCOLLECTIVE ;  /* 0x000000000000791b */ /* 0x032ff40003800000 */
.L_x_649:
[----:B------:R-:W-:Y:S05]  /*1a370*/  BSYNC B0 ;  /* 0x0000000000007941 */ /* 0x000fea0003800000 */
.L_x_648:
[----:B------:R-:W-:Y:S05]  /*1a380*/  BRA `(.L_x_650) ;  /* 0xffffffb400f47947 */ /* 0x000fea000383ffff */
.L_x_431:
[----:B-1----:R1:W2:Y:S02]  /*1a390*/  SYNCS.PHASECHK.TRANS64.TRYWAIT P1, [R6+URZ+0x8], R5 ;  /* 0x00000805060075a7 */ /* 0x0022a400080211ff */
[----:B--2---:R-:W-:Y:S05]  /*1a3a0*/  @!P1 NANOSLEEP.SYNCS 0x989680 ;  /* 0x009896800000995d */ /* 0x004fea0003900000 */
[----:B------:R-:W2:Y:S02]  /*1a3b0*/  @!P1 SYNCS.PHASECHK.TRANS64 P1, [R6+URZ+0x8], R5 ;  /* 0x00000805060095a7 */ /* 0x000ea400080210ff */
[----:B--2---:R-:W-:Y:S05]  /*1a3c0*/  @!P1 BRA `(.L_x_431) ;  /* 0xfffffffc00f09947 */ /* 0x004fea000383ffff */
[----:B------:R-:W-:Y:S05]  /*1a3d0*/  BRA `(.L_x_430) ;  /* 0xffffffb400fc7947 */ /* 0x000fea000383ffff */
.L_x_438:
[----:B-1----:R1:W3:Y:S02]  /*1a3e0*/  SYNCS.PHASECHK.TRANS64.TRYWAIT P2, [R6+URZ+0x170], R3 ;  /* 0x00017003060075a7 */ /* 0x0022e400080411ff */
[----:B---3--:R-:W-:Y:S05]  /*1a3f0*/  @!P2 NANOSLEEP.SYNCS 0x989680 ;  /* 0x009896800000a95d */ /* 0x008fea0003900000 */
[----:B------:R-:W3:Y:S02]  /*1a400*/  @!P2 SYNCS.PHASECHK.TRANS64 P2, [R6+URZ+0x170], R3 ;  /* 0x000170030600a5a7 */ /* 0x000ee400080410ff */
[----:B---3--:R-:W-:Y:S05]  /*1a410*/  @!P2 BRA `(.L_x_438) ;  /* 0xfffffffc00f0a947 */ /* 0x008fea000383ffff */
[----:B------:R-:W-:Y:S05]  /*1a420*/  BRA `(.L_x_651) ;  /* 0xffffffbc00487947 */ /* 0x000fea000383ffff */
.L_x_442:
[----:B-1----:R1:W2:Y:S02]  /*1a430*/  SYNCS.PHASECHK.TRANS64.TRYWAIT P1, [R3+URZ], R0 ;  /* 0x00000000030075a7 */ /* 0x0022a400080211ff */
[----:B--2---:R-:W-:Y:S05]  /*1a440*/  @!P1 NANOSLEEP.SYNCS 0x989680 ;  /* 0x009896800000995d */ /* 0x004fea0003900000 */
[----:B------:R-:W2:Y:S02]  /*1a450*/  @!P1 SYNCS.PHASECHK.TRANS64 P1, [R3+URZ], R0 ;  /* 0x00000000030095a7 */ /* 0x000ea400080210ff */
[----:B--2---:R-:W-:Y:S05]  /*1a460*/  @!P1 BRA `(.L_x_442) ;  /* 0xfffffffc00f09947 */ /* 0x004fea000383ffff */
[----:B------:R-:W-:Y:S05]  /*1a470*/  BRA `(.L_x_441) ;  /* 0xffffffbc007c7947 */ /* 0x000fea000383ffff */
.L_x_443:
[----:B------:R-:W-:Y:S01]  /*1a480*/  MOV R15, 0xffffffff ;  /* 0xffffffff000f7802 */ /* 0x000fe20000000f00 */
[----:B------:R-:W-:Y:S06]  /*1a490*/  BSSY B0, `(.L_x_652) ;  /* 0x0000005000007945 */ /* 0x000fec0003800000 */
[----:B-12---:R-:W-:Y:S05]  /*1a4a0*/  WARPSYNC.COLLECTIVE R15, `(.L_x_653) ;  /* 0x000000000f0c7348 */ /* 0x006fea0003c00000 */
[----:B------:R-:W-:Y:S02]  /*1a4b0*/  ELECT P6, UR79, PT ;  /* 0x00000000004f782f */ /* 0x000fe400038c0000 */
[----:B------:R-:W-:Y:S01]  /*1a4c0*/  MOV R14, UR79 ;  /* 0x0000004f000e7c02 */ /* 0x000fe20008000f00 */
[----:B-12---:R-:W-:Y:S10]  /*1a4d0*/  ENDCOLLECTIVE ;  /* 0x000000000000791b */ /* 0x006ff40003800000 */
.L_x_653:
[----:B------:R-:W-:Y:S05]  /*1a4e0*/  BSYNC B0 ;  /* 0x0000000000007941 */ /* 0x000fea0003800000 */
.L_x_652:
[----:B------:R-:W-:Y:S01]  /*1a4f0*/  PLOP3.LUT P2, PT, P6, PT, PT, 0x80, 0x8 ;  /* 0x000000000008781c */ /* 0x000fe2000374f070 */
[----:B------:R-:W-:Y:S11]  /*1a500*/  BSSY B0, `(.L_x_654) ;  /* 0x0000017000007945 */ /* 0x000ff60003800000 */
[----:B------:R-:W-:Y:S01]  /*1a510*/  @!UPT UIADD3 URZ, UPT, UPT, URZ, URZ, URZ ;  /* 0x000000fffffff290 */ /* 0x000fe2000fffe0ff */
[----:B------:R-:W-:Y:S01]  /*1a520*/  @P2 R2UR.BROADCAST UR4, R8 ;  /* 0x00000000080422ca */ /* 0x000fe200008e0000 */
[----:B------:R-:W-:Y:S01]  /*1a530*/  @P2 IMAD.MOV.U32 R14, RZ, RZ, R0 ;  /* 0x000000ffff0e2224 */ /* 0x000fe200078e0000 */
[----:B------:R-:W-:Y:S01]  /*1a540*/  @P2 VOTEU.ANY UP1, P0 ;  /* 0x0000000000ff2886 */ /* 0x000fe20000020100 */
[----:B------:R-:W-:Y:S01]  /*1a550*/  @P2 IMAD.MOV.U32 R15, RZ, RZ, -0x7fffbfe0 ;  /* 0x80004020ff0f2424 */ /* 0x000fe200078e00ff */
[----:B------:R-:W-:Y:S01]  /*1a560*/  VOTEU.ANY UP0, P2 ;  /* 0x0000000000ff7886 */ /* 0x000fe20001000100 */
[----:B------:R-:W-:Y:S01]  /*1a570*/  @P2 IMAD.MOV.U32 R12, RZ, RZ, R4 ;  /* 0x000000ffff0c2224 */ /* 0x000fe200078e0004 */
[----:B------:R-:W-:Y:S01]  /*1a580*/  @P2 R2UR.BROADCAST UR8, R14 ;  /* 0x000000000e0822ca */ /* 0x000fe200008e0000 */
[----:B------:R-:W-:Y:S01]  /*1a590*/  @P2 IMAD.MOV.U32 R13, RZ, RZ, -0x7fffbfe0 ;  /* 0x80004020ff0d2424 */ /* 0x000fe200078e00ff */
[----:B------:R-:W-:Y:S01]  /*1a5a0*/  @P2 R2UR.BROADCAST UR9, R15 ;  /* 0x000000000f0922ca */ /* 0x000fe200008e0000 */
[----:B------:R-:W-:Y:S01]  /*1a5b0*/  @UP0 UMOV UR14, 0x0 ;  /* 0x00000000000e0882 */ /* 0x000fe20000000000 */
[----:B------:R-:W-:Y:S01]  /*1a5c0*/  @P2 R2UR.BROADCAST UR6, R12 ;  /* 0x000000000c0622ca */ /* 0x000fe200008e0000 */
[----:B------:R-:W-:Y:S01]  /*1a5d0*/  @UP0 UMOV UR15, 0x10400010 ;  /* 0x10400010000f0882 */ /* 0x000fe20000000000 */
[----:B------:R-:W-:Y:S01]  /*1a5e0*/  @P2 R2UR.BROADCAST UR7, R13 ;  /* 0x000000000d0722ca */ /* 0x000fe200008e0000 */
[----:B------:R-:W-:Y:S01]  /*1a5f0*/  IMAD.MOV.U32 R15, RZ, RZ, -0x1 ;  /* 0xffffffffff0f7424 */ /* 0x000fe200078e00ff */
[----:B------:R-:W-:Y:S11]  /*1a600*/  VOTEU.ANY UP0, P2 ;  /* 0x0000000000ff7886 */ /* 0x000ff60001000100 */
[----:B------:R1:W-:Y:S01]  /*1a610*/  @UP0 UTCQMMA.2CTA gdesc[UR6], gdesc[UR8], tmem[UR4], tmem[UR14], idesc[UR15], UP1 ;  /* 0x00ff0e08060005ea */ /* 0x0003e20008a00304 */
[----:B------:R-:W-:Y:S01]  /*1a620*/  NOP ;  /* 0x0000000000007918 */ /* 0x000fe20000000000 */
[----:B-1----:R-:W-:Y:S05]  /*1a630*/  WARPSYNC.COLLECTIVE R15, `(.L_x_655) ;  /* 0x000000000f0c7348 */ /* 0x002fea0003c00000 */
[----:B------:R-:W-:Y:S02]  /*1a640*/  ELECT P6, UR79, PT ;  /* 0x00000000004f782f */ /* 0x000fe400038c0000 */
[----:B------:R-:W-:Y:S01]  /*1a650*/  MOV R14, UR79 ;  /* 0x0000004f000e7c02 */ /* 0x000fe20008000f00 */
[----:B-1----:R-:W-:Y:S10]  /*1a660*/  ENDCOLLECTIVE ;  /* 0x000000000000791b */ /* 0x002ff40003800000 */
.L_x_655:
[----:B------:R-:W-:Y:S05]  /*1a670*/  BSYNC B0 ;  /* 0x0000000000007941 */ /* 0x000fea0003800000 */
.L_x_654:
[----:B------:R-:W-:Y:S01]  /*1a680*/  PLOP3.LUT P0, PT, P6, PT, PT, 0x80, 0x8 ;  /* 0x000000000008781c */ /* 0x000fe2000370f070 */
[----:B------:R-:W-:Y:S11]  /*1a690*/  VIADD R0, R0, 0x2 ;  /* 0x0000000200007836 */ /* 0x000ff60000000000 */
[----:B------:R-:W-:Y:S01]  /*1a6a0*/  @!UPT UIADD3 URZ, UPT, UPT, URZ, URZ, URZ ;  /* 0x000000fffffff290 */ /* 0x000fe2000fffe0ff */
[----:B------:R-:W-:Y:S01]  /*1a6b0*/  @P0 R2UR.BROADCAST UR4, R8 ;  /* 0x00000000080402ca */ /* 0x000fe200008e0000 */
[----:B------:R-:W-:Y:S01]  /*1a6c0*/  VIADD R4, R4, 0x2 ;  /* 0x0000000204047836 */ /* 0x000fe20000000000 */
[----:B------:R-:W-:Y:S01]  /*1a6d0*/  BSSY B0, `(.L_x_656) ;  /* 0x0000014000007945 */ /* 0x000fe20003800000 */
[----:B------:R-:W-:Y:S01]  /*1a6e0*/  @P0 MOV R13, 0x80004020 ;  /* 0x80004020000d0802 */ /* 0x000fe20000000f00 */
[----:B------:R-:W-:Y:S01]  /*1a6f0*/  @P0 IMAD.MOV.U32 R12, RZ, RZ, R0 ;  /* 0x000000ffff0c0224 */ /* 0x000fe200078e0000 */
        /* <DEDUP_REMOVED lines=9> */
[----:B------:R-:W-:Y:S01]  /*1a790*/  VOTEU.ANY UP0, P0 ;  /* 0x0000000000ff7886 */ /* 0x000fe20000000100 */
[----:B------:R-:W-:Y:S11]  /*1a7a0*/  MOV R15, 0xffffffff ;  /* 0xffffffff000f7802 */ /* 0x000ff60000000f00 */
[----:B------:R1:W-:Y:S01]  /*1a7b0*/  @UP0 UTCQMMA.2CTA gdesc[UR6], gdesc[UR8], tmem[UR4], tmem[UR10], idesc[UR11], UPT ;  /* 0x00ff0a08060005ea */ /* 0x0003e2000ba00304 */
[----:B------:R-:W-:Y:S01]  /*1a7c0*/  NOP ;  /* 0x0000000000007918 */ /* 0x000fe20000000000 */
[----:B-1----:R-:W-:Y:S05]  /*1a7d0*/  WARPSYNC.COLLECTIVE R15, `(.L_x_657) ;  /* 0x000000000f0c7348 */ /* 0x002fea0003c00000 */
[----:B------:R-:W-:Y:S02]  /*1a7e0*/  ELECT P6, UR79, PT ;  /* 0x00000000004f782f */ /* 0x000fe400038c0000 */
[----:B------:R-:W-:Y:S01]  /*1a7f0*/  MOV R14, UR79 ;  /* 0x0000004f000e7c02 */ /* 0x000fe20008000f00 */
[----:B-1----:R-:W-:Y:S10]  /*1a800*/  ENDCOLLECTIVE ;  /* 0x000000000000791b */ /* 0x002ff40003800000 */
.L_x_657:
[----:B------:R-:W-:Y:S05]  /*1a810*/  BSYNC B0 ;  /* 0x0000000000007941 */ /* 0x000fea0003800000 */
.L_x_656:
[----:B------:R-:W-:Y:S01]  /*1a820*/  PLOP3.LUT P0, PT, P6, PT, PT, 0x80, 0x8 ;  /* 0x000000000008781c */ /* 0x000fe2000370f070 */
[----:B------:R-:W-:Y:S01]  /*1a830*/  @!UPT UIADD3 URZ, UPT, UPT, URZ, URZ, URZ ;  /* 0x000000fffffff290 */ /* 0x000fe2000fffe0ff */
[----:B------:R-:W-:Y:S11]  /*1a840*/  BRA `(.L_x_658) ;  /* 0xffffffbc00447947 */ /* 0x000ff6000383ffff */
.L_x_446:
[----:B------:R-:W-:Y:S01]  /*1a850*/  BSSY B0, `(.L_x_659) ;  /* 0x0000006000007945 */ /* 0x000fe20003800000 */
[----:B------:R-:W-:-:S07]  /*1a860*/  MOV R15, 0xffffffff ;  /* 0xffffffff000f7802 */ /* 0x000fce0000000f00 */
[----:B--2---:R-:W-:Y:S05]  /*1a870*/  WARPSYNC.COLLECTIVE R15, `(.L_x_660) ;  /* 0x000000000f0c7348 */ /* 0x004fea0003c00000 */
[----:B------:R-:W-:Y:S02]  /*1a880*/  ELECT P6, UR79, PT ;  /* 0x00000000004f782f */ /* 0x000fe400038c0000 */
[----:B------:R-:W-:Y:S01]  /*1a890*/  MOV R14, UR79 ;  /* 0x0000004f000e7c02 */ /* 0x000fe20008000f00 */
[----:B--2---:R-:W-:Y:S10]  /*1a8a0*/  ENDCOLLECTIVE ;  /* 0x000000000000791b */ /* 0x004ff40003800000 */
.L_x_660:
[----:B------:R-:W-:Y:S05]  /*1a8b0*/  BSYNC B0 ;  /* 0x0000000000007941 */ /* 0x000fea0003800000 */
.L_x_659:
[----:B------:R-:W-:Y:S05]  /*1a8c0*/  BRA `(.L_x_661) ;  /* 0xffffffbc00687947 */ /* 0x000fea000383ffff */
.L_x_449:
[----:B-1----:R1:W2:Y:S02]  /*1a8d0*/  SYNCS.PHASECHK.TRANS64.TRYWAIT P1, [R0+URZ+0x1a0], R5 ;  /* 0x0001a005000075a7 */ /* 0x0022a400080211ff */
[----:B--2---:R-:W-:Y:S05]  /*1a8e0*/  @!P1 NANOSLEEP.SYNCS 0x989680 ;  /* 0x009896800000995d */ /* 0x004fea0003900000 */
[----:B------:R-:W2:Y:S02]  /*1a8f0*/  @!P1 SYNCS.PHASECHK.TRANS64 P1, [R0+URZ+0x1a0], R5 ;  /* 0x0001a005000095a7 */ /* 0x000ea400080210ff */
[----:B--2---:R-:W-:Y:S05]  /*1a900*/  @!P1 BRA `(.L_x_449) ;  /* 0xfffffffc00f09947 */ /* 0x004fea000383ffff */
[----:B------:R-:W-:Y:S05]  /*1a910*/  BRA `(.L_x_662) ;  /* 0xffffffbc00c07947 */ /* 0x000fea000383ffff */
.L_x_452:
[----:B------:R-:W-:Y:S01]  /*1a920*/  BSSY B0, `(.L_x_663) ;  /* 0x0000006000007945 */ /* 0x000fe20003800000 */
[----:B------:R-:W-:-:S07]  /*1a930*/  MOV R15, 0xffffffff ;  /* 0xffffffff000f7802 */ /* 0x000fce0000000f00 */
[----:B---3--:R-:W-:Y:S05]  /*1a940*/  WARPSYNC.COLLECTIVE R15, `(.L_x_664) ;  /* 0x000000000f0c7348 */ /* 0x008fea0003c00000 */
[----:B------:R-:W-:Y:S02]  /*1a950*/  ELECT P6, UR79, PT ;  /* 0x00000000004f782f */ /* 0x000fe400038c0000 */
[----:B------:R-:W-:Y:S01]  /*1a960*/  MOV R14, UR79 ;  /* 0x0000004f000e7c02 */ /* 0x000fe20008000f00 */
[----:B---3--:R-:W-:Y:S10]  /*1a970*/  ENDCOLLECTIVE ;  /* 0x000000000000791b */ /* 0x008ff40003800000 */
.L_x_664:
[----:B------:R-:W-:Y:S05]  /*1a980*/  BSYNC B0 ;  /* 0x0000000000007941 */ /* 0x000fea0003800000 */
.L_x_663:
[----:B------:R-:W-:Y:S05]  /*1a990*/  BRA `(.L_x_665) ;  /* 0xffffffc000147947 */ /* 0x000fea000383ffff */
.L_x_456:
[----:B-1----:R1:W2:Y:S02]  /*1a9a0*/  SYNCS.PHASECHK.TRANS64.TRYWAIT P1, [R4+URZ+0x170], R3 ;  /* 0x00017003040075a7 */ /* 0x0022a400080211ff */
[----:B--2---:R-:W-:Y:S05]  /*1a9b0*/  @!P1 NANOSLEEP.SYNCS 0x989680 ;  /* 0x009896800000995d */ /* 0x004fea0003900000 */
[----:B------:R-:W2:Y:S02]  /*1a9c0*/  @!P1 SYNCS.PHASECHK.TRANS64 P1, [R4+URZ+0x170], R3 ;  /* 0x00017003040095a7 */ /* 0x000ea400080210ff */
[----:B--2---:R-:W-:Y:S05]  /*1a9d0*/  @!P1 BRA `(.L_x_456) ;  /* 0xfffffffc00f09947 */ /* 0x004fea000383ffff */
[----:B------:R-:W-:Y:S05]  /*1a9e0*/  BRA `(.L_x_666) ;  /* 0xffffffc000347947 */ /* 0x000fea000383ffff */
.L_x_462:
[----:B----4-:R4:W1:Y:S02]  /*1a9f0*/  SYNCS.PHASECHK.TRANS64.TRYWAIT P1, [R18+URZ+0x190], R5 ;  /* 0x00019005120075a7 */ /* 0x01086400080211ff */
[----:B-1----:R-:W-:Y:S05]  /*1aa00*/  @!P1 NANOSLEEP.SYNCS 0x989680 ;  /* 0x009896800000995d */ /* 0x002fea0003900000 */
[----:B------:R-:W1:Y:S02]  /*1aa10*/  @!P1 SYNCS.PHASECHK.TRANS64 P1, [R18+URZ+0x190], R5 ;  /* 0x00019005120095a7 */ /* 0x000e6400080210ff */
[----:B-1----:R-:W-:Y:S05]  /*1aa20*/  @!P1 BRA `(.L_x_462) ;  /* 0xfffffffc00f09947 */ /* 0x002fea000383ffff */
[----:B------:R-:W-:Y:S05]  /*1aa30*/  BRA `(.L_x_667) ;  /* 0xffffffc000987947 */ /* 0x000fea000383ffff */
        .weak           $__internal_0_$__cuda_sm10x_tcgen05_guardrail_trap_col_being_dealloced_not_returned_by_alloc
        .type           $__internal_0_$__cuda_sm10x_tcgen05_guardrail_trap_col_being_dealloced_not_returned_by_alloc,@function
        .size           $__internal_0_$__cuda_sm10x_tcgen05_guardrail_trap_col_being_dealloced_not_returned_by_alloc,($__internal_1_$__cuda_sm10x_tcgen05_guardrail_trap_phase_invalid_during_alloc - $__internal_0_$__cuda_sm10x_tcgen05_guardrail_trap_col_being_dealloced_not_returned_by_alloc)
$__internal_0_$__cuda_sm10x_tcgen05_guardrail_trap_col_being_dealloced_not_returned_by_alloc:
[----:B------:R-:W-:Y:S05]  /*1aa40*/  BPT.TRAP 0x1 ;  /* 0x000000040000795c */ /* 0x000fea0000300000 */
[----:B------:R-:W-:-:S04]  /*1aa50*/  HFMA2 R3, -RZ, RZ, 0, 0 ;  /* 0x00000000ff037431 */ /* 0x000fc800000001ff */
[----:B------:R-:W-:Y:S05]  /*1aa60*/  RET.REL.NODEC R2 `(_ZN7cutlass13device_kernelINS_4gemm6kernel13GemmUniversalINS1_15MoEProblemShapeIN4cute5tupleIJiiiEEEEENS1_10collective13CollectiveMmaINS1_46MainloopSm100RCGroupGemmTmaUmmaWarpSpecializedILi9ELi8ELi2ENS6_IJiiNS5_1CILi1EEEEEEEENS6_IJNSC_ILi256EEESG_NSC_ILi64EEEEEENS_12float_e4m3_tENS6_IJlSD_lEEESJ_PNS6_IJlSD_NSC_ILi0EEEEEENS5_8TiledMMAINS5_8MMA_AtomIJNS5_10MMA_TraitsINS5_25SM100_MMA_F8F6F4_2x1SM_SSEJSJ_SJ_fSG_SG_NS5_17integral_constantINS5_4UMMA5MajorELSU_0EEESV_NSS_INST_7ScaleInELSW_0EEESX_EEEEEENS5_6LayoutINS6_IJSD_SD_SD_EEENS6_IJSL_SL_SL_EEEEENS6_IJNS5_10UnderscoreES14_S14_EEEEENS5_28SM100_TMA_2SM_LOAD_MULTICASTENS5_14ComposedLayoutINS5_7SwizzleILi2ELi4ELi3EEENS5_18smem_ptr_flag_bitsILi8EEENS10_INS6_IJNSC_ILi8EEESH_EEENS6_IJSH_SD_EEEEEEEvNS5_8identityES17_S1H_vS1I_EENS_8epilogue10collective18CollectiveEpilogueINS1K_31Sm100PtrArrayTmaWarpSpecializedILi4ELi2ELi64ELb1ELb0EEEJNS6_IJNSC_ILi128EEESG_SH_EEENS6_IJNS10_IS1P_SD_EENS10_ISH_SD_EEEEENS_6half_tEPNS6_IJSD_lSL_EEES1U_S1W_NS1K_6fusion15FusionCallbacksIS1O_NS1X_17LinearCombinationIS1U_fS1U_fLNS_15FloatRoundStyleE2EEES1Q_S1T_JEEENS5_5SM1004TMEM4LOAD26SM100_TMEM_LOAD_16dp256b8xENS5_13SM90_TMA_LOADENS18_INS19_ILi3ELi4ELi3EEENS1B_ILi16EEENS10_INS6_IJSH_S1D_EEENS6_IJSD_SH_EEEEEEENS5_17SM75_U16x8_LDSM_TENS5_14SM90_TMA_STOREES2D_NS5_17SM90_U16x8_STSM_TENS5_39AutoVectorizingCopyWithAssumedAlignmentILi128EEEEEEvvEEEEvNT_6ParamsE) ;  /* 0xfffffe5402647950 */ /* 0x000fea0003c3ffff */
        .weak           $__internal_1_$__cuda_sm10x_tcgen05_guardrail_trap_phase_invalid_during_alloc
        .type           $__internal_1_$__cuda_sm10x_tcgen05_guardrail_trap_phase_invalid_during_alloc,@function
        .size           $__internal_1_$__cuda_sm10x_tcgen05_guardrail_trap_phase_invalid_during_alloc,($__internal_2_$__cuda_sm10x_tcgen05_guardrail_trap_unallocated_columns_being_dealloced - $__internal_1_$__cuda_sm10x_tcgen05_guardrail_trap_phase_invalid_during_alloc)
$__internal_1_$__cuda_sm10x_tcgen05_guardrail_trap_phase_invalid_during_alloc:
[----:B------:R-:W-:Y:S05]  /*1aa70*/  BPT.TRAP 0x1 ;  /* 0x000000040000795c */ /* 0x000fea0000300000 */
[----:B------:R-:W-:-:S04]  /*1aa80*/  MOV R5, 0x0 ;  /* 0x0000000000057802 */ /* 0x000fc80000000f00 */
[----:B------:R-:W-:Y:S05]  /*1aa90*/  RET.REL.NODEC R4 `(_ZN7cutlass13device_kernelINS_4gemm6kernel13GemmUniversalINS1_15MoEProblemShapeIN4cute5tupleIJiiiEEEEENS1_10collective13CollectiveMmaINS1_46MainloopSm100RCGroupGemmTmaUmmaWarpSpecializedILi9ELi8ELi2ENS6_IJiiNS5_1CILi1EEEEEEEENS6_IJNSC_ILi256EEESG_NSC_ILi64EEEEEENS_12float_e4m3_tENS6_IJlSD_lEEESJ_PNS6_IJlSD_NSC_ILi0EEEEEENS5_8TiledMMAINS5_8MMA_AtomIJNS5_10MMA_TraitsINS5_25SM100_MMA_F8F6F4_2x1SM_SSEJSJ_SJ_fSG_SG_NS5_17integral_constantINS5_4UMMA5MajorELSU_0EEESV_NSS_INST_7ScaleInELSW_0EEESX_EEEEEENS5_6LayoutINS6_IJSD_SD_SD_EEENS6_IJSL_SL_SL_EEEEENS6_IJNS5_10UnderscoreES14_S14_EEEEENS5_28SM100_TMA_2SM_LOAD_MULTICASTENS5_14ComposedLayoutINS5_7SwizzleILi2ELi4ELi3EEENS5_18smem_ptr_flag_bitsILi8EEENS10_INS6_IJNSC_ILi8EEESH_EEENS6_IJSH_SD_EEEEEEEvNS5_8identityES17_S1H_vS1I_EENS_8epilogue10collective18CollectiveEpilogueINS1K_31Sm100PtrArrayTmaWarpSpecializedILi4ELi2ELi64ELb1ELb0EEEJNS6_IJNSC_ILi128EEESG_SH_EEENS6_IJNS10_IS1P_SD_EENS10_ISH_SD_EEEEENS_6half_tEPNS6_IJSD_lSL_EEES1U_S1W_NS1K_6fusion15FusionCallbacksIS1O_NS1X_17LinearCombinationIS1U_fS1U_fLNS_15FloatRoundStyleE2EEES1Q_S1T_JEEENS5_5SM1004TMEM4LOAD26SM100_TMEM_LOAD_16dp256b8xENS5_13SM90_TMA_LOADENS18_INS19_ILi3ELi4ELi3EEENS1B_ILi16EEENS10_INS6_IJSH_S1D_EEENS6_IJSD_SH_EEEEEEENS5_17SM75_U16x8_LDSM_TENS5_14SM90_TMA_STOREES2D_NS5_17SM90_U16x8_STSM_TENS5_39AutoVectorizingCopyWithAssumedAlignmentILi128EEEEEEvvEEEEvNT_6ParamsE) ;  /* 0xfffffe5404587950 */ /* 0x000fea0003c3ffff */
        .weak           $__internal_2_$__cuda_sm10x_tcgen05_guardrail_trap_unallocated_columns_being_dealloced
        .type           $__internal_2_$__cuda_sm10x_tcgen05_guardrail_trap_unallocated_columns_being_dealloced,@function
        .size           $__internal_2_$__cuda_sm10x_tcgen05_guardrail_trap_unallocated_columns_being_dealloced,($__internal_3_$__cuda_sm20_div_u64 - $__internal_2_$__cuda_sm10x_tcgen05_guardrail_trap_unallocated_columns_being_dealloced)
$__internal_2_$__cuda_sm10x_tcgen05_guardrail_trap_unallocated_columns_being_dealloced:
[----:B------:R-:W-:Y:S05]  /*1aaa0*/  BPT.TRAP 0x1 ;  /* 0x000000040000795c */ /* 0x000fea0000300000 */
[----:B------:R-:W-:-:S04]  /*1aab0*/  HFMA2 R3, -RZ, RZ, 0, 0 ;  /* 0x00000000ff037431 */ /* 0x000fc800000001ff */
[----:B------:R-:W-:Y:S05]  /*1aac0*/  RET.REL.NODEC R2 `(_ZN7cutlass13device_kernelINS_4gemm6kernel13GemmUniversalINS1_15MoEProblemShapeIN4cute5tupleIJiiiEEEEENS1_10collective13CollectiveMmaINS1_46MainloopSm100RCGroupGemmTmaUmmaWarpSpecializedILi9ELi8ELi2ENS6_IJiiNS5_1CILi1EEEEEEEENS6_IJNSC_ILi256EEESG_NSC_ILi64EEEEEENS_12float_e4m3_tENS6_IJlSD_lEEESJ_PNS6_IJlSD_NSC_ILi0EEEEEENS5_8TiledMMAINS5_8MMA_AtomIJNS5_10MMA_TraitsINS5_25SM100_MMA_F8F6F4_2x1SM_SSEJSJ_SJ_fSG_SG_NS5_17integral_constantINS5_4UMMA5MajorELSU_0EEESV_NSS_INST_7ScaleInELSW_0EEESX_EEEEEENS5_6LayoutINS6_IJSD_SD_SD_EEENS6_IJSL_SL_SL_EEEEENS6_IJNS5_10UnderscoreES14_S14_EEEEENS5_28SM100_TMA_2SM_LOAD_MULTICASTENS5_14ComposedLayoutINS5_7SwizzleILi2ELi4ELi3EEENS5_18smem_ptr_flag_bitsILi8EEENS10_INS6_IJNSC_ILi8EEESH_EEENS6_IJSH_SD_EEEEEEEvNS5_8identityES17_S1H_vS1I_EENS_8epilogue10collective18CollectiveEpilogueINS1K_31Sm100PtrArrayTmaWarpSpecializedILi4ELi2ELi64ELb1ELb0EEEJNS6_IJNSC_ILi128EEESG_SH_EEENS6_IJNS10_IS1P_SD_EENS10_ISH_SD_EEEEENS_6half_tEPNS6_IJSD_lSL_EEES1U_S1W_NS1K_6fusion15FusionCallbacksIS1O_NS1X_17LinearCombinationIS1U_fS1U_fLNS_15FloatRoundStyleE2EEES1Q_S1T_JEEENS5_5SM1004TMEM4LOAD26SM100_TMEM_LOAD_16dp256b8xENS5_13SM90_TMA_LOADENS18_INS19_ILi3ELi4ELi3EEENS1B_ILi16EEENS10_INS6_IJSH_S1D_EEENS6_IJSD_SH_EEEEEEENS5_17SM75_U16x8_LDSM_TENS5_14SM90_TMA_STOREES2D_NS5_17SM90_U16x8_STSM_TENS5_39AutoVectorizingCopyWithAssumedAlignmentILi128EEEEEEvvEEEEvNT_6ParamsE) ;  /* 0xfffffe54024c7950 */ /* 0x000fea0003c3ffff */
        .weak           $__internal_3_$__cuda_sm20_div_u64
        .type           $__internal_3_$__cuda_sm20_div_u64,@function
        .size           $__internal_3_$__cuda_sm20_div_u64,(.L_x_236 - $__internal_3_$__cuda_sm20_div_u64)
$__internal_3_$__cuda_sm20_div_u64:
[----:B------:R-:W-:Y:S01]  /*1aad0*/  MOV R48, R4 ;  /* 0x0000000400307202 */ /* 0x000fe20000000f00 */
[----:B------:R-:W-:-:S04]  /*1aae0*/  IMAD.MOV.U32 R49, RZ, RZ, R3 ;  /* 0x000000ffff317224 */ /* 0x000fc800078e0003 */
[----:B------:R-:W1:Y:S08]  /*1aaf0*/  I2F.U64.RP R11, R48 ;  /* 0x00000030000b7312 */ /* 0x000e700000309000 */
[----:B-1----:R-:W1:Y:S02]  /*1ab00*/  MUFU.RCP R14, R11 ;  /* 0x0000000b000e7308 */ /* 0x002e640000001000 */
[----:B-1----:R-:W-:-:S06]  /*1ab10*/  IADD3 R14, PT, PT, R14, 0x1ffffffe, RZ ;  /* 0x1ffffffe0e0e7810 */ /* 0x002fcc0007ffe0ff */
[----:B------:R-:W1:Y:S02]  /*1ab20*/  F2I.U64.TRUNC R14, R14 ;  /* 0x0000000e000e7311 */ /* 0x000e64000020d800 */
[----:B-1----:R-:W-:Y:S01]  /*1ab30*/  IMAD.WIDE.U32 R12, R14, R4, RZ ;  /* 0x000000040e0c7225 */ /* 0x002fe200078e00ff */
[----:B------:R-:W-:-:S03]  /*1ab40*/  MOV R21, R14 ;  /* 0x0000000e00157202 */ /* 0x000fc60000000f00 */
[----:B------:R-:W-:Y:S01]  /*1ab50*/  IMAD R9, R14, R3, R13 ;  /* 0x000000030e097224 */ /* 0x000fe200078e020d */
[----:B------:R-:W-:-:S03]  /*1ab60*/  IADD3 R12, P0, PT, RZ, -R12, RZ ;  /* 0x8000000cff0c7210 */ /* 0x000fc60007f1e0ff */
[----:B------:R-:W-:Y:S02]  /*1ab70*/  IMAD R10, R15, R4, R9 ;  /* 0x000000040f0a7224 */ /* 0x000fe400078e0209 */
[----:B------:R-:W-:-:S04]  /*1ab80*/  IMAD.HI.U32 R20, R14, R12, RZ ;  /* 0x0000000c0e147227 */ /* 0x000fc800078e00ff */
[----:B------:R-:W-:-:S04]  /*1ab90*/  IMAD.X R10, RZ, RZ, ~R10, P0 ;  /* 0x000000ffff0a7224 */ /* 0x000fc800000e0e0a */
[----:B------:R-:W-:-:S04]  /*1aba0*/  IMAD.WIDE.U32 R20, P2, R14, R10, R20 ;  /* 0x0000000a0e147225 */ /* 0x000fc80007840014 */
[C---:B------:R-:W-:Y:S02]  /*1abb0*/  IMAD R9, R15.reuse, R10, RZ ;  /* 0x0000000a0f097224 */ /* 0x040fe400078e02ff */
[----:B------:R-:W-:-:S04]  /*1abc0*/  IMAD.HI.U32 R12, P1, R15, R12, R20 ;  /* 0x0000000c0f0c7227 */ /* 0x000fc80007820014 */
[----:B------:R-:W-:Y:S01]  /*1abd0*/  IMAD.HI.U32 R10, R15, R10, RZ ;  /* 0x0000000a0f0a7227 */ /* 0x000fe200078e00ff */
[----:B------:R-:W-:-:S03]  /*1abe0*/  IADD3 R21, P0, PT, R9, R12, RZ ;  /* 0x0000000c09157210 */ /* 0x000fc60007f1e0ff */
[----:B------:R-:W-:Y:S02]  /*1abf0*/  IMAD.X R10, R10, 0x1, R15, P2 ;  /* 0x000000010a0a7824 */ /* 0x000fe400010e060f */
[----:B------:R-:W-:-:S03]  /*1ac00*/  IMAD.WIDE.U32 R12, R21, R4, RZ ;  /* 0x00000004150c7225 */ /* 0x000fc600078e00ff */
[----:B------:R-:W-:Y:S01]  /*1ac10*/  IADD3.X R11, PT, PT, RZ, RZ, R10, P0, P1 ;  /* 0x000000ffff0b7210 */ /* 0x000fe200007e240a */
[----:B------:R-:W-:Y:S01]  /*1ac20*/  IMAD R10, R21, R3, R13 ;  /* 0x00000003150a7224 */ /* 0x000fe200078e020d */
[----:B------:R-:W-:-:S03]  /*1ac30*/  IADD3 R12, P0, PT, RZ, -R12, RZ ;  /* 0x8000000cff0c7210 */ /* 0x000fc60007f1e0ff */
[----:B------:R-:W-:Y:S02]  /*1ac40*/  IMAD R10, R11, R4, R10 ;  /* 0x000000040b0a7224 */ /* 0x000fe400078e020a */
[----:B------:R-:W-:-:S03]  /*1ac50*/  IMAD.HI.U32 R20, R21, R12, RZ ;  /* 0x0000000c15147227 */ /* 0x000fc600078e00ff */
[----:B------:R-:W-:-:S05]  /*1ac60*/  IADD3.X R10, PT, PT, RZ, ~R10, RZ, P0, !PT ;  /* 0x8000000aff0a7210 */ /* 0x000fca00007fe4ff */
[----:B------:R-:W-:-:S04]  /*1ac70*/  IMAD.WIDE.U32 R20, P2, R21, R10, R20 ;  /* 0x0000000a15147225 */ /* 0x000fc80007840014 */
[C---:B------:R-:W-:Y:S02]  /*1ac80*/  IMAD R9, R11.reuse, R10, RZ ;  /* 0x0000000a0b097224 */ /* 0x040fe400078e02ff */
[----:B------:R-:W-:-:S04]  /*1ac90*/  IMAD.HI.U32 R12, P1, R11, R12, R20 ;  /* 0x0000000c0b0c7227 */ /* 0x000fc80007820014 */
[----:B------:R-:W-:Y:S01]  /*1aca0*/  IMAD.HI.U32 R10, R11, R10, RZ ;  /* 0x0000000a0b0a7227 */ /* 0x000fe200078e00ff */
[----:B------:R-:W-:-:S04]  /*1acb0*/  IADD3 R12, P0, PT, R9, R12, RZ ;  /* 0x0000000c090c7210 */ /* 0x000fc80007f1e0ff */
[----:B------:R-:W-:Y:S01]  /*1acc0*/  IADD3.X R9, PT, PT, R10, R11, RZ, P2, !PT ;  /* 0x0000000b0a097210 */ /* 0x000fe200017fe4ff */
[----:B------:R-:W-:-:S03]  /*1acd0*/  IMAD.HI.U32 R10, R12, R5, RZ ;  /* 0x000000050c0a7227 */ /* 0x000fc600078e00ff */
[----:B------:R-:W-:Y:S01]  /*1ace0*/  IADD3.X R9, PT, PT, RZ, RZ, R9, P0, P1 ;  /* 0x000000ffff097210 */ /* 0x000fe200007e2409 */
[----:B------:R-:W-:Y:S02]  /*1acf0*/  IMAD.MOV.U32 R11, RZ, RZ, RZ ;  /* 0x000000ffff0b7224 */ /* 0x000fe400078e00ff */
[----:B------:R-:W-:-:S04]  /*1ad00*/  IMAD.WIDE.U32 R10, R12, R8, R10 ;  /* 0x000000080c0a7225 */ /* 0x000fc800078e000a */
[C---:B------:R-:W-:Y:S02]  /*1ad10*/  IMAD R13, R9.reuse, R8, RZ ;  /* 0x00000008090d7224 */ /* 0x040fe400078e02ff */
[----:B------:R-:W-:-:S04]  /*1ad20*/  IMAD.HI.U32 R10, P1, R9, R5, R10 ;  /* 0x00000005090a7227 */ /* 0x000fc8000782000a */
[----:B------:R-:W-:Y:S01]  /*1ad30*/  IMAD.HI.U32 R9, R9, R8, RZ ;  /* 0x0000000809097227 */ /* 0x000fe200078e00ff */
[----:B------:R-:W-:-:S04]  /*1ad40*/  IADD3 R13, P0, PT, R13, R10, RZ ;  /* 0x0000000a0d0d7210 */ /* 0x000fc80007f1e0ff */
[----:B------:R-:W-:Y:S01]  /*1ad50*/  IADD3.X R9, PT, PT, R9, RZ, RZ, P1, !PT ;  /* 0x000000ff09097210 */ /* 0x000fe20000ffe4ff */
[C---:B------:R-:W-:Y:S01]  /*1ad60*/  IMAD.WIDE.U32 R14, R13.reuse, R4, RZ ;  /* 0x000000040d0e7225 */ /* 0x040fe200078e00ff */
[C---:B------:R-:W-:Y:S02]  /*1ad70*/  IADD3 R12, PT, PT, R13.reuse, 0x1, RZ ;  /* 0x000000010d0c7810 */ /* 0x040fe40007ffe0ff */
[----:B------:R-:W-:Y:S01]  /*1ad80*/  IADD3.X R10, PT, PT, RZ, R9, RZ, P0, !PT ;  /* 0x00000009ff0a7210 */ /* 0x000fe200007fe4ff */
[----:B------:R-:W-:Y:S01]  /*1ad90*/  IMAD R11, R13, R3, R15 ;  /* 0x000000030d0b7224 */ /* 0x000fe200078e020f */
[----:B------:R-:W-:-:S03]  /*1ada0*/  IADD3 R9, P0, PT, -R14, R5, RZ ;  /* 0x000000050e097210 */ /* 0x000fc60007f1e1ff */
[-C--:B------:R-:W-:Y:S01]  /*1adb0*/  IMAD R11, R10, R4.reuse, R11 ;  /* 0x000000040a0b7224 */ /* 0x080fe200078e020b */
[----:B------:R-:W-:-:S03]  /*1adc0*/  ISETP.GE.U32.AND P1, PT, R9, R4, PT ;  /* 0x000000040900720c */ /* 0x000fc60003f26070 */
[----:B------:R-:W-:Y:S01]  /*1add0*/  IMAD.X R8, R8, 0x1, ~R11, P0 ;  /* 0x0000000108087824 */ /* 0x000fe200000e0e0b */
[----:B------:R-:W-:-:S04]  /*1ade0*/  IADD3 R10, P0, PT, -R4, R9, RZ ;  /* 0x00000009040a7210 */ /* 0x000fc80007f1e1ff */
[----:B------:R-:W-:Y:S02]  /*1adf0*/  ISETP.GE.U32.AND.EX P1, PT, R8, R3, PT, P1 ;  /* 0x000000030800720c */ /* 0x000fe40003f26110 */
[-C--:B------:R-:W-:Y:S02]  /*1ae00*/  IADD3.X R11, PT, PT, ~R3, R8.reuse, RZ, P0, !PT ;  /* 0x00000008030b7210 */ /* 0x080fe400007fe5ff */
[----:B------:R-:W-:Y:S02]  /*1ae10*/  SEL R9, R10, R9, P1 ;  /* 0x000000090a097207 */ /* 0x000fe40000800000 */
[----:B------:R-:W-:Y:S02]  /*1ae20*/  SEL R12, R12, R13, P1 ;  /* 0x0000000d0c0c7207 */ /* 0x000fe40000800000 */
[----:B------:R-:W-:Y:S02]  /*1ae30*/  SEL R8, R11, R8, P1 ;  /* 0x000000080b087207 */ /* 0x000fe40000800000 */
[----:B------:R-:W-:Y:S01]  /*1ae40*/  ISETP.GE.U32.AND P1, PT, R9, R4, PT ;  /* 0x000000040900720c */ /* 0x000fe20003f26070 */
[----:B------:R-:W-:Y:S01]  /*1ae50*/  VIADD R9, R12, 0x1 ;  /* 0x000000010c097836 */ /* 0x000fe20000000000 */
[----:B------:R-:W-:-:S02]  /*1ae60*/  ISETP.NE.U32.AND P0, PT, R4, RZ, PT ;  /* 0x000000ff0400720c */ /* 0x000fc40003f05070 */
[----:B------:R-:W-:Y:S02]  /*1ae70*/  ISETP.GE.U32.AND.EX P1, PT, R8, R3, PT, P1 ;  /* 0x000000030800720c */ /* 0x000fe40003f26110 */
[----:B------:R-:W-:Y:S02]  /*1ae80*/  ISETP.NE.AND.EX P0, PT, R3, RZ, PT, P0 ;  /* 0x000000ff0300720c */ /* 0x000fe40003f05300 */
[----:B------:R-:W-:Y:S01]  /*1ae90*/  SEL R3, R9, R12, P1 ;  /* 0x0000000c09037207 */ /* 0x000fe20000800000 */
[----:B------:R-:W-:Y:S01]  /*1aea0*/  HFMA2 R9, -RZ, RZ, 0, 0 ;  /* 0x00000000ff097431 */ /* 0x000fe200000001ff */
[----:B------:R-:W-:Y:S02]  /*1aeb0*/  MOV R8, R0 ;  /* 0x0000000000087202 */ /* 0x000fe40000000f00 */
[----:B------:R-:W-:Y:S02]  /*1aec0*/  SEL R3, R3, 0xffffffff, P0 ;  /* 0xffffffff03037807 */ /* 0x000fe40000000000 */
[----:B------:R-:W-:Y:S05]  /*1aed0*/  RET.REL.NODEC R8 `(_ZN7cutlass13device_kernelINS_4gemm6kernel13GemmUniversalINS1_15MoEProblemShapeIN4cute5tupleIJiiiEEEEENS1_10collective13CollectiveMmaINS1_46MainloopSm100RCGroupGemmTmaUmmaWarpSpecializedILi9ELi8ELi2ENS6_IJiiNS5_1CILi1EEEEEEEENS6_IJNSC_ILi256EEESG_NSC_ILi64EEEEEENS_12float_e4m3_tENS6_IJlSD_lEEESJ_PNS6_IJlSD_NSC_ILi0EEEEEENS5_8TiledMMAINS5_8MMA_AtomIJNS5_10MMA_TraitsINS5_25SM100_MMA_F8F6F4_2x1SM_SSEJSJ_SJ_fSG_SG_NS5_17integral_constantINS5_4UMMA5MajorELSU_0EEESV_NSS_INST_7ScaleInELSW_0EEESX_EEEEEENS5_6LayoutINS6_IJSD_SD_SD_EEENS6_IJSL_SL_SL_EEEEENS6_IJNS5_10UnderscoreES14_S14_EEEEENS5_28SM100_TMA_2SM_LOAD_MULTICASTENS5_14ComposedLayoutINS5_7SwizzleILi2ELi4ELi3EEENS5_18smem_ptr_flag_bitsILi8EEENS10_INS6_IJNSC_ILi8EEESH_EEENS6_IJSH_SD_EEEEEEEvNS5_8identityES17_S1H_vS1I_EENS_8epilogue10collective18CollectiveEpilogueINS1K_31Sm100PtrArrayTmaWarpSpecializedILi4ELi2ELi64ELb1ELb0EEEJNS6_IJNSC_ILi128EEESG_SH_EEENS6_IJNS10_IS1P_SD_EENS10_ISH_SD_EEEEENS_6half_tEPNS6_IJSD_lSL_EEES1U_S1W_NS1K_6fusion15FusionCallbacksIS1O_NS1X_17LinearCombinationIS1U_fS1U_fLNS_15FloatRoundStyleE2EEES1Q_S1T_JEEENS5_5SM1004TMEM4LOAD26SM100_TMEM_LOAD_16dp256b8xENS5_13SM90_TMA_LOADENS18_INS19_ILi3ELi4ELi3EEENS1B_ILi16EEENS10_INS6_IJSH_S1D_EEENS6_IJSD_SH_EEEEEEENS5_17SM75_U16x8_LDSM_TENS5_14SM90_TMA_STOREES2D_NS5_17SM90_U16x8_STSM_TENS5_39AutoVectorizingCopyWithAssumedAlignmentILi128EEEEEEvvEEEEvNT_6ParamsE) ;  /* 0xfffffe5008487950 */ /* 0x000fea0003c3ffff */
.L_x_236:
[----:B------:R-:W-:-:S06]  /*1aee0*/  MOV R4, R6 ;  /* 0x0000000600047202 */ /* 0x000fcc0000000f00 */
[----:B------:R-:W1:Y:S08]  /*1aef0*/  I2F.U64.RP R4, R4 ;  /* 0x0000000400047312 */ /* 0x000e700000309000 */
[----:B-1----:R-:W1:Y:S02]  /*1af00*/  MUFU.RCP R20, R4 ;  /* 0x0000000400147308 */ /* 0x002e640000001000 */
[----:B-1----:R-:W-:-:S06]  /*1af10*/  VIADD R20, R20, 0x1ffffffe ;  /* 0x1ffffffe14147836 */ /* 0x002fcc0000000000 */
[----:B------:R-:W1:Y:S02]  /*1af20*/  F2I.U64.TRUNC R20, R20 ;  /* 0x0000001400147311 */ /* 0x000e64000020d800 */
[----:B-1----:R-:W-:-:S04]  /*1af30*/  IMAD.WIDE.U32 R14, R20, R6, RZ ;  /* 0x00000006140e7225 */ /* 0x002fc800078e00ff */
[C---:B------:R-:W-:Y:S01]  /*1af40*/  IMAD R3, R20.reuse, R5, R15 ;  /* 0x0000000514037224 */ /* 0x040fe200078e020f */
[----:B------:R-:W-:Y:S01]  /*1af50*/  IADD3 R15, P0, PT, RZ, -R14, RZ ;  /* 0x8000000eff0f7210 */ /* 0x000fe20007f1e0ff */
[----:B------:R-:W-:Y:S02]  /*1af60*/  IMAD.MOV.U32 R41, RZ, RZ, R20 ;  /* 0x000000ffff297224 */ /* 0x000fe400078e0014 */
        /* <DEDUP_REMOVED lines=9> */
[----:B------:R-:W-:-:S03]  /*1b000*/  IMAD.WIDE.U32 R20, R15, R6, RZ ;  /* 0x000000060f147225 */ /* 0x000fc600078e00ff */
[----:B------:R-:W-:Y:S01]  /*1b010*/  IADD3.X R9, PT, PT, RZ, RZ, R3, P0, P1 ;  /* 0x000000ffff097210 */ /* 0x000fe200007e2403 */
        /* <DEDUP_REMOVED lines=10> */
[----:B------:R-:W-:Y:S01]  /*1b0c0*/  IMAD.MOV.U32 R15, RZ, RZ, RZ ;  /* 0x000000ffff0f7224 */ /* 0x000fe200078e00ff */
[----:B------:R-:W-:Y:S01]  /*1b0d0*/  IADD3.X R4, PT, PT, R4, R9, RZ, P2, !PT ;  /* 0x0000000904047210 */ /* 0x000fe200017fe4ff */
[----:B------:R-:W-:-:S03]  /*1b0e0*/  IMAD.HI.U32 R14, R3, R8, RZ ;  /* 0x00000008030e7227 */ /* 0x000fc600078e00ff */
[----:B------:R-:W-:Y:S01]  /*1b0f0*/  IADD3.X R4, PT, PT, RZ, RZ, R4, P0, P1 ;  /* 0x000000ffff047210 */ /* 0x000fe200007e2404 */
[----:B------:R-:W-:-:S04]  /*1b100*/  IMAD.WIDE.U32 R14, R3, R7, R14 ;  /* 0x00000007030e7225 */ /* 0x000fc800078e000e */
[C---:B------:R-:W-:Y:S02]  /*1b110*/  IMAD R3, R4.reuse, R7, RZ ;  /* 0x0000000704037224 */ /* 0x040fe400078e02ff */
[----:B------:R-:W-:-:S04]  /*1b120*/  IMAD.HI.U32 R10, P1, R4, R8, R14 ;  /* 0x00000008040a7227 */ /* 0x000fc8000782000e */
[----:B------:R-:W-:Y:S01]  /*1b130*/  IMAD.HI.U32 R4, R4, R7, RZ ;  /* 0x0000000704047227 */ /* 0x000fe200078e00ff */
[----:B------:R-:W-:-:S04]  /*1b140*/  IADD3 R3, P0, PT, R3, R10, RZ ;  /* 0x0000000a03037210 */ /* 0x000fc80007f1e0ff */
[----:B------:R-:W-:Y:S01]  /*1b150*/  IADD3.X R4, PT, PT, R4, RZ, RZ, P1, !PT ;  /* 0x000000ff04047210 */ /* 0x000fe20000ffe4ff */
[----:B------:R-:W-:-:S03]  /*1b160*/  IMAD.WIDE.U32 R14, R3, R6, RZ ;  /* 0x00000006030e7225 */ /* 0x000fc600078e00ff */
[----:B------:R-:W-:Y:S01]  /*1b170*/  IADD3.X R4, PT, PT, RZ, R4, RZ, P0, !PT ;  /* 0x00000004ff047210 */ /* 0x000fe200007fe4ff */
[C---:B------:R-:W-:Y:S01]  /*1b180*/  IMAD R13, R3.reuse, R5, R15 ;  /* 0x00000005030d7224 */ /* 0x040fe200078e020f */
[----:B------:R-:W-:Y:S02]  /*1b190*/  IADD3 R9, P0, PT, -R14, R8, RZ ;  /* 0x000000080e097210 */ /* 0x000fe40007f1e1ff */
[----:B------:R-:W-:Y:S01]  /*1b1a0*/  IADD3 R14, PT, PT, R3, 0x1, RZ ;  /* 0x00000001030e7810 */ /* 0x000fe20007ffe0ff */
        /* <DEDUP_REMOVED lines=9> */
[----:B------:R-:W-:-:S02]  /*1b240*/  ISETP.GE.U32.AND P1, PT, R9, R6, PT ;  /* 0x000000060900720c */ /* 0x000fc40003f26070 */
[----:B------:R-:W-:Y:S01]  /*1b250*/  ISETP.NE.U32.AND P0, PT, R6, RZ, PT ;  /* 0x000000ff0600720c */ /* 0x000fe20003f05070 */
[----:B------:R-:W-:Y:S01]  /*1b260*/  VIADD R3, R14, 0x1 ;  /* 0x000000010e037836 */ /* 0x000fe20000000000 */
[----:B------:R-:W-:Y:S02]  /*1b270*/  ISETP.GE.U32.AND.EX P1, PT, R4, R5, PT, P1 ;  /* 0x000000050400720c */ /* 0x000fe40003f26110 */
[----:B------:R-:W-:Y:S01]  /*1b280*/  ISETP.NE.AND.EX P0, PT, R5, RZ, PT, P0 ;  /* 0x000000ff0500720c */ /* 0x000fe20003f05300 */
[----:B------:R-:W-:Y:S01]  /*1b290*/  HFMA2 R5, -RZ, RZ, 0, 0 ;  /* 0x00000000ff057431 */ /* 0x000fe200000001ff */
[----:B------:R-:W-:Y:S02]  /*1b2a0*/  MOV R4, R0 ;  /* 0x0000000000047202 */ /* 0x000fe40000000f00 */
[----:B------:R-:W-:-:S04]  /*1b2b0*/  SEL R3, R3, R14, P1 ;  /* 0x0000000e03037207 */ /* 0x000fc80000800000 */
[----:B------:R-:W-:Y:S01]  /*1b2c0*/  SEL R3, R3, 0xffffffff, P0 ;  /* 0xffffffff03037807 */ /* 0x000fe20000000000 */
[----:B------:R-:W-:Y:S06]  /*1b2d0*/  RET.REL.NODEC R4 `(_ZN7cutlass13device_kernelINS_4gemm6kernel13GemmUniversalINS1_15MoEProblemShapeIN4cute5tupleIJiiiEEEEENS1_10collective13CollectiveMmaINS1_46MainloopSm100RCGroupGemmTmaUmmaWarpSpecializedILi9ELi8ELi2ENS6_IJiiNS5_1CILi1EEEEEEEENS6_IJNSC_ILi256EEESG_NSC_ILi64EEEEEENS_12float_e4m3_tENS6_IJlSD_lEEESJ_PNS6_IJlSD_NSC_ILi0EEEEEENS5_8TiledMMAINS5_8MMA_AtomIJNS5_10MMA_TraitsINS5_25SM100_MMA_F8F6F4_2x1SM_SSEJSJ_SJ_fSG_SG_NS5_17integral_constantINS5_4UMMA5MajorELSU_0EEESV_NSS_INST_7ScaleInELSW_0EEESX_EEEEEENS5_6LayoutINS6_IJSD_SD_SD_EEENS6_IJSL_SL_SL_EEEEENS6_IJNS5_10UnderscoreES14_S14_EEEEENS5_28SM100_TMA_2SM_LOAD_MULTICASTENS5_14ComposedLayoutINS5_7SwizzleILi2ELi4ELi3EEENS5_18smem_ptr_flag_bitsILi8EEENS10_INS6_IJNSC_ILi8EEESH_EEENS6_IJSH_SD_EEEEEEEvNS5_8identityES17_S1H_vS1I_EENS_8epilogue10collective18CollectiveEpilogueINS1K_31Sm100PtrArrayTmaWarpSpecializedILi4ELi2ELi64ELb1ELb0EEEJNS6_IJNSC_ILi128EEESG_SH_EEENS6_IJNS10_IS1P_SD_EENS10_ISH_SD_EEEEENS_6half_tEPNS6_IJSD_lSL_EEES1U_S1W_NS1K_6fusion15FusionCallbacksIS1O_NS1X_17LinearCombinationIS1U_fS1U_fLNS_15FloatRoundStyleE2EEES1Q_S1T_JEEENS5_5SM1004TMEM4LOAD26SM100_TMEM_LOAD_16dp256b8xENS5_13SM90_TMA_LOADENS18_INS19_ILi3ELi4ELi3EEENS1B_ILi16EEENS10_INS6_IJSH_S1D_EEENS6_IJSD_SH_EEEEEEENS5_17SM75_U16x8_LDSM_TENS5_14SM90_TMA_STOREES2D_NS5_17SM90_U16x8_STSM_TENS5_39AutoVectorizingCopyWithAssumedAlignmentILi128EEEEEEvvEEEEvNT_6ParamsE) ;  /* 0xfffffe4c04487950 */ /* 0x000fec0003c3ffff */
.L_x_668:
        /* <DEDUP_REMOVED lines=10> */
.L_x_1277:


//--------------------- .text._ZN7cutlass13device_kernelINS_4gemm6kernel13GemmUniversalINS1_15MoEProblemShapeIN4cute5tupleIJiiiEEEEENS1_10collective13CollectiveMmaINS1_46MainloopSm100RCGroupGemmTmaUmmaWarpSpecializedILi11ELi8ELi4ENS6_IJiiNS5_1CILi1EEEEEEEENS6_IJNSC_ILi128EEESG_NSC_ILi64EEEEEENS_12float_e4m3_tENS6_IJlSD_lEEESJ_PNS6_IJlSD_NSC_ILi0EEEEEENS5_8TiledMMAINS5_8MMA_AtomIJNS5_10MMA_TraitsINS5_19SM100_MMA_F8F6F4_SSEJSJ_SJ_fSG_SG_NS5_17integral_constantINS5_4UMMA5MajorELSU_0EEESV_NSS_INST_7ScaleInELSW_0EEESX_EEEEEENS5_6LayoutINS6_IJSD_SD_SD_EEENS6_IJSL_SL_SL_EEEEENS6_IJNS5_10UnderscoreES14_S14_EEEEENS5_23SM90_TMA_LOAD_MULTICASTENS5_14ComposedLayoutINS5_7SwizzleILi2ELi4ELi3EEENS5_18smem_ptr_flag_bitsILi8EEENS10_INS6_IJNSC_ILi8EEESH_EEENS6_IJSH_SD_EEEEEEEvNS5_8identityES17_S1H_vS1I_EENS_8epilogue10collective18CollectiveEpilogueINS1K_31Sm100PtrArrayTmaWarpSpecializedILi4ELi2ELi32ELb1ELb0EEEJSI_NS6_IJNS10_ISG_SD_EENS10_INSC_ILi32EEESD_EEEEENS_6half_tEPNS6_IJSD_lSL_EEES1T_S1V_NS1K_6fusion15FusionCallbacksIS1O_NS1W_17LinearCombinationIS1T_fS1T_fLNS_15FloatRoundStyleE2EEESI_S1S_JEEENS5_5SM1004TMEM4LOAD26SM100_TMEM_LOAD_16dp256b4xENS5_13SM90_TMA_LOADENS18_INS19_ILi3ELi4ELi3EEENS1B_ILi16EEENS10_INS6_IJSH_S1D_EEENS6_IJSD_SH_EEEEEEENS5_17SM75_U16x8_LDSM_TENS5_14SM90_TMA_STOREES2C_NS5_17SM90_U16x8_STSM_TENS5_39AutoVectorizingCopyWithAssumedAlignmentILi128EEEEEEvvEEEEvNT_6ParamsE --------------------------
	.section	.text._ZN7cutlass13device_kernelINS_4gemm6kernel13GemmUniversalINS1_15MoEProblemShapeIN4cute5tupleIJiiiEEEEENS1_10collective13CollectiveMmaINS1_46MainloopSm100RCGroupGemmTmaUmmaWarpSpecializedILi11ELi8ELi4ENS6_IJiiNS5_1CILi1EEEEEEEENS6_IJNSC_ILi128EEESG_NSC_ILi64EEEEEENS_12float_e4m3_tENS6_IJlSD_lEEESJ_PNS6_IJlSD_NSC_ILi0EEEEEENS5_8TiledMMAINS5_8MMA_AtomIJNS5_10MMA_TraitsINS5_19SM100_MMA_F8F6F4_SSEJSJ_SJ_fSG_SG_NS5_17integral_constantINS5_4UMMA5MajorELSU_0EEESV_NSS_INST_7ScaleInELSW_0EEESX_EEEEEENS5_6LayoutINS6_IJSD_SD_SD_EEENS6_IJSL_SL_SL_EEEEENS6_IJNS5_10UnderscoreES14_S14_EEEEENS5_23SM90_TMA_LOAD_MULTICASTENS5_14ComposedLayoutINS5_7SwizzleILi2ELi4ELi3EEENS5_18smem_ptr_flag_bitsILi8EEENS10_INS6_IJNSC_ILi8EEESH_EEENS6_IJSH_SD_EEEEEEEvNS5_8identityES17_S1H_vS1I_EENS_8epilogue10collective18CollectiveEpilogueINS1K_31Sm100PtrArrayTmaWarpSpecializedILi4ELi2ELi32ELb1ELb0EEEJSI_NS6_IJNS10_ISG_SD_EENS10_INSC_ILi32EEESD_EEEEENS_6half_tEPNS6_IJSD_lSL_EEES1T_S1V_NS1K_6fusion15FusionCallbacksIS1O_NS1W_17LinearCombinationIS1T_fS1T_fLNS_15FloatRoundStyleE2EEESI_S1S_JEEENS5_5SM1004TMEM4LOAD26SM100_TMEM_LOAD_16dp256b4xENS5_13SM90_TMA_LOADENS18_INS19_ILi3ELi4ELi3EEENS1B_ILi16EEENS10_INS6_IJSH_S1D_EEENS6_IJSD_SH_EEEEEEENS5_17SM75_U16x8_LDSM_TENS5_14SM90_TMA_STOREES2C_NS5_17SM90_U16x8_STSM_TENS5_39AutoVectorizingCopyWithAssumedAlignmentILi128EEEEEEvvEEEEvNT_6ParamsE,"ax",@progbits
	.align	128
.text._ZN7cutlass13device_kernelINS_4gemm6kernel13GemmUniversalINS1_15MoEProblemShapeIN4cute5tupleIJiiiEEEEENS1_10collective13CollectiveMmaINS1_46MainloopSm100RCGroupGemmTmaUmmaWarpSpecializedILi11ELi8ELi4ENS6_IJiiNS5_1CILi1EEEEEEEENS6_IJNSC_ILi128EEESG_NSC_ILi64EEEEEENS_12float_e4m3_tENS6_IJlSD_lEEESJ_PNS6_IJlSD_NSC_ILi0EEEEEENS5_8TiledMMAINS5_8MMA_AtomIJNS5_10MMA_TraitsINS5_19SM100_MMA_F8F6F4_SSEJSJ_SJ_fSG_SG_NS5_17integral_constantINS5_4UMMA5MajorELSU_0EEESV_NSS_INST_7ScaleInELSW_0EEESX_EEEEEENS5_6LayoutINS6_IJSD_SD_SD_EEENS6_IJSL_SL_SL_EEEEENS6_IJNS5_10UnderscoreES14_S14_EEEEENS5_23SM90_TMA_LOAD_MULTICASTENS5_14ComposedLayoutINS5_7SwizzleILi2ELi4ELi3EEENS5_18smem_ptr_flag_bitsILi8EEENS10_INS6_IJNSC_ILi8EEESH_EEENS6_IJSH_SD_EEEEEEEvNS5_8identityES17_S1H_vS1I_EENS_8epilogue10collective18CollectiveEpilogueINS1K_31Sm100PtrArrayTmaWarpSpecializedILi4ELi2ELi32ELb1ELb0EEEJSI_NS6_IJNS10_ISG_SD_EENS10_INSC_ILi32EEESD_EEEEENS_6half_tEPNS6_IJSD_lSL_EEES1T_S1V_NS1K_6fusion15FusionCallbacksIS1O_NS1W_17LinearCombinationIS1T_fS1T_fLNS_15FloatRoundStyleE2EEESI_S1S_JEEENS5_5SM1004TMEM4LOAD26SM100_TMEM_LOAD_16dp256b4xENS5_13SM90_TMA_LOADENS18_INS19_ILi3ELi4ELi3EEENS1B_ILi16EEENS10_INS6_IJSH_S1D_EEENS6_IJSD_SH_EEEEEEENS5_17SM75_U16x8_LDSM_TENS5_14SM90_TMA_STOREES2C_NS5_17SM90_U16x8_STSM_TENS5_39AutoVectorizingCopyWithAssumedAlignmentILi128EEEEEEvvEEEEvNT_6ParamsE:
        .type           _ZN7cutlass13device_kernelINS_4gemm6kernel13GemmUniversalINS1_15MoEProblemShapeIN4cute5tupleIJiiiEEEEENS1_10collective13CollectiveMmaINS1_46MainloopSm100RCGroupGemmTmaUmmaWarpSpecializedILi11ELi8ELi4ENS6_IJiiNS5_1CILi1EEEEEEEENS6_IJNSC_ILi128EEESG_NSC_ILi64EEEEEENS_12float_e4m3_tENS6_IJlSD_lEEESJ_PNS6_IJlSD_NSC_ILi0EEEEEENS5_8TiledMMAINS5_8MMA_AtomIJNS5_10MMA_TraitsINS5_19SM100_MMA_F8F6F4_SSEJSJ_SJ_fSG_SG_NS5_17integral_constantINS5_4UMMA5MajorELSU_0EEESV_NSS_INST_7ScaleInELSW_0EEESX_EEEEEENS5_6LayoutINS6_IJSD_SD_SD_EEENS6_IJSL_SL_SL_EEEEENS6_IJNS5_10UnderscoreES14_S14_EEEEENS5_23SM90_TMA_LOAD_MULTICASTENS5_14ComposedLayoutINS5_7SwizzleILi2ELi4ELi3EEENS5_18smem_ptr_flag_bitsILi8EEENS10_INS6_IJNSC_ILi8EEESH_EEENS6_IJSH_SD_EEEEEEEvNS5_8identityES17_S1H_vS1I_EENS_8epilogue10collective18CollectiveEpilogueINS1K_31Sm100PtrArrayTmaWarpSpecializedILi4ELi2ELi32ELb1ELb0EEEJSI_NS6_IJNS10_ISG_SD_EENS10_INSC_ILi32EEESD_EEEEENS_6half_tEPNS6_IJSD_lSL_EEES1T_S1V_NS1K_6fusion15FusionCallbacksIS1O_NS1W_17LinearCombinationIS1T_fS1T_fLNS_15FloatRoundStyleE2EEESI_S1S_JEEENS5_5SM1004TMEM4LOAD26SM100_TMEM_LOAD_16dp256b4xENS5_13SM90_TMA_LOADENS18_INS19_ILi3ELi4ELi3EEENS1B_ILi16EEENS10_INS6_IJSH_S1D_EEENS6_IJSD_SH_EEEEEEENS5_17SM75_U16x8_LDSM_TENS5_14SM90_TMA_STOREES2C_NS5_17SM90_U16x8_STSM_TENS5_39AutoVectorizingCopyWithAssumedAlignmentILi128EEEEEEvvEEEEvNT_6ParamsE,@function
        .size           _ZN7cutlass13device_kernelINS_4gemm6kernel13GemmUniversalINS1_15MoEProblemShapeIN4cute5tupleIJiiiEEEEENS1_10collective13CollectiveMmaINS1_46MainloopSm100RCGroupGemmTmaUmmaWarpSpecializedILi11ELi8ELi4ENS6_IJiiNS5_1CILi1EEEEEEEENS6_IJNSC_ILi128EEESG_NSC_ILi64EEEEEENS_12float_e4m3_tENS6_IJlSD_lEEESJ_PNS6_IJlSD_NSC_ILi0EEEEEENS5_8TiledMMAINS5_8MMA_AtomIJNS5_10MMA_TraitsINS5_19SM100_MMA_F8F6F4_SSEJSJ_SJ_fSG_SG_NS5_17integral_constantINS5_4UMMA5MajorELSU_0EEESV_NSS_INST_7ScaleInELSW_0EEESX_EEEEEENS5_6LayoutINS6_IJSD_SD_SD_EEENS6_IJSL_SL_SL_EEEEENS6_IJNS5_10UnderscoreES14_S14_EEEEENS5_23SM90_TMA_LOAD_MULTICASTENS5_14ComposedLayoutINS5_7SwizzleILi2ELi4ELi3EEENS5_18smem_ptr_flag_bitsILi8EEENS10_INS6_IJNSC_ILi8EEESH_EEENS6_IJSH_SD_EEEEEEEvNS5_8identityES17_S1H_vS1I_EENS_8epilogue10collective18CollectiveEpilogueINS1K_31Sm100PtrArrayTmaWarpSpecializedILi4ELi2ELi32ELb1ELb0EEEJSI_NS6_IJNS10_ISG_SD_EENS10_INSC_ILi32EEESD_EEEEENS_6half_tEPNS6_IJSD_lSL_EEES1T_S1V_NS1K_6fusion15FusionCallbacksIS1O_NS1W_17LinearCombinationIS1T_fS1T_fLNS_15FloatRoundStyleE2EEESI_S1S_JEEENS5_5SM1004TMEM4LOAD26SM100_TMEM_LOAD_16dp256b4xENS5_13SM90_TMA_LOADENS18_INS19_ILi3ELi4ELi3EEENS1B_ILi16EEENS10_INS6_IJSH_S1D_EEENS6_IJSD_SH_EEEEEEENS5_17SM75_U16x8_LDSM_TENS5_14SM90_TMA_STOREES2C_NS5_17SM90_U16x8_STSM_TENS5_39AutoVectorizingCopyWithAssumedAlignmentILi128EEEEEEvvEEEEvNT_6ParamsE,(.L_x_1282 - _ZN7cutlass13device_kernelINS_4gemm6kernel13GemmUniversalINS1_15MoEProblemShapeIN4cute5tupleIJiiiEEEEENS1_10collective13CollectiveMmaINS1_46MainloopSm100RCGroupGemmTmaUmmaWarpSpecializedILi11ELi8ELi4ENS6_IJiiNS5_1CILi1EEEEEEEENS6_IJNSC_ILi128EEESG_NSC_ILi64EEEEEENS_12float_e4m3_tENS6_IJlSD_lEEESJ_PNS6_IJlSD_NSC_ILi0EEEEEENS5_8TiledMMAINS5_8MMA_AtomIJNS5_10MMA_TraitsINS5_19SM100_MMA_F8F6F4_SSEJSJ_SJ_fSG_SG_NS5_17integral_constantINS5_4UMMA5MajorELSU_0EEESV_NSS_INST_7ScaleInELSW_0EEESX_EEEEEENS5_6LayoutINS6_IJSD_SD_SD_EEENS6_IJSL_SL_SL_EEEEENS6_IJNS5_10UnderscoreES14_S14_EEEEENS5_23SM90_TMA_LOAD_MULTICASTENS5_14ComposedLayoutINS5_7SwizzleILi2ELi4ELi3EEENS5_18smem_ptr_flag_bitsILi8EEENS10_INS6_IJNSC_ILi8EEESH_EEENS6_IJSH_SD_EEEEEEEvNS5_8identityES17_S1H_vS1I_EENS_8epilogue10collective18CollectiveEpilogueINS1K_31Sm100PtrArrayTmaWarpSpecializedILi4ELi2ELi32ELb1ELb0EEEJSI_NS6_IJNS10_ISG_SD_EENS10_INSC_ILi32EEESD_EEEEENS_6half_tEPNS6_IJSD_lSL_EEES1T_S1V_NS1K_6fusion15FusionCallbacksIS1O_NS1W_17LinearCombinationIS1T_fS1T_fLNS_15FloatRoundStyleE2EEESI_S1S_JEEENS5_5SM1004TMEM4LOAD26SM100_TMEM_LOAD_16dp256b4xENS5_13SM90_TMA_LOADENS18_INS19_ILi3ELi4ELi3EEENS1B_ILi16EEENS10_INS6_IJSH_S1D_EEENS6_IJSD_SH_EEEEEEENS5_17SM75_U16x8_LDSM_TENS5_14SM90_TMA_STOREES2C_NS5_17SM90_U16x8_STSM_TENS5_39AutoVectorizingCopyWithAssumedAlignmentILi128EEEEEEvvEEEEvNT_6ParamsE)
        .other          _ZN7cutlass13device_kernelINS_4gemm6kernel13GemmUniversalINS1_15MoEProblemShapeIN4cute5tupleIJiiiEEEEENS1_10collective13CollectiveMmaINS1_46MainloopSm100RCGroupGemmTmaUmmaWarpSpecializedILi11ELi8ELi4ENS6_IJiiNS5_1CILi1EEEEEEEENS6_IJNSC_ILi128EEESG_NSC_ILi64EEEEEENS_12float_e4m3_tENS6_IJlSD_lEEESJ_PNS6_IJlSD_NSC_ILi0EEEEEENS5_8TiledMMAINS5_8MMA_AtomIJNS5_10MMA_TraitsINS5_19SM100_MMA_F8F6F4_SSEJSJ_SJ_fSG_SG_NS5_17integral_constantINS5_4UMMA5MajorELSU_0EEESV_NSS_INST_7ScaleInELSW_0EEESX_EEEEEENS5_6LayoutINS6_IJSD_SD_SD_EEENS6_IJSL_SL_SL_EEEEENS6_IJNS5_10UnderscoreES14_S14_EEEEENS5_23SM90_TMA_LOAD_MULTICASTENS5_14ComposedLayoutINS5_7SwizzleILi2ELi4ELi3EEENS5_18smem_ptr_flag_bitsILi8EEENS10_INS6_IJNSC_ILi8EEESH_EEENS6_IJSH_SD_EEEEEEEvNS5_8identityES17_S1H_vS1I_EENS_8epilogue10collective18CollectiveEpilogueINS1K_31Sm100PtrArrayTmaWarpSpecializedILi4ELi2ELi32ELb1ELb0EEEJSI_NS6_IJNS10_ISG_SD_EENS10_INSC_ILi32EEESD_EEEEENS_6half_tEPNS6_IJSD_lSL_EEES1T_S1V_NS1K_6fusion15FusionCallbacksIS1O_NS1W_17LinearCombinationIS1T_fS1T_fLNS_15FloatRoundStyleE2EEESI_S1S_JEEENS5_5SM1004TMEM4LOAD26SM100_TMEM_LOAD_16dp256b4xENS5_13SM90_TMA_LOADENS18_INS19_ILi3ELi4ELi3EEENS1B_ILi16EEENS10_INS6_IJSH_S1D_EEENS6_IJSD_SH_EEEEEEENS5_17SM75_U16x8_LDSM_TENS5_14SM90_TMA_STOREES2C_NS5_17SM90_U16x8_STSM_TENS5_39AutoVectorizingCopyWithAssumedAlignmentILi128EEEEEEvvEEEEvNT_6ParamsE,@"STO_CUDA_ENTRY STV_DEFAULT"
_ZN7cutlass13device_kernelINS_4gemm6kernel13GemmUniversalINS1_15MoEProblemShapeIN4cute5tupleIJiiiEEEEENS1_10collective13CollectiveMmaINS1_46MainloopSm100RCGroupGemmTmaUmmaWarpSpecializedILi11ELi8ELi4ENS6_IJiiNS5_1CILi1EEEEEEEENS6_IJNSC_ILi128EEESG_NSC_ILi64EEEEEENS_12float_e4m3_tENS6_IJlSD_lEEESJ_PNS6_IJlSD_NSC_ILi0EEEEEENS5_8TiledMMAINS5_8MMA_AtomIJNS5_10MMA_TraitsINS5_19SM100_MMA_F8F6F4_SSEJSJ_SJ_fSG_SG_NS5_17integral_constantINS5_4UMMA5MajorELSU_0EEESV_NSS_INST_7ScaleInELSW_0EEESX_EEEEEENS5_6LayoutINS6_IJSD_SD_SD_EEENS6_IJSL_SL_SL_EEEEENS6_IJNS5_10UnderscoreES14_S14_EEEEENS5_23SM90_TMA_LOAD_MULTICASTENS5_14ComposedLayoutINS5_7SwizzleILi2ELi4ELi3EEENS5_18smem_ptr_flag_bitsILi8EEENS10_INS6_IJNSC_ILi8EEESH_EEENS6_IJSH_SD_EEEEEEEvNS5_8identityES17_S1H_vS1I_EENS_8epilogue10collective18CollectiveEpilogueINS1K_31Sm100PtrArrayTmaWarpSpecializedILi4ELi2ELi32ELb1ELb0EEEJSI_NS6_IJNS10_ISG_SD_EENS10_INSC_ILi32EEESD_EEEEENS_6half_tEPNS6_IJSD_lSL_EEES1T_S1V_NS1K_6fusion15FusionCallbacksIS1O_NS1W_17LinearCombinationIS1T_fS1T_fLNS_15FloatRoundStyleE2EEESI_S1S_JEEENS5_5SM1004TMEM4LOAD26SM100_TMEM_LOAD_16dp256b4xENS5_13SM90_TMA_LOADENS18_INS19_ILi3ELi4ELi3EEENS1B_ILi16EEENS10_INS6_IJSH_S1D_EEENS6_IJSD_SH_EEEEEEENS5_17SM75_U16x8_LDSM_TENS5_14SM90_TMA_STOREES2C_NS5_17SM90_U16x8_STSM_TENS5_39AutoVectorizingCopyWithAssumedAlignmentILi128EEEEEEvvEEEEvNT_6ParamsE:
[----:B------:R-:W1:Y:S01]  /*0000*/  LDC R1, c[0x0][0x37c] ;  /* 0x0000df00ff017b82 */ /* 0x000e620000000800 */
[----:B------:R-:W2:Y:S07]  /*0010*/  S2R R38, SR_TID.X ;  /* 0x0000000000267919 */ /* 0x000eae0000002100 */
[----:B------:R-:W3:Y:S01]  /*0020*/  S2UR UR4, SR_CTAID.X ;  /* 0x00000000000479c3 */ /* 0x000ee20000002500 */
[----:B------:R-:W-:-:S05]  /*0030*/  CS2R.32 R94, SR_CgaSize ;  /* 0x00000000005e7805 */ /* 0x000fca0000008a00 */
[----:B------:R-:W-:-:S05]  /*0040*/  IMAD R94, R94, -0xa0, RZ ;  /* 0xffffff605e5e7824 */ /* 0x000fca00078e02ff */
[----:B------:R-:W-:-:S14]  /*0050*/  R2UR UR36, R94 ;  /* 0x000000005e2472ca */ /* 0x000fdc00000e0000 */
[----:B------:R-:W4:Y:S01]  /*0060*/  LDCU UR36, c[0x0][UR36+0x2a4] ;  /* 0x00005480242477ac */ /* 0x000f220008000800 */
[----:B------:R-:W3:Y:S01]  /*0070*/  S2R R56, SR_CTAID.Y ;  /* 0x0000000000387919 */ /* 0x000ee20000002600 */
[----:B------:R-:W4:Y:S01]  /*0080*/  LDCU.64 UR6, c[0x0][0x800] ;  /* 0x00010000ff0677ac */ /* 0x000f220008000a00 */
[----:B------:R-:W3:Y:S01]  /*0090*/  LDC R39, c[0x0][0x370] ;  /* 0x0000dc00ff277b82 */ /* 0x000ee20000000800 */
[----:B------:R-:W-:Y:S01]  /*00a0*/  UMOV UR54, 0x4 ;  /* 0x0000000400367882 */ /* 0x000fe20000000000 */
[----:B------:R-:W-:-:S05]  /*00b0*/  CS2R.32 R94, SR_CgaSize ;  /* 0x00000000005e7805 */ /* 0x000fca0000008a00 */
[----:B------:R-:W-:-:S05]  /*00c0*/  IMAD R94, R94, -0xa0, RZ ;  /* 0xffffff605e5e7824 */ /* 0x000fca00078e02ff */
[----:B------:R-:W-:-:S14]  /*00d0*/  R2UR UR38, R94 ;  /* 0x000000005e2672ca */ /* 0x000fdc00000e0000 */
[----:B------:R-:W5:Y:S01]  /*00e0*/  LDCU UR38, c[0x0][UR38+0x2a0] ;  /* 0x00005400262677ac */ /* 0x000f620008000800 */
[----:B------:R-:W-:Y:S01]  /*00f0*/  ELECT P1, URZ, PT ;  /* 0x0000000000ff782f */ /* 0x000fe20003820000 */
[----:B------:R-:W-:Y:S01]  /*0100*/  UMOV UR46, 0x280 ;  /* 0x00000280002e7882 */ /* 0x000fe20000000000 */
[----:B------:R-:W-:Y:S01]  /*0110*/  UMOV UR45, 0x380 ;  /* 0x00000380002d7882 */ /* 0x000fe20000000000 */
[----:B----4-:R-:W-:-:S04]  /*0120*/  UISETP.NE.AND UP1, UPT, UR36, UR7, UPT ;  /* 0x000000072400728c */ /* 0x010fc8000bf25270 */
[----:B-----5:R-:W-:Y:S02]  /*0130*/  UISETP.EQ.AND UP1, UPT, UR38, UR6, !UP1 ;  /* 0x000000062600728c */ /* 0x020fe4000cf22270 */
[----:B------:R-:W-:Y:S01]  /*0140*/  UIMAD UR47, UR38, UR36, URZ ;  /* 0x00000024262f72a4 */ /* 0x000fe2000f8e02ff */
[----:B--2---:R-:W-:Y:S01]  /*0150*/  SHF.R.U32.HI R94, RZ, 0x5, R38 ;  /* 0x00000005ff5e7819 */ /* 0x004fe20000011626 */
[----:B------:R-:W-:Y:S02]  /*0160*/  USEL UR46, UR46, 0x80, UP1 ;  /* 0x000000802e2e7887 */ /* 0x000fe40008800000 */
[----:B------:R-:W-:Y:S01]  /*0170*/  USEL UR45, UR45, 0x180, UP1 ;  /* 0x000001802d2d7887 */ /* 0x000fe20008800000 */
[----:B---3--:R-:W-:Y:S01]  /*0180*/  IMAD R56, R56, R39, UR4 ;  /* 0x0000000438387e24 */ /* 0x008fe2000f8e0227 */
[----:B------:R-:W2:Y:S02]  /*0190*/  SHFL.IDX PT, R0, R94, RZ, 0x1f ;  /* 0x00001fff5e007589 */ /* 0x000ea400000e0000 */
        /* <DEDUP_REMOVED lines=13> */
[----:B------:R-:W2:Y:S01]  /*0270*/  S2UR UR4, SR_CgaCtaId ;  /* 0x00000000000479c3 */ /* 0x000ea20000008800 */
[----:B------:R-:W3:Y:S01]  /*0280*/  LDCU.64 UR40, c[0x0][UR45+0x380] ;  /* 0x000070002d2877ac */ /* 0x000ee20008000a00 */
[----:B------:R-:W4:Y:S01]  /*0290*/  LDCU.64 UR34, c[0x0][UR45+0x388] ;  /* 0x000071002d2277ac */ /* 0x000f220008000a00 */
[----:B------:R-:W5:Y:S01]  /*02a0*/  LDCU.64 UR32, c[0x0][UR45+0x390] ;  /* 0x000072002d2077ac */ /* 0x000f620008000a00 */
[----:B------:R-:W2:Y:S01]  /*02b0*/  LDCU.64 UR30, c[0x0][UR45+0x398] ;  /* 0x000073002d1e77ac */ /* 0x000ea20008000a00 */
[----:B------:R-:W2:Y:S01]  /*02c0*/  LDCU.64 UR28, c[0x0][UR45+0x3a0] ;  /* 0x000074002d1c77ac */ /* 0x000ea20008000a00 */
[----:B---3--:R-:W-:Y:S01]  /*02d0*/  MOV R4, UR40 ;  /* 0x0000002800047c02 */ /* 0x008fe20008000f00 */
[----:B------:R-:W-:Y:S01]  /*02e0*/  IMAD.U32 R5, RZ, RZ, UR41 ;  /* 0x00000029ff057e24 */ /* 0x000fe2000f8e00ff */
[----:B------:R-:W3:Y:S01]  /*02f0*/  LDCU.64 UR26, c[0x0][UR45+0x3a8] ;  /* 0x000075002d1a77ac */ /* 0x000ee20008000a00 */
[----:B----4-:R-:W-:Y:S01]  /*0300*/  IMAD.U32 R6, RZ, RZ, UR34 ;  /* 0x00000022ff067e24 */ /* 0x010fe2000f8e00ff */
[----:B------:R-:W4:Y:S01]  /*0310*/  LDCU.64 UR24, c[0x0][UR45+0x3b0] ;  /* 0x000076002d1877ac */ /* 0x000f220008000a00 */
[----:B------:R-:W-:Y:S01]  /*0320*/  IMAD.U32 R7, RZ, RZ, UR35 ;  /* 0x00000023ff077e24 */ /* 0x000fe2000f8e00ff */
[----:B-----5:R-:W-:Y:S01]  /*0330*/  MOV R28, UR32 ;  /* 0x00000020001c7c02 */ /* 0x020fe20008000f00 */
[----:B------:R-:W-:Y:S01]  /*0340*/  IMAD.U32 R29, RZ, RZ, UR33 ;  /* 0x00000021ff1d7e24 */ /* 0x000fe2000f8e00ff */
[----:B------:R-:W5:Y:S01]  /*0350*/  LDCU.64 UR22, c[0x0][UR45+0x3b8] ;  /* 0x000077002d1677ac */ /* 0x000f620008000a00 */
[----:B--2---:R-:W-:Y:S01]  /*0360*/  MOV R30, UR30 ;  /* 0x0000001e001e7c02 */ /* 0x004fe20008000f00 */
[----:B------:R-:W-:Y:S01]  /*0370*/  IMAD.U32 R31, RZ, RZ, UR31 ;  /* 0x0000001fff1f7e24 */ /* 0x000fe2000f8e00ff */
[----:B------:R-:W2:Y:S01]  /*0380*/  LDCU.64 UR20, c[0x0][UR45+0x3c0] ;  /* 0x000078002d1477ac */ /* 0x000ea20008000a00 */
[----:B------:R-:W-:Y:S01]  /*0390*/  MOV R24, UR28 ;  /* 0x0000001c00187c02 */ /* 0x000fe20008000f00 */
[----:B------:R-:W-:Y:S01]  /*03a0*/  IMAD.U32 R25, RZ, RZ, UR29 ;  /* 0x0000001dff197e24 */ /* 0x000fe2000f8e00ff */
[----:B------:R-:W1:Y:S01]  /*03b0*/  LDCU.64 UR18, c[0x0][UR45+0x3c8] ;  /* 0x000079002d1277ac */ /* 0x000e620008000a00 */
        /* <DEDUP_REMOVED lines=9> */
[----:B--2---:R-:W-:Y:S01]  /*0450*/  MOV R16, UR20 ;  /* 0x0000001400107c02 */ /* 0x004fe20008000f00 */
[----:B------:R-:W-:Y:S01]  /*0460*/  IMAD.U32 R17, RZ, RZ, UR21 ;  /* 0x00000015ff117e24 */ /* 0x000fe2000f8e00ff */
[----:B------:R-:W2:Y:S01]  /*0470*/  LDCU.64 UR10, c[0x0][UR45+0x3e8] ;  /* 0x00007d002d0a77ac */ /* 0x000ea20008000a00 */
[----:B-1----:R-:W-:Y:S01]  /*0480*/  MOV R18, UR18 ;  /* 0x0000001200127c02 */ /* 0x002fe20008000f00 */
[----:B------:R-:W-:Y:S01]  /*0490*/  IMAD.U32 R19, RZ, RZ, UR19 ;  /* 0x00000013ff137e24 */ /* 0x000fe2000f8e00ff */
[----:B------:R-:W1:Y:S01]  /*04a0*/  LDCU.64 UR8, c[0x0][UR45+0x3f0] ;  /* 0x00007e002d0877ac */ /* 0x000e620008000a00 */
[----:B---3--:R-:W-:Y:S01]  /*04b0*/  MOV R12, UR16 ;  /* 0x00000010000c7c02 */ /* 0x008fe20008000f00 */
[----:B------:R-:W-:Y:S01]  /*04c0*/  IMAD.U32 R13, RZ, RZ, UR17 ;  /* 0x00000011ff0d7e24 */ /* 0x000fe2000f8e00ff */
[----:B------:R-:W3:Y:S01]  /*04d0*/  LDCU.64 UR6, c[0x0][UR45+0x3f8] ;  /* 0x00007f002d0677ac */ /* 0x000ee20008000a00 */
[----:B----4-:R-:W-:Y:S01]  /*04e0*/  MOV R14, UR14 ;  /* 0x0000000e000e7c02 */ /* 0x010fe20008000f00 */
[----:B------:R-:W-:Y:S01]  /*04f0*/  IMAD.U32 R15, RZ, RZ, UR15 ;  /* 0x0000000fff0f7e24 */ /* 0x000fe2000f8e00ff */
[----:B------:R-:W-:-:S02]  /*0500*/  UMOV UR5, 0x400 ;  /* 0x0000040000057882 */ /* 0x000fc40000000000 */
[----:B------:R-:W-:Y:S01]  /*0510*/  ULEA UR4, UR4, UR5, 0x18 ;  /* 0x0000000504047291 */ /* 0x000fe2000f8ec0ff */
[----:B-----5:R-:W-:Y:S01]  /*0520*/  MOV R8, UR12 ;  /* 0x0000000c00087c02 */ /* 0x020fe20008000f00 */
[----:B------:R-:W-:Y:S01]  /*0530*/  IMAD.U32 R9, RZ, RZ, UR13 ;  /* 0x0000000dff097e24 */ /* 0x000fe2000f8e00ff */
[----:B--2---:R-:W-:Y:S01]  /*0540*/  MOV R10, UR10 ;  /* 0x0000000a000a7c02 */ /* 0x004fe20008000f00 */
        /* <DEDUP_REMOVED lines=8> */
[----:B---3--:R-:W-:Y:S01]  /*05d0*/  MOV R6, UR6 ;  /* 0x0000000600067c02 */ /* 0x008fe20008000f00 */
[----:B------:R-:W-:Y:S01]  /*05e0*/  IMAD.U32 R7, RZ, RZ, UR7 ;  /* 0x00000007ff077e24 */ /* 0x000fe2000f8e00ff */
[----:B-1----:R-:W-:-:S02]  /*05f0*/  MOV R4, UR8 ;  /* 0x0000000800047c02 */ /* 0x002fc40008000f00 */
[----:B------:R-:W-:-:S05]  /*0600*/  MOV R5, UR9 ;  /* 0x0000000900057c02 */ /* 0x000fca0008000f00 */
[----:B------:R2:W-:Y:S02]  /*0610*/  STS.128 [UR4+0x570], R4 ;  /* 0x00057004ff007988 */ /* 0x0005e40008000c04 */
.L_x_671:
[----:B------:R-:W-:Y:S05]  /*0620*/  BSYNC.RECONVERGENT B0 ;  /* 0x0000000000007941 */ /* 0x000fea0003800200 */
.L_x_670:
[----:B-1----:R-:W-:Y:S01]  /*0630*/  IMAD.WIDE.U32 R36, R36, 0x80, R2 ;  /* 0x0000008024247825 */ /* 0x002fe200078e0002 */
[----:B------:R-:W-:-:S06]  /*0640*/  NOP ;  /* 0x0000000000007918 */ /* 0x000fcc0000000000 */
.L_x_669:
[----:B------:R-:W-:-:S09]  /*0650*/  UISETP.NE.AND UP0, UPT, UR54, 0x3, UPT ;  /* 0x000000033600788c */ /* 0x000fd2000bf05270 */
[----:B------:R-:W-:Y:S05]  /*0660*/  BRA.U UP0, `(.L_x_672) ;  /* 0x0000000100807547 */ /* 0x000fea000b800000 */
[----:B------:R-:W1:Y:S01]  /*0670*/  S2UR UR4, SR_CgaCtaId ;  /* 0x00000000000479c3 */ /* 0x000e620000008800 */
[----:B------:R-:W-:Y:S01]  /*0680*/  ELECT P0, URZ, PT ;  /* 0x0000000000ff782f */ /* 0x000fe20003800000 */
[----:B------:R-:W-:Y:S01]  /*0690*/  IMAD R3, R56, 0xe, RZ ;  /* 0x0000000e38037824 */ /* 0x000fe200078e02ff */
[----:B------:R-:W-:-:S05]  /*06a0*/  UMOV UR5, 0x400 ;  /* 0x0000040000057882 */ /* 0x000fca0000000000 */
[----:B------:R-:W3:Y:S08]  /*06b0*/  LDC.64 R32, c[0x0][0x900] ;  /* 0x00024000ff207b82 */ /* 0x000ef00000000a00 */
[----:B------:R-:W3:Y:S08]  /*06c0*/  LDC.64 R34, c[0x0][0x908] ;  /* 0x00024200ff227b82 */ /* 0x000ef00000000a00 */
[----:B--2---:R-:W2:Y:S01]  /*06d0*/  LDC.64 R28, c[0x0][0x910] ;  /* 0x00024400ff1c7b82 */ /* 0x004ea20000000a00 */
[----:B-1----:R-:W-:-:S07]  /*06e0*/  ULEA UR4, UR4, UR5, 0x18 ;  /* 0x0000000504047291 */ /* 0x002fce000f8ec0ff */
[----:B------:R-:W2:Y:S08]  /*06f0*/  LDC.64 R30, c[0x0][0x918] ;  /* 0x00024600ff1e7b82 */ /* 0x000eb00000000a00 */
[----:B------:R-:W1:Y:S01]  /*0700*/  LDC.64 R24, c[0x0][0x920] ;  /* 0x00024800ff187b82 */ /* 0x000e620000000a00 */
[----:B---3--:R3:W-:Y:S07]  /*0710*/  @P0 STS.128 [UR4+0x400], R32 ;  /* 0x00040020ff000988 */ /* 0x0087ee0008000c04 */
[----:B------:R-:W1:Y:S08]  /*0720*/  LDC.64 R26, c[0x0][0x928] ;  /* 0x00024a00ff1a7b82 */ /* 0x000e700000000a00 */
[----:B------:R-:W4:Y:S01]  /*0730*/  LDC.64 R20, c[0x0][0x930] ;  /* 0x00024c00ff147b82 */ /* 0x000f220000000a00 */
[----:B--2---:R3:W-:Y:S07]  /*0740*/  @P0 STS.128 [UR4+0x410], R28 ;  /* 0x0004101cff000988 */ /* 0x0047ee0008000c04 */
[----:B------:R-:W4:Y:S08]  /*0750*/  LDC.64 R22, c[0x0][0x938] ;  /* 0x00024e00ff167b82 */ /* 0x000f300000000a00 */
[----:B------:R-:W2:Y:S01]  /*0760*/  LDC.64 R16, c[0x0][0x940] ;  /* 0x00025000ff107b82 */ /* 0x000ea20000000a00 */
[----:B-1----:R3:W-:Y:S07]  /*0770*/  @P0 STS.128 [UR4+0x420], R24 ;  /* 0x00042018ff000988 */ /* 0x0027ee0008000c04 */
[----:B------:R-:W2:Y:S08]  /*0780*/  LDC.64 R18, c[0x0][0x948] ;  /* 0x00025200ff127b82 */ /* 0x000eb00000000a00 */
[----:B------:R-:W1:Y:S01]  /*0790*/  LDC.64 R12, c[0x0][0x950] ;  /* 0x00025400ff0c7b82 */ /* 0x000e620000000a00 */
[----:B----4-:R3:W-:Y:S07]  /*07a0*/  @P0 STS.128 [UR4+0x430], R20 ;  /* 0x00043014ff000988 */ /* 0x0107ee0008000c04 */
        /* <DEDUP_REMOVED lines=8> */
[----:B----4-:R3:W-:Y:S04]  /*0830*/  @P0 STS.128 [UR4+0x460], R8 ;  /* 0x00046008ff000988 */ /* 0x0107e80008000c04 */
[----:B--2---:R3:W-:Y:S01]  /*0840*/  @P0 STS.128 [UR4+0x470], R4 ;  /* 0x00047004ff000988 */ /* 0x0047e20008000c04 */
[----:B-1----:R-:W-:Y:S01]  /*0850*/  IMAD.WIDE.U32 R40, R3, 0x80, R40 ;  /* 0x0000008003287825 */ /* 0x002fe200078e0028 */
[----:B------:R-:W-:-:S06]  /*0860*/  NOP ;  /* 0x0000000000007918 */ /* 0x000fcc0000000000 */
.L_x_672:
[----:B------:R-:W1:Y:S01]  /*0870*/  SHFL.IDX PT, R0, R94, RZ, 0x1f ;  /* 0x00001fff5e007589 */ /* 0x000e6200000e0000 */
[----:B--23--:R-:W-:Y:S01]  /*0880*/  IMAD.U32 R28, RZ, RZ, UR54 ;  /* 0x00000036ff1c7e24 */ /* 0x00cfe2000f8e00ff */
[----:B------:R-:W-:Y:S01]  /*0890*/  UISETP.NE.AND UP1, UPT, UR54, 0x2, UPT ;  /* 0x000000023600788c */ /* 0x000fe2000bf25270 */
[----:B------:R-:W-:Y:S01]  /*08a0*/  LOP3.LUT R95, R95, 0xfffffffd, RZ, 0xc0, !PT ;  /* 0xfffffffd5f5f7812 */ /* 0x000fe200078ec0ff */
[----:B------:R-:W-:Y:S02]  /*08b0*/  UISETP.NE.AND UP0, UPT, UR54, URZ, UPT ;  /* 0x000000ff3600728c */ /* 0x000fe4000bf05270 */
[----:B------:R-:W-:Y:S01]  /*08c0*/  ISETP.NE.OR P1, PT, R28, 0x2, !P1 ;  /* 0x000000021c00780c */ /* 0x000fe20004f25670 */
[----:B------:R-:W-:-:S04]  /*08d0*/  USEL UR44, URZ, 0x1, UP1 ;  /* 0x00000001ff2c7887 */ /* 0x000fc80008800000 */
[----:B------:R-:W-:-:S08]  /*08e0*/  USEL UR44, UR44, 0x2, UP0 ;  /* 0x000000022c2c7887 */ /* 0x000fd00008000000 */
[----:B------:R-:W-:Y:S02]  /*08f0*/  @P1 LOP3.LUT R95, R95, 0x2, RZ, 0xfc, !PT ;  /* 0x000000025f5f1812 */ /* 0x000fe400078efcff */
[----:B-1----:R-:W-:-:S13]  /*0900*/  ISETP.NE.AND P0, PT, R0, RZ, PT ;  /* 0x000000ff0000720c */ /* 0x002fda0003f05270 */
[----:B------:R-:W-:Y:S05]  /*0910*/  @P0 BRA `(.L_x_673) ;  /* 0x0000001400780947 */ /* 0x000fea0003800000 */
[----:B------:R-:W-:-:S04]  /*0920*/  UIADD3 UR39, UPT, UPT, UR38, -0x1, UR36 ;  /* 0xffffffff26277890 */ /* 0x000fc8000fffe024 */
[----:B------:R-:W-:-:S09]  /*0930*/  UISETP.NE.AND UP0, UPT, UR39, URZ, UPT ;  /* 0x000000ff2700728c */ /* 0x000fd2000bf05270 */
        /* <DEDUP_REMOVED lines=17> */
.L_x_674:
[----:B------:R-:W-:-:S03]  /*0a50*/  UMOV UR4, 0xffffffff ;  /* 0xffffffff00047882 */ /* 0x000fc60000000000 */
[----:B------:R-:W-:Y:S05]  /*0a60*/  BRA.DIV UR4, `(.L_x_675) ;  /* 0x0000013e04ec7947 */ /* 0x000fea000b800000 */
[----:B------:R-:W-:-:S13]  /*0a70*/  ELECT P6, URZ, PT ;  /* 0x0000000000ff782f */ /* 0x000fda00038c0000 */
.L_x_1052:
[----:B------:R-:W-:Y:S04]  /*0a80*/  BSSY.RECONVERGENT B6, `(.L_x_673) ;  /* 0x0000147000067945 */ /* 0x000fe80003800200 */
[----:B------:R-:W-:Y:S05]  /*0a90*/  @!P6 BRA `(.L_x_676) ;  /* 0x000000140014e947 */ /* 0x000fea0003800000 */
[----:B------:R-:W1:Y:S01]  /*0aa0*/  S2R R2, SR_CgaCtaId ;  /* 0x0000000000027919 */ /* 0x000e620000008800 */
        /* <DEDUP_REMOVED lines=27> */
.L_x_677:
        /* <DEDUP_REMOVED lines=29> */
.L_x_678:
        /* <DEDUP_REMOVED lines=29> */
.L_x_679:
        /* <DEDUP_REMOVED lines=29> */
.L_x_680:
        /* <DEDUP_REMOVED lines=29> */
.L_x_681:
        /* <DEDUP_REMOVED lines=29> */
.L_x_682:
        /* <DEDUP_REMOVED lines=29> */
.L_x_683:
        /* <DEDUP_REMOVED lines=29> */
.L_x_684:
        /* <DEDUP_REMOVED lines=29> */
.L_x_685:
        /* <DEDUP_REMOVED lines=29> */
.L_x_686:
        /* <DEDUP_REMOVED lines=29> */
.L_x_687:
[----:B------:R-:W-:Y:S01]  /*1e80*/  R2UR UR4, R2 ;  /* 0x00000000020472ca */ /* 0x000fe200000e0000 */
[----:B-1----:R-:W-:-:S04]  /*1e90*/  UIADD3 UR6, UPT, UPT, -UR39, 0x100000, URZ ;  /* 0x0010000027067890 */ /* 0x002fc8000fffe1ff */
[----:B------:R-:W-:Y:S02]  /*1ea0*/  USHF.L.U32 UR7, UR6, 0xb, URZ ;  /* 0x0000000b06077899 */ /* 0x000fe400080006ff */
[----:B------:R-:W-:Y:S01]  /*1eb0*/  USHF.L.U32 UR6, UR6, 0x1, URZ ;  /* 0x0000000106067899 */ /* 0x000fe200080006ff */
[----:B------:R-:W1:Y:S11]  /*1ec0*/  FENCE.VIEW.ASYNC.S ;  /* 0x00000000000073c6 */ /* 0x000e760000000000 */
[----:B-1----:R1:W1:Y:S01]  /*1ed0*/  SYNCS.EXCH.64 URZ, [UR4+0xa8], UR6 ;  /* 0x0000a80604ff75b2 */ /* 0x0022620008000100 */
[----:B------:R-:W-:Y:S01]  /*1ee0*/  NOP ;  /* 0x0000000000007918 */ /* 0x000fe20000000000 */
.L_x_676:
[----:B-1----:R-:W-:Y:S05]  /*1ef0*/  BSYNC.RECONVERGENT B6 ;  /* 0x0000000000067941 */ /* 0x002fea0003800200 */
.L_x_673:
[----:B------:R-:W-:Y:S01]  /*1f00*/  UMOV UR4, 0xffffffff ;  /* 0xffffffff00047882 */ /* 0x000fe20000000000 */
[----:B------:R-:W-:Y:S02]  /*1f10*/  NOP ;  /* 0x0000000000007918 */ /* 0x000fe40000000000 */
[----:B------:R-:W-:Y:S05]  /*1f20*/  BRA.DIV UR4, `(.L_x_688) ;  /* 0x0000012a04d47947 */ /* 0x000fea000b800000 */
.L_x_1055:
[----:B------:R-:W-:-:S03]  /*1f30*/  UMOV UR4, 0xffffffff ;  /* 0xffffffff00047882 */ /* 0x000fc60000000000 */
[----:B------:R-:W-:Y:S05]  /*1f40*/  BRA.DIV UR4, `(.L_x_689) ;  /* 0x0000012a04f47947 */ /* 0x000fea000b800000 */
.L_x_1058:
[----:B------:R-:W-:-:S03]  /*1f50*/  UMOV UR4, 0xffffffff ;  /* 0xffffffff00047882 */ /* 0x000fc60000000000 */
[----:B------:R-:W-:Y:S05]  /*1f60*/  BRA.DIV UR4, `(.L_x_690) ;  /* 0x0000012e040c7947 */ /* 0x000fea000b800000 */
[----:B------:R1:W1:Y:S02]  /*1f70*/  SHFL.IDX PT, R14, R94, RZ, 0x1f ;  /* 0x00001fff5e0e7589 */ /* 0x00026400000e0000 */
.L_x_1061:
[----:B-1----:R-:W-:-:S13]  /*1f80*/  ISETP.NE.AND P0, PT, R14, 0x1, PT ;  /* 0x000000010e00780c */ /* 0x002fda0003f05270 */
[----:B------:R-:W-:Y:S05]  /*1f90*/  @P0 BRA `(.L_x_691) ;  /* 0x00000000006c0947 */ /* 0x000fea0003800000 */
[----:B------:R-:W-:-:S03]  /*1fa0*/  UMOV UR4, 0xffffffff ;  /* 0xffffffff00047882 */ /* 0x000fc60000000000 */
[----:B------:R-:W-:Y:S05]  /*1fb0*/  BRA.DIV UR4, `(.L_x_692) ;  /* 0x0000012e04207947 */ /* 0x000fea000b800000 */
[----:B------:R-:W-:-:S13]  /*1fc0*/  ELECT P6, URZ, PT ;  /* 0x0000000000ff782f */ /* 0x000fda00038c0000 */
.L_x_1064:
        /* <DEDUP_REMOVED lines=23> */
.L_x_693:
[----:B-1----:R-:W-:Y:S05]  /*2140*/  BSYNC.RECONVERGENT B0 ;  /* 0x0000000000007941 */ /* 0x002fea0003800200 */
.L_x_691:
[----:B------:R-:W-:Y:S01]  /*2150*/  UMOV UR4, 0xffffffff ;  /* 0xffffffff00047882 */ /* 0x000fe20000000000 */
[----:B------:R-:W-:Y:S02]  /*2160*/  NOP ;  /* 0x0000000000007918 */ /* 0x000fe40000000000 */
[----:B------:R-:W-:Y:S05]  /*2170*/  BRA.DIV UR4, `(.L_x_694) ;  /* 0x0000012a04d07947 */ /* 0x000fea000b800000 */
[----:B------:R1:W1:Y:S02]  /*2180*/  SHFL.IDX PT, R14, R94, RZ, 0x1f ;  /* 0x00001fff5e0e7589 */ /* 0x00026400000e0000 */
.L_x_1067:
[----:B-1----:R-:W-:-:S13]  /*2190*/  ISETP.NE.AND P0, PT, R14, 0x3, PT ;  /* 0x000000030e00780c */ /* 0x002fda0003f05270 */
[----:B------:R-:W-:Y:S05]  /*21a0*/  @P0 BRA `(.L_x_695) ;  /* 0x0000000000440947 */ /* 0x000fea0003800000 */
[----:B------:R-:W-:-:S03]  /*21b0*/  UMOV UR4, 0xffffffff ;  /* 0xffffffff00047882 */ /* 0x000fc60000000000 */
[----:B------:R-:W-:Y:S05]  /*21c0*/  BRA.DIV UR4, `(.L_x_696) ;  /* 0x0000012a04e47947 */ /* 0x000fea000b800000 */
[----:B------:R-:W-:-:S13]  /*21d0*/  ELECT P6, URZ, PT ;  /* 0x0000000000ff782f */ /* 0x000fda00038c0000 */
.L_x_1070:
        /* <DEDUP_REMOVED lines=14> */
.L_x_695:
[----:B------:R-:W-:Y:S01]  /*22c0*/  UMOV UR4, 0xffffffff ;  /* 0xffffffff00047882 */ /* 0x000fe20000000000 */
[----:B------:R-:W-:Y:S02]  /*22d0*/  NOP ;  /* 0x0000000000007918 */ /* 0x000fe40000000000 */
[----:B------:R-:W-:Y:S05]  /*22e0*/  BRA.DIV UR4, `(.L_x_697) ;  /* 0x0000012a04bc7947 */ /* 0x000fea000b800000 */
[----:B------:R1:W1:Y:S02]  /*22f0*/  SHFL.IDX PT, R14, R94, RZ, 0x1f ;  /* 0x00001fff5e0e7589 */ /* 0x00026400000e0000 */
.L_x_1073:
[----:B-1----:R-:W-:-:S13]  /*2300*/  ISETP.NE.AND P0, PT, R14, 0x4, PT ;  /* 0x000000040e00780c */ /* 0x002fda0003f05270 */
[----:B------:R-:W-:Y:S05]  /*2310*/  @P0 BRA `(.L_x_698) ;  /* 0x00000000008c0947 */ /* 0x000fea0003800000 */
[----:B------:R-:W-:-:S03]  /*2320*/  UMOV UR4, 0xffffffff ;  /* 0xffffffff00047882 */ /* 0x000fc60000000000 */
[----:B------:R-:W-:Y:S05]  /*2330*/  BRA.DIV UR4, `(.L_x_699) ;  /* 0x0000012a04d07947 */ /* 0x000fea000b800000 */
[----:B------:R-:W-:-:S13]  /*2340*/  ELECT P6, URZ, PT ;  /* 0x0000000000ff782f */ /* 0x000fda00038c0000 */
.L_x_1076:
        /* <DEDUP_REMOVED lines=31> */
.L_x_700:
[----:B-1----:R-:W-:Y:S05]  /*2540*/  BSYNC.RECONVERGENT B0 ;  /* 0x0000000000007941 */ /* 0x002fea0003800200 */
.L_x_698:
[----:B------:R-:W-:Y:S01]  /*2550*/  UMOV UR4, 0xffffffff ;  /* 0xffffffff00047882 */ /* 0x000fe20000000000 */
[----:B------:R-:W-:Y:S02]  /*2560*/  NOP ;  /* 0x0000000000007918 */ /* 0x000fe40000000000 */
[----:B------:R-:W-:Y:S05]  /*2570*/  BRA.DIV UR4, `(.L_x_701) ;  /* 0x0000012a04607947 */ /* 0x000fea000b800000 */
[----:B------:R1:W1:Y:S02]  /*2580*/  SHFL.IDX PT, R14, R94, RZ, 0x1f ;  /* 0x00001fff5e0e7589 */ /* 0x00026400000e0000 */
.L_x_1079:
[----:B-1----:R-:W-:-:S13]  /*2590*/  ISETP.NE.AND P0, PT, R14, 0x8, PT ;  /* 0x000000080e00780c */ /* 0x002fda0003f05270 */
[----:B------:R-:W-:Y:S05]  /*25a0*/  @P0 BRA `(.L_x_702) ;  /* 0x00000000008c0947 */ /* 0x000fea0003800000 */
[----:B------:R-:W-:-:S03]  /*25b0*/  UMOV UR4, 0xffffffff ;  /* 0xffffffff00047882 */ /* 0x000fc60000000000 */
[----:B------:R-:W-:Y:S05]  /*25c0*/  BRA.DIV UR4, `(.L_x_703) ;  /* 0x0000012a04747947 */ /* 0x000fea000b800000 */
[----:B------:R-:W-:-:S13]  /*25d0*/  ELECT P6, URZ, PT ;  /* 0x0000000000ff782f */ /* 0x000fda00038c0000 */
.L_x_1082:
        /* <DEDUP_REMOVED lines=31> */
.L_x_704:
[----:B-1----:R-:W-:Y:S05]  /*27d0*/  BSYNC.RECONVERGENT B0 ;  /* 0x0000000000007941 */ /* 0x002fea0003800200 */
.L_x_702:
[----:B------:R-:W-:Y:S01]  /*27e0*/  UMOV UR4, 0xffffffff ;  /* 0xffffffff00047882 */ /* 0x000fe20000000000 */
[----:B------:R-:W-:Y:S02]  /*27f0*/  NOP ;  /* 0x0000000000007918 */ /* 0x000fe40000000000 */
[----:B------:R-:W-:Y:S05]  /*2800*/  BRA.DIV UR4, `(.L_x_705) ;  /* 0x0000012a04047947 */ /* 0x000fea000b800000 */
[----:B------:R1:W1:Y:S02]  /*2810*/  SHFL.IDX PT, R14, R94, RZ, 0x1f ;  /* 0x00001fff5e0e7589 */ /* 0x00026400000e0000 */
.L_x_1085:
[----:B-1----:R-:W-:-:S13]  /*2820*/  ISETP.NE.AND P0, PT, R14, 0x5, PT ;  /* 0x000000050e00780c */ /* 0x002fda0003f05270 */
[----:B------:R-:W-:Y:S05]  /*2830*/  @P0 BRA `(.L_x_706) ;  /* 0x00000000006c0947 */ /* 0x000fea0003800000 */
[----:B------:R-:W-:-:S03]  /*2840*/  UMOV UR4, 0xffffffff ;  /* 0xffffffff00047882 */ /* 0x000fc60000000000 */
[----:B------:R-:W-:Y:S05]  /*2850*/  BRA.DIV UR4, `(.L_x_707) ;  /* 0x0000012a04187947 */ /* 0x000fea000b800000 */
[----:B------:R-:W-:-:S13]  /*2860*/  ELECT P6, URZ, PT ;  /* 0x0000000000ff782f */ /* 0x000fda00038c0000 */
.L_x_1088:
        /* <DEDUP_REMOVED lines=23> */
.L_x_708:
[----:B-1----:R-:W-:Y:S05]  /*29e0*/  BSYNC.RECONVERGENT B0 ;  /* 0x0000000000007941 */ /* 0x002fea0003800200 */
.L_x_706:
[----:B------:R-:W-:Y:S01]  /*29f0*/  UISETP.GE.AND UP0, UPT, UR47, 0x2, UPT ;  /* 0x000000022f00788c */ /* 0x000fe2000bf06270 */
[----:B------:R-:W-:-:S08]  /*2a00*/  NOP ;  /* 0x0000000000007918 */ /* 0x000fd00000000000 */
[----:B------:R-:W-:Y:S05]  /*2a10*/  BRA.U !UP0, `(.L_x_709) ;  /* 0x0000000108207547 */ /* 0x000fea000b800000 */
[----:B------:R-:W1:Y:S02]  /*2a20*/  LDCU UR4, c[0x0][0x36c] ;  /* 0x00006d80ff0477ac */ /* 0x000e640008000800 */
[----:B-1----:R-:W-:-:S09]  /*2a30*/  UISETP.EQ.U32.AND UP0, UPT, UR4, 0x1, UPT ;  /* 0x000000010400788c */ /* 0x002fd2000bf02070 */
[----:B------:R-:W-:Y:S05]  /*2a40*/  BRA.U !UP0, `(.L_x_710) ;  /* 0x00000001080c7547 */ /* 0x000fea000b800000 */
[----:B------:R-:W-:Y:S05]  /*2a50*/  WARPSYNC.ALL ;  /* 0x0000000000007948 */ /* 0x000fea0003800000 */
[----:B--234-:R-:W-:Y:S01]  /*2a60*/  UCGABAR_ARV ;  /* 0x00000000000079c7 */ /* 0x01cfe20008000000 */
[----:B------:R-:W-:Y:S05]  /*2a70*/  BRA `(.L_x_711) ;  /* 0x0000000000107947 */ /* 0x000fea0003800000 */
.L_x_710:
[----:B--234-:R-:W-:Y:S05]  /*2a80*/  WARPSYNC.ALL ;  /* 0x0000000000007948 */ /* 0x01cfea0003800000 */
[----:B------:R-:W-:Y:S05]  /*2a90*/  BRA `(.L_x_711) ;  /* 0x0000000000087947 */ /* 0x000fea0003800000 */
.L_x_709:
[----:B------:R-:W-:Y:S05]  /*2aa0*/  WARPSYNC.ALL ;  /* 0x0000000000007948 */ /* 0x000fea0003800000 */
[----:B--234-:R-:W-:Y:S06]  /*2ab0*/  BAR.SYNC.DEFER_BLOCKING 0x0 ;  /* 0x0000000000007b1d */ /* 0x01cfec0000010000 */
.L_x_711:
[----:B------:R-:W1:Y:S01]  /*2ac0*/  S2R R3, SR_CTAID.X ;  /* 0x0000000000037919 */ /* 0x000e620000002500 */
[----:B------:R-:W-:-:S05]  /*2ad0*/  CS2R.32 R17, SR_CgaSize ;  /* 0x0000000000117805 */ /* 0x000fca0000008a00 */
[----:B------:R-:W-:-:S06]  /*2ae0*/  IMAD R17, R17, -0xa0, RZ ;  /* 0xffffff6011117824 */ /* 0x000fcc00078e02ff */
[----:B------:R-:W2:Y:S01]  /*2af0*/  LDC R17, c[0x0][R17+0x2a0] ;  /* 0x0000a80011117b82 */ /* 0x000ea20000000800 */
[----:B------:R-:W-:-:S05]  /*2b00*/  CS2R.32 R43, SR_CgaSize ;  /* 0x00000000002b7805 */ /* 0x000fca0000008a00 */
[----:B------:R-:W-:-:S05]  /*2b10*/  IMAD R43, R43, -0xa0, RZ ;  /* 0xffffff602b2b7824 */ /* 0x000fca00078e02ff */
[----:B------:R-:W-:-:S14]  /*2b20*/  R2UR UR5, R43 ;  /* 0x000000002b0572ca */ /* 0x000fdc00000e0000 */
[----:B------:R-:W3:Y:S01]  /*2b30*/  LDCU UR5, c[0x0][UR5+0x2b0] ;  /* 0x00005600050577ac */ /* 0x000ee20008000800 */
[----:B------:R-:W-:Y:S01]  /*2b40*/  PRMT R29, RZ, 0x7610, R29 ;  /* 0x00007610ff1d7816 */ /* 0x000fe2000000001d */
[----:B------:R-:W4:Y:S01]  /*2b50*/  S2R R4, SR_CTAID.Y ;  /* 0x0000000000047919 */ /* 0x000f220000002600 */
[----:B------:R-:W-:-:S05]  /*2b60*/  CS2R.32 R43, SR_CgaSize ;  /* 0x00000000002b7805 */ /* 0x000fca0000008a00 */
[----:B------:R-:W-:-:S05]  /*2b70*/  IMAD R43, R43, -0xa0, RZ ;  /* 0xffffff602b2b7824 */ /* 0x000fca00078e02ff */
[----:B------:R-:W-:-:S14]  /*2b80*/  R2UR UR4, R43 ;  /* 0x000000002b0472ca */ /* 0x000fdc00000e0000 */
[----:B------:R-:W5:Y:S01]  /*2b90*/  LDCU UR4, c[0x0][UR4+0x2b4] ;  /* 0x00005680040477ac */ /* 0x000f620008000800 */
[----:B------:R-:W-:-:S05]  /*2ba0*/  CS2R.32 R43, SR_CgaSize ;  /* 0x00000000002b7805 */ /* 0x000fca0000008a00 */
[----:B------:R-:W-:-:S06]  /*2bb0*/  IMAD R43, R43, -0xa0, RZ ;  /* 0xffffff602b2b7824 */ /* 0x000fcc00078e02ff */
[----:B------:R-:W5:Y:S01]  /*2bc0*/  LDC R43, c[0x0][R43+0x2a4] ;  /* 0x0000a9002b2b7b82 */ /* 0x000f620000000800 */
[----:B--2---:R-:W-:-:S04]  /*2bd0*/  ISETP.GE.AND P0, PT, R17, 0x1, PT ;  /* 0x000000011100780c */ /* 0x004fc80003f06270 */
[----:B------:R-:W-:Y:S02]  /*2be0*/  ISETP.NE.OR P0, PT, RZ, UR54, !P0 ;  /* 0x00000036ff007c0c */ /* 0x000fe4000c705670 */
[----:B-1----:R-:W-:Y:S02]  /*2bf0*/  I2FP.F32.U32 R2, R3 ;  /* 0x0000000300027245 */ /* 0x002fe40000201000 */
[----:B----4-:R-:W-:-:S03]  /*2c00*/  I2FP.F32.U32 R0, R4 ;  /* 0x0000000400007245 */ /* 0x010fc60000201000 */
[----:B---3--:R-:W-:Y:S02]  /*2c10*/  FMUL R2, R2, UR5 ;  /* 0x0000000502027c20 */ /* 0x008fe40008400000 */
[----:B-----5:R-:W-:Y:S02]  /*2c20*/  FMUL R0, R0, UR4 ;  /* 0x0000000400007c20 */ /* 0x020fe40008400000 */
[----:B------:R-:W1:Y:S08]  /*2c30*/  F2I.U32.TRUNC.NTZ R6, R2 ;  /* 0x0000000200067305 */ /* 0x000e70000020f000 */
[----:B------:R-:W2:Y:S01]  /*2c40*/  F2I.U32.TRUNC.NTZ R7, R0 ;  /* 0x0000000000077305 */ /* 0x000ea2000020f000 */
[----:B-1----:R-:W-:-:S02]  /*2c50*/  IMAD.MOV R6, RZ, RZ, -R6 ;  /* 0x000000ffff067224 */ /* 0x002fc400078e0a06 */
[----:B--2---:R-:W-:Y:S01]  /*2c60*/  IMAD.MOV R7, RZ, RZ, -R7 ;  /* 0x000000ffff077224 */ /* 0x004fe200078e0a07 */
[----:B------:R-:W-:Y:S06]  /*2c70*/  @P0 BRA `(.L_x_712) ;  /* 0x0000000400140947 */ /* 0x000fec0003800000 */
[----:B------:R-:W-:Y:S01]  /*2c80*/  IMAD R6, R17, R6, R3 ;  /* 0x0000000611067224 */ /* 0x000fe200078e0203 */
[C---:B------:R-:W-:Y:S01]  /*2c90*/  LOP3.LUT R11, R43.reuse, 0x3, RZ, 0xc0, !PT ;  /* 0x000000032b0b7812 */ /* 0x040fe200078ec0ff */
[C---:B------:R-:W-:Y:S01]  /*2ca0*/  IMAD R7, R43.reuse, R7, R4 ;  /* 0x000000072b077224 */ /* 0x040fe200078e0204 */
[----:B------:R-:W-:Y:S01]  /*2cb0*/  LOP3.LUT R9, R43, 0x7ffffffc, RZ, 0xc0, !PT ;  /* 0x7ffffffc2b097812 */ /* 0x000fe200078ec0ff */
[----:B------:R-:W-:Y:S01]  /*2cc0*/  UMOV UR4, URZ ;  /* 0x000000ff00047c82 */ /* 0x000fe20008000000 */
[----:B------:R-:W-:Y:S02]  /*2cd0*/  PRMT R29, RZ, 0x7610, R29 ;  /* 0x00007610ff1d7816 */ /* 0x000fe4000000001d */
.L_x_716:
[----:B------:R-:W-:-:S13]  /*2ce0*/  ISETP.GE.AND P0, PT, R43, 0x1, PT ;  /* 0x000000012b00780c */ /* 0x000fda0003f06270 */
[----:B------:R-:W-:Y:S05]  /*2cf0*/  @!P0 BRA `(.L_x_713) ;  /* 0x0000000000e88947 */ /* 0x000fea0003800000 */
[----:B------:R-:W-:Y:S01]  /*2d00*/  ISETP.GE.U32.AND P0, PT, R43, 0x4, PT ;  /* 0x000000042b00780c */ /* 0x000fe20003f06070 */
[----:B------:R-:W-:Y:S01]  /*2d10*/  IMAD.MOV.U32 R8, RZ, RZ, RZ ;  /* 0x000000ffff087224 */ /* 0x000fe200078e00ff */
[----:B------:R-:W-:-:S11]  /*2d20*/  ISETP.NE.AND P4, PT, R11, RZ, PT ;  /* 0x000000ff0b00720c */ /* 0x000fd60003f85270 */
[----:B------:R-:W-:Y:S05]  /*2d30*/  @!P0 BRA `(.L_x_714) ;  /* 0x0000000000788947 */ /* 0x000fea0003800000 */
[----:B------:R-:W-:Y:S01]  /*2d40*/  HFMA2 R5, -RZ, RZ, 0, 5.9604644775390625e-08 ;  /* 0x00000001ff057431 */ /* 0x000fe200000001ff */
[----:B------:R-:W-:Y:S01]  /*2d50*/  ISETP.NE.AND P1, PT, R6, UR4, PT ;  /* 0x0000000406007c0c */ /* 0x000fe2000bf25270 */
[----:B------:R-:W-:-:S12]  /*2d60*/  IMAD.MOV.U32 R2, RZ, RZ, RZ ;  /* 0x000000ffff027224 */ /* 0x000fd800078e00ff */
.L_x_715:
[C---:B------:R-:W-:Y:S01]  /*2d70*/  ISETP.NE.AND P0, PT, R2.reuse, R7, PT ;  /* 0x000000070200720c */ /* 0x040fe20003f05270 */
[C---:B------:R-:W-:Y:S02]  /*2d80*/  IMAD R0, R2.reuse, R17, UR4 ;  /* 0x0000000402007e24 */ /* 0x040fe4000f8e0211 */
[----:B------:R-:W-:Y:S02]  /*2d90*/  VIADD R8, R2, 0x2 ;  /* 0x0000000202087836 */ /* 0x000fe40000000000 */
[--C-:B------:R-:W-:Y:S01]  /*2da0*/  IMAD.IADD R14, R0, 0x1, R17.reuse ;  /* 0x00000001000e7824 */ /* 0x100fe200078e0211 */
[C---:B------:R-:W-:Y:S01]  /*2db0*/  SHF.L.U32 R12, R5.reuse, R0, RZ ;  /* 0x00000000050c7219 */ /* 0x040fe200000006ff */
[----:B------:R-:W-:Y:S01]  /*2dc0*/  VIADD R10, R2, 0x1 ;  /* 0x00000001020a7836 */ /* 0x000fe20000000000 */
[-C--:B------:R-:W-:Y:S02]  /*2dd0*/  ISETP.NE.AND P2, PT, R8, R7.reuse, PT ;  /* 0x000000070800720c */ /* 0x080fe40003f45270 */
[C---:B------:R-:W-:Y:S01]  /*2de0*/  SHF.L.U32 R8, R5.reuse, R14, RZ ;  /* 0x0000000e05087219 */ /* 0x040fe200000006ff */
[--C-:B------:R-:W-:Y:S01]  /*2df0*/  IMAD.IADD R14, R14, 0x1, R17.reuse ;  /* 0x000000010e0e7824 */ /* 0x100fe200078e0211 */
[----:B------:R-:W-:Y:S02]  /*2e00*/  @P1 SEL R12, R12, RZ, !P0 ;  /* 0x000000ff0c0c1207 */ /* 0x000fe40004000000 */
[----:B------:R-:W-:Y:S01]  /*2e10*/  ISETP.NE.AND P3, PT, R10, R7, PT ;  /* 0x000000070a00720c */ /* 0x000fe20003f65270 */
[----:B------:R-:W-:Y:S01]  /*2e20*/  VIADD R10, R2, 0x3 ;  /* 0x00000003020a7836 */ /* 0x000fe20000000000 */
[----:B------:R-:W-:Y:S01]  /*2e30*/  LOP3.LUT R29, R12, R29, RZ, 0xfc, !PT ;  /* 0x0000001d0c1d7212 */ /* 0x000fe200078efcff */
[----:B------:R-:W-:Y:S01]  /*2e40*/  VIADD R2, R2, 0x4 ;  /* 0x0000000402027836 */ /* 0x000fe20000000000 */
[C---:B------:R-:W-:Y:S01]  /*2e50*/  SHF.L.U32 R12, R5.reuse, R14, RZ ;  /* 0x0000000e050c7219 */ /* 0x040fe200000006ff */
[----:B------:R-:W-:Y:S01]  /*2e60*/  IMAD.IADD R14, R14, 0x1, R17 ;  /* 0x000000010e0e7824 */ /* 0x000fe200078e0211 */
[----:B------:R-:W-:Y:S02]  /*2e70*/  ISETP.NE.AND P0, PT, R10, R7, PT ;  /* 0x000000070a00720c */ /* 0x000fe40003f05270 */
[----:B------:R-:W-:Y:S02]  /*2e80*/  @P1 SEL R8, R8, RZ, !P3 ;  /* 0x000000ff08081207 */ /* 0x000fe40005800000 */
[----:B------:R-:W-:Y:S02]  /*2e90*/  SHF.L.U32 R14, R5, R14, RZ ;  /* 0x0000000e050e7219 */ /* 0x000fe400000006ff */
[----:B------:R-:W-:Y:S01]  /*2ea0*/  LOP3.LUT R29, R8, R29, RZ, 0xfc, !PT ;  /* 0x0000001d081d7212 */ /* 0x000fe200078efcff */
[----:B------:R-:W-:Y:S01]  /*2eb0*/  IMAD.MOV.U32 R8, RZ, RZ, R9 ;  /* 0x000000ffff087224 */ /* 0x000fe200078e0009 */
[----:B------:R-:W-:Y:S02]  /*2ec0*/  @P1 SEL R14, R14, RZ, !P0 ;  /* 0x000000ff0e0e1207 */ /* 0x000fe40004000000 */
[----:B------:R-:W-:Y:S02]  /*2ed0*/  ISETP.NE.AND P0, PT, R2, R9, PT ;  /* 0x000000090200720c */ /* 0x000fe40003f05270 */
[----:B------:R-:W-:Y:S04]  /*2ee0*/  @P1 SEL R12, R12, RZ, !P2 ;  /* 0x000000ff0c0c1207 */ /* 0x000fe80005000000 */
[----:B------:R-:W-:Y:S04]  /*2ef0*/  LOP3.LUT R29, R12, R29, RZ, 0xfc, !PT ;  /* 0x0000001d0c1d7212 */ /* 0x000fe800078efcff */
[----:B------:R-:W-:Y:S03]  /*2f00*/  LOP3.LUT R29, R14, R29, RZ, 0xfc, !PT ;  /* 0x0000001d0e1d7212 */ /* 0x000fe600078efcff */
[----:B------:R-:W-:Y:S05]  /*2f10*/  @P0 BRA `(.L_x_715) ;  /* 0xfffffffc00940947 */ /* 0x000fea000383ffff */
.L_x_714:
[----:B------:R-:W-:Y:S05]  /*2f20*/  @!P4 BRA `(.L_x_713) ;  /* 0x00000000005cc947 */ /* 0x000fea0003800000 */
[----:B------:R-:W-:Y:S01]  /*2f30*/  ISETP.NE.AND P1, PT, R6, UR4, PT ;  /* 0x0000000406007c0c */ /* 0x000fe2000bf25270 */
[----:B------:R-:W-:Y:S01]  /*2f40*/  IMAD R2, R17, R8, UR4 ;  /* 0x0000000411027e24 */ /* 0x000fe2000f8e0208 */
[----:B------:R-:W-:Y:S01]  /*2f50*/  ISETP.NE.AND P0, PT, R8, R7, PT ;  /* 0x000000070800720c */ /* 0x000fe20003f05270 */
[----:B------:R-:W-:-:S05]  /*2f60*/  IMAD.MOV.U32 R0, RZ, RZ, 0x1 ;  /* 0x00000001ff007424 */ /* 0x000fca00078e00ff */
[----:B------:R-:W-:-:S05]  /*2f70*/  SHF.L.U32 R10, R0, R2, RZ ;  /* 0x00000002000a7219 */ /* 0x000fca00000006ff */
[----:B------:R-:W-:Y:S02]  /*2f80*/  @P1 SEL R10, R10, RZ, !P0 ;  /* 0x000000ff0a0a1207 */ /* 0x000fe40004000000 */
[----:B------:R-:W-:Y:S02]  /*2f90*/  ISETP.NE.AND P0, PT, R11, 0x1, PT ;  /* 0x000000010b00780c */ /* 0x000fe40003f05270 */
[----:B------:R-:W-:-:S11]  /*2fa0*/  LOP3.LUT R29, R10, R29, RZ, 0xfc, !PT ;  /* 0x0000001d0a1d7212 */ /* 0x000fd600078efcff */
[----:B------:R-:W-:Y:S05]  /*2fb0*/  @!P0 BRA `(.L_x_713) ;  /* 0x0000000000388947 */ /* 0x000fea0003800000 */
[----:B------:R-:W-:Y:S02]  /*2fc0*/  VIADD R10, R8, 0x1 ;  /* 0x00000001080a7836 */ /* 0x000fe40000000000 */
[----:B------:R-:W-:-:S03]  /*2fd0*/  IMAD.IADD R2, R2, 0x1, R17 ;  /* 0x0000000102027824 */ /* 0x000fc600078e0211 */
[----:B------:R-:W-:Y:S02]  /*2fe0*/  ISETP.NE.AND P0, PT, R10, R7, PT ;  /* 0x000000070a00720c */ /* 0x000fe40003f05270 */
[----:B------:R-:W-:-:S04]  /*2ff0*/  SHF.L.U32 R10, R0, R2, RZ ;  /* 0x00000002000a7219 */ /* 0x000fc800000006ff */
        /* <DEDUP_REMOVED lines=8> */
[----:B------:R-:W-:-:S04]  /*3080*/  @P1 SEL R0, R0, RZ, !P0 ;  /* 0x000000ff00001207 */ /* 0x000fc80004000000 */
[----:B------:R-:W-:-:S07]  /*3090*/  LOP3.LUT R29, R0, R29, RZ, 0xfc, !PT ;  /* 0x0000001d001d7212 */ /* 0x000fce00078efcff */
.L_x_713:
[----:B------:R-:W-:-:S06]  /*30a0*/  UIADD3 UR4, UPT, UPT, UR4, 0x1, URZ ;  /* 0x0000000104047890 */ /* 0x000fcc000fffe0ff */
[----:B------:R-:W-:-:S13]  /*30b0*/  ISETP.NE.AND P0, PT, R17, UR4, PT ;  /* 0x0000000411007c0c */ /* 0x000fda000bf05270 */
[----:B------:R-:W-:Y:S05]  /*30c0*/  @P0 BRA `(.L_x_716) ;  /* 0xfffffffc00040947 */ /* 0x000fea000383ffff */
.L_x_712:
[----:B------:R-:W1:Y:S01]  /*30d0*/  LDC R0, c[0x0][0xbe0] ;  /* 0x0002f800ff007b82 */ /* 0x000e620000000800 */
[----:B------:R-:W2:Y:S01]  /*30e0*/  LDCU UR4, c[0x0][0xbf4] ;  /* 0x00017e80ff0477ac */ /* 0x000ea20008000800 */
[----:B------:R-:W-:Y:S01]  /*30f0*/  LOP3.LUT R34, R38, 0x1f, RZ, 0xc0, !PT ;  /* 0x0000001f26227812 */ /* 0x000fe200078ec0ff */
[----:B------:R-:W-:Y:S01]  /*3100*/  IMAD.MOV.U32 R45, RZ, RZ, RZ ;  /* 0x000000ffff2d7224 */ /* 0x000fe200078e00ff */
[----:B------:R-:W-:Y:S01]  /*3110*/  BSSY.RECONVERGENT B6, `(.L_x_717) ;  /* 0x000002f000067945 */ /* 0x000fe20003800200 */
[----:B------:R-:W-:Y:S01]  /*3120*/  UISETP.NE.AND UP1, UPT, UR54, 0x8, UPT ;  /* 0x000000083600788c */ /* 0x000fe2000bf25270 */
[----:B------:R-:W-:Y:S01]  /*3130*/  CS2R R32, SRZ ;  /* 0x0000000000207805 */ /* 0x000fe2000001ff00 */
[----:B------:R-:W-:Y:S01]  /*3140*/  UMOV UR5, 0x400 ;  /* 0x0000040000057882 */ /* 0x000fe20000000000 */
[----:B------:R-:W3:Y:S01]  /*3150*/  LDC R2, c[0x0][0x374] ;  /* 0x0000dd00ff027b82 */ /* 0x000ee20000000800 */
[----:B------:R-:W-:Y:S01]  /*3160*/  UISETP.NE.AND UP0, UPT, UR54, 0x1, UPT ;  /* 0x000000013600788c */ /* 0x000fe2000bf05270 */
[----:B------:R-:W4:Y:S01]  /*3170*/  LDCU.64 UR52, c[0x0][0x358] ;  /* 0x00006b00ff3477ac */ /* 0x000f220008000a00 */
[----:B------:R-:W1:Y:S05]  /*3180*/  LDCU UR48, c[0x0][0xbf4] ;  /* 0x00017e80ff3077ac */ /* 0x000e6a0008000800 */
[----:B------:R-:W5:Y:S01]  /*3190*/  S2UR UR36, SR_CgaCtaId ;  /* 0x00000000002479c3 */ /* 0x000f620000008800 */
[----:B------:R-:W1:Y:S01]  /*31a0*/  LDCU.64 UR38, c[0x0][0xbf8] ;  /* 0x00017f00ff2677ac */ /* 0x000e620008000a00 */
[----:B------:R-:W1:Y:S02]  /*31b0*/  LDCU.128 UR40, c[0x0][0xbc0] ;  /* 0x00017800ff2877ac */ /* 0x000e640008000c00 */
[----:B-1----:R-:W-:-:S04]  /*31c0*/  ISETP.NE.AND P0, PT, R0, 0x1, PT ;  /* 0x000000010000780c */ /* 0x002fc80003f05270 */
[----:B------:R-:W-:Y:S02]  /*31d0*/  SEL R44, R3, R4, !P0 ;  /* 0x00000004032c7207 */ /* 0x000fe40004000000 */
[----:B------:R-:W-:Y:S02]  /*31e0*/  SEL R4, R4, R3, !P0 ;  /* 0x0000000304047207 */ /* 0x000fe40004000000 */
[----:B---3--:R-:W-:Y:S02]  /*31f0*/  SEL R3, R39, R2, !P0 ;  /* 0x0000000227037207 */ /* 0x008fe40004000000 */
[----:B--2---:R-:W-:-:S03]  /*3200*/  ISETP.GE.AND P0, PT, R34, UR4, PT ;  /* 0x0000000422007c0c */ /* 0x004fc6000bf06270 */
[----:B------:R-:W-:Y:S01]  /*3210*/  IMAD.WIDE.U32 R30, R4, R3, R44 ;  /* 0x00000003041e7225 */ /* 0x000fe200078e002c */
[----:B-----5:R-:W-:-:S04]  /*3220*/  ULEA UR36, UR36, UR5, 0x18 ;  /* 0x0000000524247291 */ /* 0x020fc8000f8ec0ff */
[----:B------:R-:W-:Y:S02]  /*3230*/  UIADD3 UR5, UPT, UPT, UR36, 0x300, URZ ;  /* 0x0000030024057890 */ /* 0x000fe4000fffe0ff */
[----:B------:R-:W-:-:S04]  /*3240*/  UIADD3 UR36, UPT, UPT, UR36, 0x260, URZ ;  /* 0x0000026024247890 */ /* 0x000fc8000fffe0ff */
[----:B------:R-:W-:Y:S01]  /*3250*/  @UP1 USEL UR36, UR36, UR5, !UP0 ;  /* 0x0000000524241287 */ /* 0x000fe2000c000000 */
[----:B----4-:R-:W-:Y:S11]  /*3260*/  @P0 BRA `(.L_x_718) ;  /* 0x0000000000640947 */ /* 0x010ff60003800000 */
        /* <DEDUP_REMOVED lines=20> */
.L_x_719:
[----:B------:R-:W1:Y:S02]  /*33b0*/  LDC.64 R4, c[0x0][0xbf8] ;  /* 0x0002fe00ff047b82 */ /* 0x000e640000000a00 */
[----:B-1----:R-:W-:-:S05]  /*33c0*/  IMAD.WIDE.U32 R4, R34, 0x4, R4 ;  /* 0x0000000422047825 */ /* 0x002fca00078e0004 */
[----:B------:R1:W5:Y:S01]  /*33d0*/  LDG.E R33, desc[UR52][R4.64] ;  /* 0x0000003404217981 */ /* 0x000362000c1e1900 */
[----:B------:R-:W2:Y:S02]  /*33e0*/  LDCU UR4, c[0x0][0xbe8] ;  /* 0x00017d00ff0477ac */ /* 0x000ea40008000800 */
[----:B--2---:R-:W-:Y:S02]  /*33f0*/  MOV R32, UR4 ;  /* 0x0000000400207c02 */ /* 0x004fe40008000f00 */
.L_x_718:
[----:B------:R-:W-:Y:S05]  /*3400*/  BSYNC.RECONVERGENT B6 ;  /* 0x0000000000067941 */ /* 0x000fea0003800200 */
.L_x_717:
[----:B------:R-:W2:Y:S01]  /*3410*/  LDCU.64 UR4, c[0x0][0xbf8] ;  /* 0x00017f00ff0477ac */ /* 0x000ea20008000a00 */
[----:B------:R-:W-:Y:S01]  /*3420*/  IMAD.WIDE.U32 R2, R39, R2, RZ ;  /* 0x0000000227027225 */ /* 0x000fe200078e00ff */
[----:B------:R-:W3:Y:S01]  /*3430*/  LDCU UR6, c[0x0][0x378] ;  /* 0x00006f00ff0677ac */ /* 0x000ee20008000800 */
[----:B--2---:R-:W-:-:S04]  /*3440*/  UISETP.NE.U32.AND UP0, UPT, UR4, URZ, UPT ;  /* 0x000000ff0400728c */ /* 0x004fc8000bf05070 */
[----:B------:R-:W-:Y:S01]  /*3450*/  UISETP.NE.AND.EX UP0, UPT, UR5, URZ, UPT, UP0 ;  /* 0x000000ff0500728c */ /* 0x000fe2000bf05300 */
[----:B---3--:R-:W-:Y:S02]  /*3460*/  IMAD R3, R3, UR6, RZ ;  /* 0x0000000603037c24 */ /* 0x008fe4000f8e02ff */
        /* <DEDUP_REMOVED lines=19> */
.L_x_720:
[----:B------:R-:W2:Y:S01]  /*35a0*/  LDC R0, c[0x0][0xbf4] ;  /* 0x0002fd00ff007b82 */ /* 0x000ea20000000800 */
[----:B------:R-:W3:Y:S01]  /*35b0*/  LDCU UR8, c[0x0][0xbdc] ;  /* 0x00017b80ff0877ac */ /* 0x000ee20008000800 */
[----:B------:R-:W4:Y:S06]  /*35c0*/  LDCU.128 UR4, c[0x0][0xba0] ;  /* 0x00017400ff0477ac */ /* 0x000f2c0008000c00 */
[----:B------:R-:W3:Y:S08]  /*35d0*/  LDC R39, c[0x0][0xc14] ;  /* 0x00030500ff277b82 */ /* 0x000ef00000000800 */
[----:B------:R-:W4:Y:S01]  /*35e0*/  LDC R35, c[0x0][0xc18] ;  /* 0x00030600ff237b82 */ /* 0x000f220000000800 */
[----:B--2---:R-:W-:-:S07]  /*35f0*/  ISETP.GE.AND P0, PT, R0, 0x1, PT ;  /* 0x000000010000780c */ /* 0x004fce0003f06270 */
[----:B------:R-:W2:Y:S08]  /*3600*/  LDC.64 R8, c[0x0][0xbb0] ;  /* 0x0002ec00ff087b82 */ /* 0x000eb00000000a00 */
[----:B------:R-:W2:Y:S08]  /*3610*/  LDC.64 R6, c[0x0][0xbb8] ;  /* 0x0002ee00ff067b82 */ /* 0x000eb00000000a00 */
[----:B------:R-:W3:Y:S08]  /*3620*/  @P0 LDC.64 R18, c[0x0][0xbf8] ;  /* 0x0002fe00ff120b82 */ /* 0x000ef00000000a00 */
[----:B-1----:R-:W1:Y:S01]  /*3630*/  @P0 LDC R4, c[0x0][0xbe8] ;  /* 0x0002fa00ff040b82 */ /* 0x002e620000000800 */
[----:B------:R-:W-:-:S07]  /*3640*/  IMAD.MOV.U32 R14, RZ, RZ, -0x1 ;  /* 0xffffffffff0e7424 */ /* 0x000fce00078e00ff */
[----:B------:R-:W2:Y:S01]  /*3650*/  LDC.64 R2, c[0x0][0xbc8] ;  /* 0x0002f200ff027b82 */ /* 0x000ea20000000a00 */
[----:B---3--:R-:W3:Y:S01]  /*3660*/  @P0 LDG.E R18, desc[UR52][R18.64] ;  /* 0x0000003412120981 */ /* 0x008ee2000c1e1900 */
        /* <DEDUP_REMOVED lines=8> */
[----:B-1----:R-:W-:-:S02]  /*36f0*/  @P0 IADD3 R14, P1, PT, R4, -0x1, RZ ;  /* 0xffffffff040e0810 */ /* 0x002fc40007f3e0ff */
[----:B------:R-:W-:Y:S02]  /*3700*/  LOP3.LUT R95, R95, 0xfffffffe, RZ, 0xc0, !PT ;  /* 0xfffffffe5f5f7812 */ /* 0x000fe400078ec0ff */
[----:B------:R-:W-:Y:S02]  /*3710*/  @P0 LEA.HI.X.SX32 R11, R4, 0xffffffff, 0x1, P1 ;  /* 0xffffffff040b0811 */ /* 0x000fe400008f0eff */
[----:B------:R-:W1:Y:S01]  /*3720*/  LDC.64 R4, c[0x0][0xbc0] ;  /* 0x0002f000ff047b82 */ /* 0x000e620000000a00 */
[----:B------:R-:W4:Y:S01]  /*3730*/  I2F.RP R15, R0 ;  /* 0x00000000000f7306 */ /* 0x000f220000209400 */
[----:B------:R-:W-:-:S04]  /*3740*/  IADD3 R14, P1, PT, R14, UR4, RZ ;  /* 0x000000040e0e7c10 */ /* 0x000fc8000ff3e0ff */
[----:B------:R-:W-:Y:S01]  /*3750*/  IADD3.X R11, PT, PT, R11, UR5, RZ, P1, !PT ;  /* 0x000000050b0b7c10 */ /* 0x000fe20008ffe4ff */
[----:B------:R-:W1:Y:S01]  /*3760*/  LDCU.64 UR4, c[0x0][0xbd0] ;  /* 0x00017a00ff0477ac */ /* 0x000e620008000a00 */
[----:B--2---:R-:W-:Y:S01]  /*3770*/  IADD3 R9, P1, PT, R14, R9, RZ ;  /* 0x000000090e097210 */ /* 0x004fe20007f3e0ff */
[----:B----4-:R-:W2:Y:S04]  /*3780*/  MUFU.RCP R16, R16 ;  /* 0x0000001000107308 */ /* 0x010ea80000001000 */
[----:B------:R-:W-:-:S04]  /*3790*/  IMAD.WIDE.U32 R22, R9, UR6, RZ ;  /* 0x0000000609167c25 */ /* 0x000fc8000f8e00ff */
[----:B------:R-:W4:Y:S01]  /*37a0*/  MUFU.RCP R15, R15 ;  /* 0x0000000f000f7308 */ /* 0x000f220000001000 */
[----:B--2---:R-:W-:Y:S02]  /*37b0*/  VIADD R16, R16, 0xffffffe ;  /* 0x0ffffffe10107836 */ /* 0x004fe40000000000 */
[----:B----4-:R-:W-:Y:S01]  /*37c0*/  VIADD R15, R15, 0xffffffe ;  /* 0x0ffffffe0f0f7836 */ /* 0x010fe20000000000 */
[----:B---3--:R-:W-:-:S04]  /*37d0*/  @P0 IADD3 R13, P2, PT, R18, -0x1, RZ ;  /* 0xffffffff120d0810 */ /* 0x008fc80007f5e0ff */
[----:B------:R-:W-:Y:S02]  /*37e0*/  @P0 LEA.HI.X.SX32 R12, R18, 0xffffffff, 0x1, P2 ;  /* 0xffffffff120c0811 */ /* 0x000fe400010f0eff */
[----:B------:R-:W-:Y:S01]  /*37f0*/  IADD3 R18, P0, PT, R13, R6, RZ ;  /* 0x000000060d127210 */ /* 0x000fe20007f1e0ff */
[----:B------:R-:W-:Y:S01]  /*3800*/  IMAD.X R6, RZ, RZ, R11, P1 ;  /* 0x000000ffff067224 */ /* 0x000fe200008e060b */
[----:B------:R-:W-:Y:S03]  /*3810*/  F2I.FTZ.U32.TRUNC.NTZ R13, R15 ;  /* 0x0000000f000d7305 */ /* 0x000fe6000021f000 */
[----:B------:R-:W-:Y:S01]  /*3820*/  IMAD.X R7, R12, 0x1, R7, P0 ;  /* 0x000000010c077824 */ /* 0x000fe200000e0607 */
[----:B------:R-:W-:Y:S01]  /*3830*/  IADD3 R3, P0, PT, R18, R3, RZ ;  /* 0x0000000312037210 */ /* 0x000fe20007f1e0ff */
[----:B------:R-:W-:-:S04]  /*3840*/  IMAD.WIDE.U32 R20, R6, UR6, RZ ;  /* 0x0000000606147c25 */ /* 0x000fc8000f8e00ff */
[----:B------:R-:W-:Y:S02]  /*3850*/  IMAD.X R12, RZ, RZ, R7, P0 ;  /* 0x000000ffff0c7224 */ /* 0x000fe400000e0607 */
[----:B------:R-:W-:Y:S02]  /*3860*/  IMAD.WIDE.U32 R20, P0, R9, UR7, R20 ;  /* 0x0000000709147c25 */ /* 0x000fe4000f800014 */
[----:B------:R-:W2:Y:S02]  /*3870*/  F2I.FTZ.U32.TRUNC.NTZ R9, R16 ;  /* 0x0000001000097305 */ /* 0x000ea4000021f000 */
[----:B-1----:R-:W-:-:S04]  /*3880*/  IMAD.WIDE.U32 R24, R12, R4, RZ ;  /* 0x000000040c187225 */ /* 0x002fc800078e00ff */
[----:B------:R-:W-:Y:S01]  /*3890*/  IMAD.X R27, RZ, RZ, RZ, P0 ;  /* 0x000000ffff1b7224 */ /* 0x000fe200000e06ff */
[----:B------:R-:W-:Y:S01]  /*38a0*/  IADD3 RZ, P0, PT, R23, R20, RZ ;  /* 0x0000001417ff7210 */ /* 0x000fe20007f1e0ff */
[----:B------:R-:W-:Y:S02]  /*38b0*/  IMAD.MOV.U32 R26, RZ, RZ, R21 ;  /* 0x000000ffff1a7224 */ /* 0x000fe400078e0015 */
[----:B------:R-:W-:-:S04]  /*38c0*/  IMAD.WIDE.U32 R24, P1, R3, R5, R24 ;  /* 0x0000000503187225 */ /* 0x000fc80007820018 */
[----:B------:R-:W-:-:S04]  /*38d0*/  IMAD.WIDE.U32 R20, R3, R4, RZ ;  /* 0x0000000403147225 */ /* 0x000fc800078e00ff */
[----:B------:R-:W-:Y:S01]  /*38e0*/  IMAD.WIDE.U32.X R26, R6, UR7, R26, P0 ;  /* 0x00000007061a7c25 */ /* 0x000fe200080e041a */
[----:B------:R-:W-:Y:S02]  /*38f0*/  ISETP.NE.U32.AND P0, PT, RZ, UR6, PT ;  /* 0x00000006ff007c0c */ /* 0x000fe4000bf05070 */
[----:B------:R-:W-:Y:S01]  /*3900*/  IADD3 RZ, P2, PT, R21, R24, RZ ;  /* 0x0000001815ff7210 */ /* 0x000fe20007f5e0ff */
[----:B------:R-:W-:Y:S01]  /*3910*/  IMAD.X R23, RZ, RZ, RZ, P1 ;  /* 0x000000ffff177224 */ /* 0x000fe200008e06ff */
[----:B------:R-:W-:Y:S01]  /*3920*/  ISETP.NE.AND.EX P1, PT, RZ, UR7, PT, P0 ;  /* 0x00000007ff007c0c */ /* 0x000fe2000bf25300 */
[----:B------:R-:W-:Y:S01]  /*3930*/  IMAD.MOV.U32 R22, RZ, RZ, R25 ;  /* 0x000000ffff167224 */ /* 0x000fe200078e0019 */
[----:B------:R-:W-:Y:S01]  /*3940*/  ISETP.NE.U32.AND P0, PT, R4, RZ, PT ;  /* 0x000000ff0400720c */ /* 0x000fe20003f05070 */
[----:B--2---:R-:W-:Y:S01]  /*3950*/  IMAD.MOV R3, RZ, RZ, -R9 ;  /* 0x000000ffff037224 */ /* 0x004fe200078e0a09 */
[----:B------:R-:W-:Y:S01]  /*3960*/  SEL R11, R11, R27, !P1 ;  /* 0x0000001b0b0b7207 */ /* 0x000fe20004800000 */
[----:B------:R-:W-:Y:S01]  /*3970*/  IMAD.WIDE.U32.X R22, R12, R5, R22, P2 ;  /* 0x000000050c167225 */ /* 0x000fe200010e0416 */
[----:B------:R-:W-:-:S02]  /*3980*/  ISETP.NE.AND.EX P0, PT, R5, RZ, PT, P0 ;  /* 0x000000ff0500720c */ /* 0x000fc40003f05300 */
[----:B------:R-:W-:Y:S01]  /*3990*/  SEL R5, R14, R26, !P1 ;  /* 0x0000001a0e057207 */ /* 0x000fe20004800000 */
[----:B------:R-:W-:Y:S01]  /*39a0*/  IMAD R3, R3, R10, RZ ;  /* 0x0000000a03037224 */ /* 0x000fe200078e02ff */
[----:B------:R-:W-:Y:S01]  /*39b0*/  SEL R19, R18, R22, !P0 ;  /* 0x0000001612137207 */ /* 0x000fe20004000000 */
[----:B------:R-:W-:Y:S01]  /*39c0*/  IMAD.MOV.U32 R12, RZ, RZ, RZ ;  /* 0x000000ffff0c7224 */ /* 0x000fe200078e00ff */
[----:B------:R-:W-:Y:S01]  /*39d0*/  SEL R7, R7, R23, !P0 ;  /* 0x0000001707077207 */ /* 0x000fe20004000000 */
[----:B------:R-:W-:Y:S01]  /*39e0*/  IMAD.MOV.U32 R16, RZ, RZ, -0x1 ;  /* 0xffffffffff107424 */ /* 0x000fe200078e00ff */
[----:B------:R-:W-:Y:S01]  /*39f0*/  SHF.R.U64 R4, R5, R8, R11 ;  /* 0x0000000805047219 */ /* 0x000fe2000000120b */
[----:B------:R-:W-:Y:S01]  /*3a00*/  IMAD.MOV.U32 R8, RZ, RZ, RZ ;  /* 0x000000ffff087224 */ /* 0x000fe200078e00ff */
[----:B------:R-:W-:Y:S01]  /*3a10*/  SHF.R.U64 R6, R19, R2, R7 ;  /* 0x0000000213067219 */ /* 0x000fe20000001207 */
[----:B------:R-:W-:Y:S01]  /*3a20*/  IMAD.MOV R2, RZ, RZ, -R13 ;  /* 0x000000ffff027224 */ /* 0x000fe200078e0a0d */
[----:B------:R-:W-:Y:S01]  /*3a30*/  IADD3 R4, PT, PT, R39, -0x1, R4 ;  /* 0xffffffff27047810 */ /* 0x000fe20007ffe004 */
[----:B------:R-:W-:Y:S01]  /*3a40*/  IMAD.HI.U32 R8, R9, R3, R8 ;  /* 0x0000000309087227 */ /* 0x000fe200078e0008 */
[----:B------:R-:W-:-:S02]  /*3a50*/  IABS R3, R39 ;  /* 0x0000002700037213 */ /* 0x000fc40000000000 */
[----:B------:R-:W-:Y:S02]  /*3a60*/  CS2R R22, SRZ ;  /* 0x0000000000167805 */ /* 0x000fe4000001ff00 */
[----:B------:R-:W-:Y:S01]  /*3a70*/  IADD3 R6, PT, PT, R35, -0x1, R6 ;  /* 0xffffffff23067810 */ /* 0x000fe20007ffe006 */
[----:B------:R-:W-:Y:S01]  /*3a80*/  IMAD R9, R2, R0, RZ ;  /* 0x0000000002097224 */ /* 0x000fe200078e02ff */
[----:B------:R-:W-:Y:S01]  /*3a90*/  IABS R7, R4 ;  /* 0x0000000400077213 */ /* 0x000fe20000000000 */
[----:B------:R-:W-:Y:S01]  /*3aa0*/  IMAD.MOV R3, RZ, RZ, -R3 ;  /* 0x000000ffff037224 */ /* 0x000fe200078e0a03 */
[----:B------:R-:W-:Y:S01]  /*3ab0*/  IABS R5, R35 ;  /* 0x0000002300057213 */ /* 0x000fe20000000000 */
[----:B------:R-:W-:Y:S01]  /*3ac0*/  IMAD.HI.U32 R9, R13, R9, R12 ;  /* 0x000000090d097227 */ /* 0x000fe200078e000c */
[----:B------:R-:W-:Y:S02]  /*3ad0*/  IABS R2, R6 ;  /* 0x0000000600027213 */ /* 0x000fe40000000000 */
[----:B------:R-:W-:Y:S01]  /*3ae0*/  ISETP.GE.AND P4, PT, R4, RZ, PT ;  /* 0x000000ff0400720c */ /* 0x000fe20003f86270 */
[----:B------:R-:W-:Y:S01]  /*3af0*/  IMAD.HI.U32 R8, R8, R7, RZ ;  /* 0x0000000708087227 */ /* 0x000fe200078e00ff */
[----:B------:R-:W-:-:S03]  /*3b00*/  ISETP.GE.AND P2, PT, R6, RZ, PT ;  /* 0x000000ff0600720c */ /* 0x000fc60003f46270 */
[----:B------:R-:W-:Y:S02]  /*3b10*/  IMAD.MOV R5, RZ, RZ, -R5 ;  /* 0x000000ffff057224 */ /* 0x000fe400078e0a05 */
[----:B------:R-:W-:-:S04]  /*3b20*/  IMAD.HI.U32 R9, R9, R2, RZ ;  /* 0x0000000209097227 */ /* 0x000fc800078e00ff */
[----:B------:R-:W-:Y:S02]  /*3b30*/  IMAD R3, R8, R3, R7 ;  /* 0x0000000308037224 */ /* 0x000fe400078e0207 */
[----:B------:R-:W-:Y:S02]  /*3b40*/  IMAD R9, R9, R5, R2 ;  /* 0x0000000509097224 */ /* 0x000fe400078e0202 */
[----:B------:R-:W1:Y:S01]  /*3b50*/  LDC R5, c[0x0][0xbe0] ;  /* 0x0002f800ff057b82 */ /* 0x000e620000000800 */
[----:B------:R-:W-:Y:S01]  /*3b60*/  ISETP.GT.U32.AND P1, PT, R10, R3, PT ;  /* 0x000000030a00720c */ /* 0x000fe20003f24070 */
[----:B------:R-:W-:Y:S01]  /*3b70*/  IMAD.MOV.U32 R24, RZ, RZ, RZ ;  /* 0x000000ffff187224 */ /* 0x000fe200078e00ff */
[----:B------:R-:W-:Y:S01]  /*3b80*/  ISETP.GT.U32.AND P0, PT, R0, R9, PT ;  /* 0x000000090000720c */ /* 0x000fe20003f04070 */
[----:B------:R-:W-:Y:S02]  /*3b90*/  IMAD.MOV.U32 R19, RZ, RZ, -0x1 ;  /* 0xffffffffff137424 */ /* 0x000fe400078e00ff */
[----:B------:R-:W-:-:S02]  /*3ba0*/  IMAD.MOV.U32 R18, RZ, RZ, -0x1 ;  /* 0xffffffffff127424 */ /* 0x000fc400078e00ff */
[----:B------:R-:W2:Y:S06]  /*3bb0*/  LDC.U8 R2, c[0x0][0xbd8] ;  /* 0x0002f600ff027b82 */ /* 0x000eac0000000000 */
[----:B------:R-:W-:Y:S01]  /*3bc0*/  @!P1 IMAD.IADD R3, R3, 0x1, -R10 ;  /* 0x0000000103039824 */ /* 0x000fe200078e0a0a */
[----:B------:R-:W-:Y:S01]  /*3bd0*/  ISETP.NE.AND P1, PT, R39, RZ, PT ;  /* 0x000000ff2700720c */ /* 0x000fe20003f25270 */
[----:B------:R-:W-:-:S03]  /*3be0*/  @!P0 IMAD.IADD R9, R9, 0x1, -R0 ;  /* 0x0000000109098824 */ /* 0x000fc600078e0a00 */
[----:B------:R-:W-:Y:S02]  /*3bf0*/  ISETP.GT.U32.AND P0, PT, R10, R3, PT ;  /* 0x000000030a00720c */ /* 0x000fe40003f04070 */
[----:B------:R-:W-:-:S11]  /*3c00*/  ISETP.GT.U32.AND P3, PT, R0, R9, PT ;  /* 0x000000090000720c */ /* 0x000fd60003f64070 */
[----:B------:R-:W-:Y:S01]  /*3c10*/  @!P0 IMAD.IADD R3, R3, 0x1, -R10 ;  /* 0x0000000103038824 */ /* 0x000fe200078e0a0a */
[----:B------:R-:W-:Y:S01]  /*3c20*/  ISETP.NE.AND P0, PT, R35, RZ, PT ;  /* 0x000000ff2300720c */ /* 0x000fe20003f05270 */
[----:B------:R-:W-:Y:S02]  /*3c30*/  @!P3 IMAD.IADD R9, R9, 0x1, -R0 ;  /* 0x000000010909b824 */ /* 0x000fe400078e0a00 */
[----:B------:R-:W-:Y:S01]  /*3c40*/  @!P4 IMAD.MOV R3, RZ, RZ, -R3 ;  /* 0x000000ffff03c224 */ /* 0x000fe200078e0a03 */
[----:B------:R-:W-:Y:S01]  /*3c50*/  @!P1 LOP3.LUT R3, RZ, R39, RZ, 0x33, !PT ;  /* 0x00000027ff039212 */ /* 0x000fe200078e33ff */
[----:B------:R-:W-:Y:S01]  /*3c60*/  @!P2 IMAD.MOV R9, RZ, RZ, -R9 ;  /* 0x000000ffff09a224 */ /* 0x000fe200078e0a09 */
[----:B-1----:R-:W-:-:S03]  /*3c70*/  ISETP.NE.AND P1, PT, R5, 0x1, PT ;  /* 0x000000010500780c */ /* 0x002fc60003f25270 */
[----:B------:R-:W-:-:S04]  /*3c80*/  IMAD.IADD R3, R4, 0x1, -R3 ;  /* 0x0000000104037824 */ /* 0x000fc800078e0a03 */
[----:B------:R-:W-:Y:S02]  /*3c90*/  @!P0 LOP3.LUT R9, RZ, R35, RZ, 0x33, !PT ;  /* 0x00000023ff098212 */ /* 0x000fe400078e33ff */
[----:B------:R-:W-:-:S03]  /*3ca0*/  ISETP.GE.U32.AND P0, PT, R30, UR4, PT ;  /* 0x000000041e007c0c */ /* 0x000fc6000bf06070 */
[----:B------:R-:W-:Y:S01]  /*3cb0*/  IMAD.IADD R6, R6, 0x1, -R9 ;  /* 0x0000000106067824 */ /* 0x000fe200078e0a09 */
[----:B------:R-:W-:-:S03]  /*3cc0*/  ISETP.GE.U32.AND.EX P0, PT, R31, UR5, PT, P0 ;  /* 0x000000051f007c0c */ /* 0x000fc6000bf06100 */
[----:B------:R-:W-:Y:S01]  /*3cd0*/  IMAD R26, R3, R6, RZ ;  /* 0x00000006031a7224 */ /* 0x000fe200078e02ff */
[----:B------:R-:W-:Y:S02]  /*3ce0*/  SEL R48, R6, R3, !P1 ;  /* 0x0000000306307207 */ /* 0x000fe40004800000 */
[----:B------:R-:W-:Y:S02]  /*3cf0*/  PLOP3.LUT P1, PT, PT, PT, PT, 0x80, 0x8 ;  /* 0x000000000008781c */ /* 0x000fe40003f2f070 */
[----:B------:R-:W-:Y:S02]  /*3d00*/  SHF.R.S32.HI R27, RZ, 0x1f, R26 ;  /* 0x0000001fff1b7819 */ /* 0x000fe4000001141a */
[----:B------:R-:W-:-:S09]  /*3d10*/  SHF.R.S32.HI R49, RZ, 0x1f, R48 ;  /* 0x0000001fff317819 */ /* 0x000fd20000011430 */
[----:B------:R-:W-:Y:S02]  /*3d20*/  @P1 LOP3.LUT R95, R95, 0x1, RZ, 0xfc, !PT ;  /* 0x000000015f5f1812 */ /* 0x000fe400078efcff */
[----:B--2---:R-:W-:-:S13]  /*3d30*/  ISETP.NE.AND P1, PT, R2, RZ, PT ;  /* 0x000000ff0200720c */ /* 0x004fda0003f25270 */
[----:B------:R-:W-:Y:S05]  /*3d40*/  @P0 BRA P1, `(.L_x_721) ;  /* 0x0000001000d00947 */ /* 0x000fea0000800000 */
[----:B------:R-:W-:Y:S01]  /*3d50*/  ISETP.GE.U32.AND P0, PT, R30, R26, PT ;  /* 0x0000001a1e00720c */ /* 0x000fe20003f06070 */
[----:B------:R-:W-:Y:S01]  /*3d60*/  IMAD.MOV.U32 R24, RZ, RZ, RZ ;  /* 0x000000ffff187224 */ /* 0x000fe200078e00ff */
[----:B------:R-:W-:Y:S02]  /*3d70*/  CS2R R22, SRZ ;  /* 0x0000000000167805 */ /* 0x000fe4000001ff00 */
[----:B------:R-:W-:-:S13]  /*3d80*/  ISETP.GE.U32.AND.EX P0, PT, R31, R27, PT, P0 ;  /* 0x0000001b1f00720c */ /* 0x000fda0003f06100 */
        /* <DEDUP_REMOVED lines=13> */
.L_x_731:
        /* <DEDUP_REMOVED lines=24> */
.L_x_725:
[----:B---3--:R-:W-:-:S05]  /*3fe0*/  IMAD.WIDE.U32 R4, R57, 0x4, R58 ;  /* 0x0000000439047825 */ /* 0x008fca00078e003a */
[----:B------:R3:W5:Y:S01]  /*3ff0*/  LDG.E R33, desc[UR52][R4.64+0x80] ;  /* 0x0000803404217981 */ /* 0x000762000c1e1900 */
[----:B------:R-:W2:Y:S02]  /*4000*/  LDCU UR4, c[0x0][0xbe8] ;  /* 0x00017d00ff0477ac */ /* 0x000ea40008000800 */
[----:B--2---:R-:W-:Y:S02]  /*4010*/  MOV R32, UR4 ;  /* 0x0000000400207c02 */ /* 0x004fe40008000f00 */
.L_x_724:
[----:B------:R-:W-:Y:S05]  /*4020*/  BSYNC.RECONVERGENT B6 ;  /* 0x0000000000067941 */ /* 0x000fea0003800200 */
.L_x_723:
        /* <DEDUP_REMOVED lines=20> */
[----:B------:R-:W-:Y:S01]  /*4170*/  IMAD.X R8, RZ, RZ, R5, P2 ;  /* 0x000000ffff087224 */ /* 0x000fe200010e0605 */
[----:B------:R-:W-:Y:S02]  /*4180*/  ISETP.NE.U32.AND P2, PT, R26, RZ, PT ;  /* 0x000000ff1a00720c */ /* 0x000fe40003f45070 */
[----:B------:R-:W-:Y:S01]  /*4190*/  IMAD.X R13, RZ, RZ, R10, P0 ;  /* 0x000000ffff0d7224 */ /* 0x000fe200000e060a */
[----:B------:R-:W-:Y:S01]  /*41a0*/  ISETP.NE.U32.AND P3, PT, RZ, UR40, PT ;  /* 0x00000028ff007c0c */ /* 0x000fe2000bf65070 */
[----:B------:R-:W-:-:S02]  /*41b0*/  IMAD.WIDE.U32 R48, R8, R26, RZ ;  /* 0x0000001a08307225 */ /* 0x000fc400078e00ff */
[----:B---3--:R-:W3:Y:S02]  /*41c0*/  MUFU.RCP R0, R0 ;  /* 0x0000000000007308 */ /* 0x008ee40000001000 */
[----:B------:R-:W-:-:S04]  /*41d0*/  IMAD.WIDE.U32 R20, R13, UR40, RZ ;  /* 0x000000280d147c25 */ /* 0x000fc8000f8e00ff */
[----:B------:R-:W-:-:S04]  /*41e0*/  IMAD.WIDE.U32 R48, P1, R9, R27, R48 ;  /* 0x0000001b09307225 */ /* 0x000fc80007820030 */
[----:B-1----:R-:W-:Y:S02]  /*41f0*/  VIADD R7, R7, 0xffffffe ;  /* 0x0ffffffe07077836 */ /* 0x002fe40000000000 */
[----:B------:R-:W-:Y:S02]  /*4200*/  IMAD.WIDE.U32 R14, R9, R26, RZ ;  /* 0x0000001a090e7225 */ /* 0x000fe400078e00ff */
[----:B------:R1:W4:Y:S02]  /*4210*/  F2I.FTZ.U32.TRUNC.NTZ R9, R7 ;  /* 0x0000000700097305 */ /* 0x000324000021f000 */
[----:B------:R-:W-:-:S04]  /*4220*/  IMAD.WIDE.U32 R20, P0, R12, UR41, R20 ;  /* 0x000000290c147c25 */ /* 0x000fc8000f800014 */
[----:B---3--:R-:W-:Y:S02]  /*4230*/  VIADD R14, R0, 0xffffffe ;  /* 0x0ffffffe000e7836 */ /* 0x008fe40000000000 */
[----:B------:R-:W-:-:S04]  /*4240*/  IMAD.WIDE.U32 R54, R12, UR40, RZ ;  /* 0x000000280c367c25 */ /* 0x000fc8000f8e00ff */
[----:B------:R-:W-:Y:S01]  /*4250*/  IMAD.X R53, RZ, RZ, RZ, P1 ;  /* 0x000000ffff357224 */ /* 0x000fe200008e06ff */
[----:B------:R-:W-:Y:S01]  /*4260*/  IADD3 RZ, P1, PT, R15, R48, RZ ;  /* 0x000000300fff7210 */ /* 0x000fe20007f3e0ff */
[----:B------:R-:W-:Y:S01]  /*4270*/  IMAD.MOV.U32 R52, RZ, RZ, R49 ;  /* 0x000000ffff347224 */ /* 0x000fe200078e0031 */
[----:B------:R3:W2:Y:S01]  /*4280*/  F2I.FTZ.U32.TRUNC.NTZ R15, R14 ;  /* 0x0000000e000f7305 */ /* 0x0006a2000021f000 */
[----:B------:R-:W-:Y:S01]  /*4290*/  IMAD.X R63, RZ, RZ, RZ, P0 ;  /* 0x000000ffff3f7224 */ /* 0x000fe200000e06ff */
[----:B------:R-:W-:Y:S01]  /*42a0*/  IADD3 RZ, P0, PT, R55, R20, RZ ;  /* 0x0000001437ff7210 */ /* 0x000fe20007f1e0ff */
[----:B------:R-:W-:Y:S02]  /*42b0*/  IMAD.MOV.U32 R62, RZ, RZ, R21 ;  /* 0x000000ffff3e7224 */ /* 0x000fe400078e0015 */
[----:B------:R-:W-:Y:S01]  /*42c0*/  IMAD.WIDE.U32.X R52, R8, R27, R52, P1 ;  /* 0x0000001b08347225 */ /* 0x000fe200008e0434 */
[----:B------:R-:W-:-:S03]  /*42d0*/  ISETP.NE.AND.EX P1, PT, R27, RZ, PT, P2 ;  /* 0x000000ff1b00720c */ /* 0x000fc60003f25320 */
[----:B------:R-:W-:Y:S01]  /*42e0*/  IMAD.WIDE.U32.X R62, R13, UR41, R62, P0 ;  /* 0x000000290d3e7c25 */ /* 0x000fe200080e043e */
[----:B------:R-:W-:Y:S02]  /*42f0*/  ISETP.NE.AND.EX P0, PT, RZ, UR41, PT, P3 ;  /* 0x00000029ff007c0c */ /* 0x000fe4000bf05330 */
[----:B-1----:R-:W-:Y:S01]  /*4300*/  SEL R7, R6, R52, !P1 ;  /* 0x0000003406077207 */ /* 0x002fe20004800000 */
[----:B----4-:R-:W-:Y:S01]  /*4310*/  IMAD.MOV R0, RZ, RZ, -R9 ;  /* 0x000000ffff007224 */ /* 0x010fe200078e0a09 */
[----:B------:R-:W-:Y:S01]  /*4320*/  SEL R5, R5, R53, !P1 ;  /* 0x0000003505057207 */ /* 0x000fe20004800000 */
[----:B------:R-:W-:Y:S01]  /*4330*/  IMAD.MOV.U32 R8, RZ, RZ, RZ ;  /* 0x000000ffff087224 */ /* 0x000fe200078e00ff */
[----:B------:R-:W-:Y:S01]  /*4340*/  SEL R11, R11, R62, !P0 ;  /* 0x0000003e0b0b7207 */ /* 0x000fe20004000000 */
[----:B---3--:R-:W-:Y:S01]  /*4350*/  IMAD.MOV.U32 R14, RZ, RZ, RZ ;  /* 0x000000ffff0e7224 */ /* 0x008fe200078e00ff */
[----:B------:R-:W-:Y:S02]  /*4360*/  SEL R10, R10, R63, !P0 ;  /* 0x0000003f0a0a7207 */ /* 0x000fe40004000000 */
[----:B------:R-:W-:Y:S01]  /*4370*/  SHF.R.U64 R12, R7, R22, R5 ;  /* 0x00000016070c7219 */ /* 0x000fe20000001205 */
[----:B--2---:R-:W-:Y:S01]  /*4380*/  IMAD.MOV R5, RZ, RZ, -R15 ;  /* 0x000000ffff057224 */ /* 0x004fe200078e0a0f */
[----:B------:R-:W-:Y:S01]  /*4390*/  SHF.R.U64 R10, R11, UR42, R10 ;  /* 0x0000002a0b0a7c19 */ /* 0x000fe2000800120a */
[----:B------:R-:W-:Y:S01]  /*43a0*/  IMAD R7, R0, R4, RZ ;  /* 0x0000000400077224 */ /* 0x000fe200078e02ff */
[----:B------:R-:W-:Y:S01]  /*43b0*/  IADD3 R12, PT, PT, R39, -0x1, R12 ;  /* 0xffffffff270c7810 */ /* 0x000fe20007ffe00c */
[----:B------:R-:W-:Y:S01]  /*43c0*/  IMAD R5, R5, R3, RZ ;  /* 0x0000000305057224 */ /* 0x000fe200078e02ff */
[----:B------:R-:W-:Y:S01]  /*43d0*/  IABS R6, R39 ;  /* 0x0000002700067213 */ /* 0x000fe20000000000 */
[----:B------:R-:W-:Y:S01]  /*43e0*/  IMAD.HI.U32 R7, R9, R7, R8 ;  /* 0x0000000709077227 */ /* 0x000fe200078e0008 */
[----:B------:R-:W-:-:S02]  /*43f0*/  IABS R0, R12 ;  /* 0x0000000c00007213 */ /* 0x000fc40000000000 */
        /* <DEDUP_REMOVED lines=33> */
.L_x_727:
[----:B------:R-:W-:Y:S05]  /*4610*/  BSYNC.RECONVERGENT B0 ;  /* 0x0000000000007941 */ /* 0x000fea0003800200 */
.L_x_726:
        /* <DEDUP_REMOVED lines=40> */
.L_x_1101:
[----:B------:R-:W-:-:S13]  /*48a0*/  ISETP.NE.AND P0, PT, R14, RZ, PT ;  /* 0x000000ff0e00720c */ /* 0x000fda0003f05270 */
[----:B------:R-:W-:Y:S05]  /*48b0*/  @P0 BRA `(.L_x_729) ;  /* 0x0000000000200947 */ /* 0x000fea0003800000 */
[----:B------:R-:W-:-:S03]  /*48c0*/  UMOV UR4, 0xffffffff ;  /* 0xffffffff00047882 */ /* 0x000fc60000000000 */
[----:B------:R-:W-:Y:S05]  /*48d0*/  BRA.DIV UR4, `(.L_x_730) ;  /* 0x0000010e04707947 */ /* 0x000fea000b800000 */
[----:B------:R1:W3:Y:S04]  /*48e0*/  SHFL.IDX PT, R61, R4, 0x1f, 0x1f ;  /* 0x03e01f00043d7f89 */ /* 0x0002e800000e0000 */
[----:B------:R1:W1:Y:S02]  /*48f0*/  SHFL.IDX PT, R60, R5, 0x1f, 0x1f ;  /* 0x03e01f00053c7f89 */ /* 0x00026400000e0000 */
.L_x_1105:
[----:B------:R-:W-:Y:S01]  /*4900*/  HFMA2 R0, -RZ, RZ, 0, 1.9073486328125e-06 ;  /* 0x00000020ff007431 */ /* 0x000fe200000001ff */
[----:B-----5:R-:W-:Y:S02]  /*4910*/  MOV R55, R33 ;  /* 0x0000002100377202 */ /* 0x020fe40000000f00 */
[----:B------:R-:W-:Y:S01]  /*4920*/  MOV R53, R32 ;  /* 0x0000002000357202 */ /* 0x000fe20000000f00 */
[----:B------:R-:W-:Y:S06]  /*4930*/  BRA `(.L_x_731) ;  /* 0xfffffff400487947 */ /* 0x000fec000383ffff */
.L_x_729:
        /* <DEDUP_REMOVED lines=8> */
[----:B------:R2:W2:Y:S04]  /*49c0*/  SHFL.IDX PT, R22, R61, R12, 0x1f ;  /* 0x00001f0c3d167589 */ /* 0x0004a800000e0000 */
[----:B------:R2:W2:Y:S04]  /*49d0*/  SHFL.IDX PT, R23, R21, R12, 0x1f ;  /* 0x00001f0c15177589 */ /* 0x0004a800000e0000 */
[----:B----4-:R4:W2:Y:S04]  /*49e0*/  SHFL.IDX PT, R24, R57, R12, 0x1f ;  /* 0x00001f0c39187589 */ /* 0x0108a800000e0000 */
[----:B------:R4:W2:Y:S04]  /*49f0*/  SHFL.IDX PT, R49, R49, R12, 0x1f ;  /* 0x00001f0c31317589 */ /* 0x0008a800000e0000 */
[----:B------:R4:W2:Y:S01]  /*4a00*/  SHFL.IDX PT, R48, R48, R12, 0x1f ;  /* 0x00001f0c30307589 */ /* 0x0008a200000e0000 */
[----:B-1----:R-:W-:-:S02]  /*4a10*/  MOV R9, R3 ;  /* 0x0000000300097202 */ /* 0x002fc40000000f00 */
[----:B---3--:R-:W-:Y:S02]  /*4a20*/  MOV R26, R8 ;  /* 0x00000008001a7202 */ /* 0x008fe40000000f00 */
[----:B------:R-:W-:Y:S02]  /*4a30*/  MOV R27, R9 ;  /* 0x00000009001b7202 */ /* 0x000fe40000000f00 */
.L_x_1114:
        /* <DEDUP_REMOVED lines=24> */
.L_x_734:
[----:B------:R-:W1:Y:S02]  /*4bc0*/  LDC.64 R4, c[0x0][0xbf8] ;  /* 0x0002fe00ff047b82 */ /* 0x000e640000000a00 */
[----:B-1----:R-:W-:-:S05]  /*4bd0*/  IMAD.WIDE R4, R19, 0x4, R4 ;  /* 0x0000000413047825 */ /* 0x002fca00078e0204 */
[----:B-----5:R1:W5:Y:S01]  /*4be0*/  LDG.E R33, desc[UR52][R4.64] ;  /* 0x0000003404217981 */ /* 0x020362000c1e1900 */
[----:B------:R-:W2:Y:S02]  /*4bf0*/  LDCU UR4, c[0x0][0xbe8] ;  /* 0x00017d00ff0477ac */ /* 0x000ea40008000800 */
[----:B--2---:R-:W-:Y:S02]  /*4c00*/  MOV R32, UR4 ;  /* 0x0000000400207c02 */ /* 0x004fe40008000f00 */
.L_x_733:
[----:B------:R-:W-:Y:S05]  /*4c10*/  BSYNC.RECONVERGENT B6 ;  /* 0x0000000000067941 */ /* 0x000fea0003800200 */
.L_x_722:
        /* <DEDUP_REMOVED lines=44> */
.L_x_737:
[----:B------:R-:W-:Y:S02]  /*4ee0*/  MOV R0, 0x4f00 ;  /* 0x00004f0000007802 */ /* 0x000fe40000000f00 */
[----:B----45:R-:W-:Y:S05]  /*4ef0*/  CALL.REL.NOINC `($__internal_7_$__cuda_sm20_div_u64) ;  /* 0x0000013400bc7944 */ /* 0x030fea0003c00000 */
[----:B------:R-:W-:-:S05]  /*4f00*/  IADD3 R0, PT, PT, -R3, RZ, RZ ;  /* 0x000000ff03007210 */ /* 0x000fca0007ffe1ff */
[----:B------:R-:W-:Y:S02]  /*4f10*/  IMAD R4, R4, R0, R5 ;  /* 0x0000000004047224 */ /* 0x000fe400078e0205 */
.L_x_738:
[----:B------:R-:W-:Y:S05]  /*4f20*/  BSYNC.RECONVERGENT B0 ;  /* 0x0000000000007941 */ /* 0x000fea0003800200 */
.L_x_736:
[----:B------:R-:W1:Y:S01]  /*4f30*/  LDCU UR4, c[0x0][0xbdc] ;  /* 0x00017b80ff0477ac */ /* 0x000e620008000800 */
[----:B------:R-:W2:Y:S01]  /*4f40*/  LDC R0, c[0x0][0xbe0] ;  /* 0x0002f800ff007b82 */ /* 0x000ea20000000800 */
[----:B------:R-:W-:Y:S01]  /*4f50*/  PLOP3.LUT P1, PT, PT, PT, PT, 0x8, 0x80 ;  /* 0x000000000080781c */ /* 0x000fe20003f2e170 */
[----:B------:R-:W-:Y:S01]  /*4f60*/  IMAD.MOV.U32 R18, RZ, RZ, R24 ;  /* 0x000000ffff127224 */ /* 0x000fe200078e0018 */
[----:B------:R-:W3:Y:S01]  /*4f70*/  LDCU UR5, c[0x0][0xb80] ;  /* 0x00017000ff0577ac */ /* 0x000ee20008000800 */
[----:B------:R-:W-:Y:S01]  /*4f80*/  LOP3.LUT R95, R95, 0xfffffffe, RZ, 0xc0, !PT ;  /* 0xfffffffe5f5f7812 */ /* 0x000fe200078ec0ff */
[----:B------:R-:W-:Y:S01]  /*4f90*/  UMOV UR8, 0xffffffff ;  /* 0xffffffff00087882 */ /* 0x000fe20000000000 */
[----:B------:R-:W4:Y:S08]  /*4fa0*/  LDCU UR6, c[0x0][0xb90] ;  /* 0x00017200ff0677ac */ /* 0x000f300008000800 */
[----:B------:R-:W-:Y:S01]  /*4fb0*/  @P1 LOP3.LUT R95, R95, 0x1, RZ, 0xfc, !PT ;  /* 0x000000015f5f1812 */ /* 0x000fe200078efcff */
[----:B-1----:R-:W-:Y:S01]  /*4fc0*/  USHF.L.U32 UR8, UR8, UR4, URZ ;  /* 0x0000000408087299 */ /* 0x002fe200080006ff */
[----:B------:R-:W-:-:S03]  /*4fd0*/  SHF.L.U32 R3, R3, UR4, RZ ;  /* 0x0000000403037c19 */ /* 0x000fc600080006ff */
[----:B------:R-:W-:Y:S02]  /*4fe0*/  ULOP3.LUT UR8, URZ, UR8, URZ, 0x33, !UPT ;  /* 0x00000008ff087292 */ /* 0x000fe4000f8e33ff */
[----:B---3--:R-:W-:Y:S01]  /*4ff0*/  UIADD3 UR7, UPT, UPT, UR5, -0x1, URZ ;  /* 0xffffffff05077890 */ /* 0x008fe2000fffe0ff */
[----:B--2---:R-:W-:-:S03]  /*5000*/  ISETP.NE.AND P0, PT, R0, 0x1, PT ;  /* 0x000000010000780c */ /* 0x004fc60003f05270 */
[----:B------:R-:W-:Y:S02]  /*5010*/  LOP3.LUT R6, R6, UR8, RZ, 0xc0, !PT ;  /* 0x0000000806067c12 */ /* 0x000fe4000f8ec0ff */
[----:B------:R-:W-:-:S03]  /*5020*/  LOP3.LUT R7, R7, UR7, RZ, 0xc0, !PT ;  /* 0x0000000707077c12 */ /* 0x000fc6000f8ec0ff */
[----:B------:R-:W-:Y:S02]  /*5030*/  IMAD.IADD R3, R6, 0x1, R3 ;  /* 0x0000000106037824 */ /* 0x000fe400078e0203 */
[----:B------:R-:W-:Y:S02]  /*5040*/  IMAD R4, R4, UR5, R7 ;  /* 0x0000000504047c24 */ /* 0x000fe4000f8e0207 */
[----:B----4-:R-:W-:-:S05]  /*5050*/  IMAD R3, R3, UR6, R44 ;  /* 0x0000000603037c24 */ /* 0x010fca000f8e022c */
[----:B------:R-:W-:Y:S02]  /*5060*/  SEL R16, R3, R4, !P0 ;  /* 0x0000000403107207 */ /* 0x000fe40004000000 */
[----:B------:R-:W-:Y:S02]  /*5070*/  SEL R19, R4, R3, !P0 ;  /* 0x0000000304137207 */ /* 0x000fe40004000000 */
.L_x_735:
[----:B------:R-:W-:Y:S05]  /*5080*/  BSYNC.RECONVERGENT B1 ;  /* 0x0000000000017941 */ /* 0x000fea0003800200 */
.L_x_721:
        /* <DEDUP_REMOVED lines=9> */
.L_x_740:
[----:B------:R-:W-:Y:S05]  /*5120*/  WARPSYNC.ALL ;  /* 0x0000000000007948 */ /* 0x000fea0003800000 */
[----:B------:R-:W-:Y:S06]  /*5130*/  BAR.SYNC.DEFER_BLOCKING 0x0 ;  /* 0x0000000000007b1d */ /* 0x000fec0000010000 */
[----:B------:R-:W-:Y:S05]  /*5140*/  BRA `(.L_x_741) ;  /* 0x0000000000087947 */ /* 0x000fea0003800000 */
.L_x_739:
[----:B------:R-:W-:Y:S05]  /*5150*/  WARPSYNC.ALL ;  /* 0x0000000000007948 */ /* 0x000fea0003800000 */
[----:B------:R-:W-:Y:S06]  /*5160*/  BAR.SYNC.DEFER_BLOCKING 0x0 ;  /* 0x0000000000007b1d */ /* 0x000fec0000010000 */
.L_x_741:
        /* <DEDUP_REMOVED lines=22> */
.L_x_742:
[----:B------:R-:W2:Y:S01]  /*52d0*/  S2R R0, SR_CgaCtaId ;  /* 0x0000000000007919 */ /* 0x000ea20000008800 */
[----:B------:R-:W-:-:S09]  /*52e0*/  UISETP.NE.AND UP0, UPT, UR54, 0x2, UPT ;  /* 0x000000023600788c */ /* 0x000fd2000bf05270 */
[----:B------:R-:W-:Y:S05]  /*52f0*/  BRA.U UP0, `(.L_x_743) ;  /* 0x0000002500687547 */ /* 0x000fea000b800000 */
[----:B------:R-:W3:Y:S01]  /*5300*/  I2F.U32.RP R6, R17 ;  /* 0x0000001100067306 */ /* 0x000ee20000209000 */
[----:B-1----:R-:W-:Y:S01]  /*5310*/  IABS R4, R17 ;  /* 0x0000001100047213 */ /* 0x002fe20000000000 */
[----:B------:R-:W-:Y:S01]  /*5320*/  IMAD.MOV.U32 R14, RZ, RZ, 0x1 ;  /* 0x00000001ff0e7424 */ /* 0x000fe200078e00ff */
[----:B------:R-:W-:Y:S01]  /*5330*/  IABS R5, R43 ;  /* 0x0000002b00057213 */ /* 0x000fe20000000000 */
[----:B------:R-:W-:Y:S01]  /*5340*/  UIADD3 UR4, UPT, UPT, -UR47, 0x10, URZ ;  /* 0x000000102f047890 */ /* 0x000fe2000fffe1ff */
[C---:B------:R-:W-:Y:S02]  /*5350*/  ISETP.NE.U32.AND P2, PT, R17.reuse, RZ, PT ;  /* 0x000000ff1100720c */ /* 0x040fe40003f45070 */
[C---:B------:R-:W-:Y:S01]  /*5360*/  IADD3 R27, PT, PT, -R17.reuse, 0x10, RZ ;  /* 0x00000010111b7810 */ /* 0x040fe20007ffe1ff */
[----:B------:R-:W-:Y:S01]  /*5370*/  I2F.U32.RP R8, R43 ;  /* 0x0000002b00087306 */ /* 0x000fe20000209000 */
[----:B------:R-:W-:-:S07]  /*5380*/  ISETP.NE.AND P6, PT, R17, RZ, PT ;  /* 0x000000ff1100720c */ /* 0x000fce0003fc5270 */
[----:B---3--:R-:W1:Y:S08]  /*5390*/  MUFU.RCP R9, R6 ;  /* 0x0000000600097308 */ /* 0x008e700000001000 */
[----:B------:R-:W-:Y:S08]  /*53a0*/  I2F.RP R2, R4 ;  /* 0x0000000400027306 */ /* 0x000ff00000209400 */
[----:B------:R-:W-:Y:S01]  /*53b0*/  I2F.RP R3, R5 ;  /* 0x0000000500037306 */ /* 0x000fe20000209400 */
[----:B-1----:R-:W-:-:S07]  /*53c0*/  VIADD R9, R9, 0xffffffe ;  /* 0x0ffffffe09097836 */ /* 0x002fce0000000000 */
[----:B------:R-:W1:Y:S08]  /*53d0*/  F2I.FTZ.U32.TRUNC.NTZ R9, R9 ;  /* 0x0000000900097305 */ /* 0x000e70000021f000 */
[----:B----4-:R3:W4:Y:S01]  /*53e0*/  MUFU.RCP R12, R8 ;  /* 0x00000008000c7308 */ /* 0x0107220000001000 */
[----:B-1----:R-:W-:-:S07]  /*53f0*/  IMAD.MOV R6, RZ, RZ, -R9 ;  /* 0x000000ffff067224 */ /* 0x002fce00078e0a09 */
[----:B------:R-:W1:Y:S01]  /*5400*/  MUFU.RCP R2, R2 ;  /* 0x0000000200027308 */ /* 0x000e620000001000 */
[----:B------:R-:W-:-:S07]  /*5410*/  IMAD R7, R6, R17, RZ ;  /* 0x0000001106077224 */ /* 0x000fce00078e02ff */
[----:B------:R-:W2:Y:S01]  /*5420*/  MUFU.RCP R10, R3 ;  /* 0x00000003000a7308 */ /* 0x000ea20000001000 */
[----:B---3--:R-:W-:Y:S02]  /*5430*/  IMAD.MOV.U32 R8, RZ, RZ, RZ ;  /* 0x000000ffff087224 */ /* 0x008fe400078e00ff */
[----:B----4-:R-:W-:Y:S02]  /*5440*/  VIADD R12, R12, 0xffffffe ;  /* 0x0ffffffe0c0c7836 */ /* 0x010fe40000000000 */
[----:B------:R-:W-:-:S03]  /*5450*/  IMAD.HI.U32 R7, R9, R7, R8 ;  /* 0x0000000709077227 */ /* 0x000fc600078e0008 */
[----:B------:R-:W3:Y:S01]  /*5460*/  F2I.FTZ.U32.TRUNC.NTZ R13, R12 ;  /* 0x0000000c000d7305 */ /* 0x000ee2000021f000 */
[----:B-1----:R-:W-:Y:S02]  /*5470*/  VIADD R9, R2, 0xffffffe ;  /* 0x0ffffffe02097836 */ /* 0x002fe40000000000 */
[----:B--2---:R-:W-:-:S04]  /*5480*/  IMAD.HI.U32 R7, R7, R0, RZ ;  /* 0x0000000007077227 */ /* 0x004fc800078e00ff */
[----:B------:R-:W-:Y:S01]  /*5490*/  IMAD.MOV R8, RZ, RZ, -R7 ;  /* 0x000000ffff087224 */ /* 0x000fe200078e0a07 */
[----:B------:R-:W1:Y:S01]  /*54a0*/  F2I.FTZ.U32.TRUNC.NTZ R9, R9 ;  /* 0x0000000900097305 */ /* 0x000e62000021f000 */
[----:B------:R-:W-:Y:S02]  /*54b0*/  VIADD R10, R10, 0xffffffe ;  /* 0x0ffffffe0a0a7836 */ /* 0x000fe40000000000 */
[----:B------:R-:W-:Y:S01]  /*54c0*/  IMAD R8, R17, R8, R0 ;  /* 0x0000000811087224 */ /* 0x000fe200078e0200 */
[----:B---3--:R-:W-:-:S04]  /*54d0*/  IADD3 R6, PT, PT, RZ, -R13, RZ ;  /* 0x8000000dff067210 */ /* 0x008fc80007ffe0ff */
[----:B------:R2:W3:Y:S01]  /*54e0*/  F2I.FTZ.U32.TRUNC.NTZ R11, R10 ;  /* 0x0000000a000b7305 */ /* 0x0004e2000021f000 */
[----:B------:R-:W-:Y:S01]  /*54f0*/  ISETP.GE.U32.AND P0, PT, R8, R17, PT ;  /* 0x000000110800720c */ /* 0x000fe20003f06070 */
[----:B------:R-:W-:Y:S02]  /*5500*/  IMAD.MOV.U32 R12, RZ, RZ, RZ ;  /* 0x000000ffff0c7224 */ /* 0x000fe400078e00ff */
[----:B------:R-:W-:Y:S02]  /*5510*/  IMAD R6, R6, R43, RZ ;  /* 0x0000002b06067224 */ /* 0x000fe400078e02ff */
[----:B-1----:R-:W-:Y:S02]  /*5520*/  IMAD.MOV R2, RZ, RZ, -R9 ;  /* 0x000000ffff027224 */ /* 0x002fe400078e0a09 */
[----:B------:R-:W-:Y:S01]  /*5530*/  IMAD.HI.U32 R6, R13, R6, R12 ;  /* 0x000000060d067227 */ /* 0x000fe200078e000c */
[----:B------:R-:W-:-:S03]  /*5540*/  LOP3.LUT R12, RZ, R17, RZ, 0x33, !PT ;  /* 0x00000011ff0c7212 */ /* 0x000fc600078e33ff */
[----:B------:R-:W-:Y:S01]  /*5550*/  IMAD R13, R2, R4, RZ ;  /* 0x00000004020d7224 */ /* 0x000fe200078e02ff */
[----:B------:R-:W-:Y:S01]  /*5560*/  IABS R2, R43 ;  /* 0x0000002b00027213 */ /* 0x000fe20000000000 */
[----:B------:R-:W-:Y:S01]  /*5570*/  @P0 IMAD.IADD R8, R8, 0x1, -R17 ;  /* 0x0000000108080824 */ /* 0x000fe200078e0a11 */
[----:B--2---:R-:W-:Y:S01]  /*5580*/  MOV R10, RZ ;  /* 0x000000ff000a7202 */ /* 0x004fe20000000f00 */
[----:B---3--:R-:W-:Y:S01]  /*5590*/  IMAD.MOV R3, RZ, RZ, -R11 ;  /* 0x000000ffff037224 */ /* 0x008fe200078e0a0b */
[----:B------:R-:W-:Y:S01]  /*55a0*/  IADD3 R2, PT, PT, RZ, -R2, RZ ;  /* 0x80000002ff027210 */ /* 0x000fe20007ffe0ff */
[----:B------:R-:W-:Y:S01]  /*55b0*/  @P0 VIADD R7, R7, 0x1 ;  /* 0x0000000107070836 */ /* 0x000fe20000000000 */
[----:B------:R-:W-:Y:S01]  /*55c0*/  ISETP.GE.U32.AND P1, PT, R8, R17, PT ;  /* 0x000000110800720c */ /* 0x000fe20003f26070 */
[----:B------:R-:W-:Y:S02]  /*55d0*/  IMAD R3, R3, R5, RZ ;  /* 0x0000000503037224 */ /* 0x000fe400078e02ff */
[----:B------:R-:W-:-:S02]  /*55e0*/  IMAD.MOV.U32 R8, RZ, RZ, RZ ;  /* 0x000000ffff087224 */ /* 0x000fc400078e00ff */
[----:B------:R-:W-:Y:S01]  /*55f0*/  IMAD.HI.U32 R10, R11, R3, R10 ;  /* 0x000000030b0a7227 */ /* 0x000fe200078e000a */
[----:B------:R-:W-:-:S03]  /*5600*/  IABS R3, R17 ;  /* 0x0000001100037213 */ /* 0x000fc60000000000 */
[----:B------:R-:W-:Y:S01]  /*5610*/  IMAD.HI.U32 R8, R9, R13, R8 ;  /* 0x0000000d09087227 */ /* 0x000fe200078e0008 */
[----:B------:R-:W-:-:S03]  /*5620*/  SHF.L.U32 R13, R14, R17, RZ ;  /* 0x000000110e0d7219 */ /* 0x000fc600000006ff */
[----:B------:R-:W-:Y:S02]  /*5630*/  @P1 VIADD R7, R7, 0x1 ;  /* 0x0000000107071836 */ /* 0x000fe40000000000 */
[----:B------:R-:W-:Y:S02]  /*5640*/  IMAD.MOV R3, RZ, RZ, -R3 ;  /* 0x000000ffff037224 */ /* 0x000fe400078e0a03 */
[----:B------:R-:W-:Y:S01]  /*5650*/  IMAD.HI.U32 R8, R8, 0x2000, RZ ;  /* 0x0000200008087827 */ /* 0x000fe200078e00ff */
[----:B------:R-:W-:Y:S02]  /*5660*/  SEL R11, R12, R7, !P2 ;  /* 0x000000070c0b7207 */ /* 0x000fe40005000000 */
[----:B------:R-:W-:Y:S01]  /*5670*/  LOP3.LUT R7, R13, 0x1, RZ, 0xfc, !PT ;  /* 0x000000010d077812 */ /* 0x000fe200078efcff */
[----:B------:R-:W-:-:S03]  /*5680*/  IMAD.HI.U32 R13, R10, 0x2000, RZ ;  /* 0x000020000a0d7827 */ /* 0x000fc600078e00ff */
[----:B------:R-:W-:Y:S01]  /*5690*/  LOP3.LUT R10, R7, 0xffff, RZ, 0xc0, !PT ;  /* 0x0000ffff070a7812 */ /* 0x000fe200078ec0ff */
[----:B------:R-:W-:-:S04]  /*56a0*/  IMAD.HI.U32 R6, R6, R11, RZ ;  /* 0x0000000b06067227 */ /* 0x000fc800078e00ff */
[----:B------:R-:W-:Y:S02]  /*56b0*/  IMAD R3, R8, R3, 0x2000 ;  /* 0x0000200008037424 */ /* 0x000fe400078e0203 */
[----:B------:R-:W-:Y:S02]  /*56c0*/  IMAD R2, R13, R2, 0x2000 ;  /* 0x000020000d027424 */ /* 0x000fe400078e0202 */
[----:B------:R-:W-:Y:S01]  /*56d0*/  IMAD.MOV R6, RZ, RZ, -R6 ;  /* 0x000000ffff067224 */ /* 0x000fe200078e0a06 */
[----:B------:R-:W-:Y:S01]  /*56e0*/  ISETP.GT.U32.AND P0, PT, R4, R3, PT ;  /* 0x000000030400720c */ /* 0x000fe20003f04070 */
[----:B------:R-:W-:Y:S01]  /*56f0*/  IMAD.SHL.U32 R9, R17, 0x2, RZ ;  /* 0x0000000211097824 */ /* 0x000fe200078e00ff */
[----:B------:R-:W-:Y:S01]  /*5700*/  ISETP.GT.U32.AND P2, PT, R5, R2, PT ;  /* 0x000000020500720c */ /* 0x000fe20003f44070 */
[--C-:B------:R-:W-:Y:S02]  /*5710*/  IMAD R6, R43, R6, R11.reuse ;  /* 0x000000062b067224 */ /* 0x100fe400078e020b */
[----:B------:R-:W-:Y:S01]  /*5720*/  IMAD.MOV R11, RZ, RZ, -R11 ;  /* 0x000000ffff0b7224 */ /* 0x000fe200078e0a0b */
[----:B------:R-:W-:-:S02]  /*5730*/  SHF.L.U32 R10, R10, R9, RZ ;  /* 0x000000090a0a7219 */ /* 0x000fc400000006ff */
[----:B------:R-:W-:Y:S01]  /*5740*/  ISETP.GE.U32.AND P1, PT, R6, R43, PT ;  /* 0x0000002b0600720c */ /* 0x000fe20003f26070 */
[----:B------:R-:W-:Y:S01]  /*5750*/  IMAD R0, R17, R11, R0 ;  /* 0x0000000b11007224 */ /* 0x000fe200078e0200 */
[----:B------:R-:W-:Y:S01]  /*5760*/  LOP3.LUT R9, R7, R10, RZ, 0xfc, !PT ;  /* 0x0000000a07097212 */ /* 0x000fe200078efcff */
[----:B------:R-:W-:Y:S02]  /*5770*/  IMAD.SHL.U32 R7, R17, 0x4, RZ ;  /* 0x0000000411077824 */ /* 0x000fe400078e00ff */
[----:B------:R-:W-:Y:S01]  /*5780*/  @!P0 IMAD.IADD R3, R3, 0x1, -R4 ;  /* 0x0000000103038824 */ /* 0x000fe200078e0a04 */
[----:B------:R-:W-:Y:S01]  /*5790*/  LOP3.LUT R10, R9, 0xffff, RZ, 0xc0, !PT ;  /* 0x0000ffff090a7812 */ /* 0x000fe200078ec0ff */
[----:B------:R-:W-:Y:S02]  /*57a0*/  @!P2 IMAD.IADD R2, R2, 0x1, -R5 ;  /* 0x000000010202a824 */ /* 0x000fe400078e0a05 */
[----:B------:R-:W-:Y:S01]  /*57b0*/  @!P0 VIADD R8, R8, 0x1 ;  /* 0x0000000108088836 */ /* 0x000fe20000000000 */
[----:B------:R-:W-:Y:S01]  /*57c0*/  SHF.L.U32 R10, R10, R7, RZ ;  /* 0x000000070a0a7219 */ /* 0x000fe200000006ff */
[----:B------:R-:W-:Y:S01]  /*57d0*/  @!P2 VIADD R13, R13, 0x1 ;  /* 0x000000010d0da836 */ /* 0x000fe20000000000 */
[----:B------:R-:W-:-:S02]  /*57e0*/  ISETP.GE.U32.AND P4, PT, R3, R4, PT ;  /* 0x000000040300720c */ /* 0x000fc40003f86070 */
[----:B------:R-:W-:Y:S01]  /*57f0*/  ISETP.GE.U32.AND P5, PT, R2, R5, PT ;  /* 0x000000050200720c */ /* 0x000fe20003fa6070 */
[C---:B------:R-:W-:Y:S01]  /*5800*/  IMAD.SHL.U32 R2, R17.reuse, 0x8, RZ ;  /* 0x0000000811027824 */ /* 0x040fe200078e00ff */
[----:B------:R-:W-:Y:S02]  /*5810*/  LOP3.LUT R4, R17, 0x2000, RZ, 0x3c, !PT ;  /* 0x0000200011047812 */ /* 0x000fe400078e3cff */
[-C--:B------:R-:W-:Y:S02]  /*5820*/  @P1 IADD3 R6, PT, PT, R6, -R43.reuse, RZ ;  /* 0x8000002b06061210 */ /* 0x080fe40007ffe0ff */
[----:B------:R-:W-:Y:S02]  /*5830*/  LOP3.LUT R5, R43, 0x2000, RZ, 0x3c, !PT ;  /* 0x000020002b057812 */ /* 0x000fe400078e3cff */
[----:B------:R-:W-:Y:S02]  /*5840*/  LOP3.LUT R10, R9, R10, RZ, 0xfc, !PT ;  /* 0x0000000a090a7212 */ /* 0x000fe400078efcff */
[----:B------:R-:W-:Y:S01]  /*5850*/  ISETP.GE.U32.AND P3, PT, R6, R43, PT ;  /* 0x0000002b0600720c */ /* 0x000fe20003f66070 */
[----:B------:R-:W-:Y:S01]  /*5860*/  @P4 VIADD R8, R8, 0x1 ;  /* 0x0000000108084836 */ /* 0x000fe20000000000 */
[----:B------:R-:W-:Y:S01]  /*5870*/  ISETP.GE.AND P0, PT, R4, RZ, PT ;  /* 0x000000ff0400720c */ /* 0x000fe20003f06270 */
[----:B------:R-:W-:Y:S01]  /*5880*/  @P5 VIADD R13, R13, 0x1 ;  /* 0x000000010d0d5836 */ /* 0x000fe20000000000 */
[----:B------:R-:W-:-:S02]  /*5890*/  ISETP.GE.AND P1, PT, R5, RZ, PT ;  /* 0x000000ff0500720c */ /* 0x000fc40003f26270 */
[----:B------:R-:W-:Y:S02]  /*58a0*/  LOP3.LUT R3, R10, 0xffff, RZ, 0xc0, !PT ;  /* 0x0000ffff0a037812 */ /* 0x000fe400078ec0ff */
[----:B------:R-:W-:Y:S02]  /*58b0*/  ISETP.NE.U32.AND P4, PT, R43, RZ, PT ;  /* 0x000000ff2b00720c */ /* 0x000fe40003f85070 */
[----:B------:R-:W-:Y:S01]  /*58c0*/  SHF.L.U32 R3, R3, R2, RZ ;  /* 0x0000000203037219 */ /* 0x000fe200000006ff */
[----:B------:R-:W-:Y:S01]  /*58d0*/  IMAD.MOV.U32 R2, RZ, RZ, 0xffff ;  /* 0x0000ffffff027424 */ /* 0x000fe200078e00ff */
[----:B------:R-:W-:Y:S02]  /*58e0*/  ISETP.NE.AND P2, PT, R43, RZ, PT ;  /* 0x000000ff2b00720c */ /* 0x000fe40003f45270 */
[----:B------:R-:W-:Y:S01]  /*58f0*/  @P3 IADD3 R6, PT, PT, R6, -R43, RZ ;  /* 0x8000002b06063210 */ /* 0x000fe20007ffe0ff */
[----:B------:R-:W-:Y:S01]  /*5900*/  @!P0 IMAD.MOV R8, RZ, RZ, -R8 ;  /* 0x000000ffff088224 */ /* 0x000fe200078e0a08 */
[----:B------:R-:W-:Y:S01]  /*5910*/  SHF.R.U32.HI R27, RZ, R27, R2 ;  /* 0x0000001bff1b7219 */ /* 0x000fe20000011602 */
[----:B------:R-:W-:Y:S01]  /*5920*/  @!P1 IMAD.MOV R13, RZ, RZ, -R13 ;  /* 0x000000ffff0d9224 */ /* 0x000fe200078e0a0d */
[----:B------:R-:W-:-:S02]  /*5930*/  LOP3.LUT R43, RZ, R43, RZ, 0x33, !PT ;  /* 0x0000002bff2b7212 */ /* 0x000fc400078e33ff */
[----:B------:R-:W-:Y:S02]  /*5940*/  SHF.R.U32.HI R2, RZ, UR4, R2 ;  /* 0x00000004ff027c19 */ /* 0x000fe40008011602 */
[C---:B------:R-:W-:Y:S02]  /*5950*/  SEL R6, R43.reuse, R6, !P4 ;  /* 0x000000062b067207 */ /* 0x040fe40006000000 */
[----:B------:R-:W-:Y:S02]  /*5960*/  LOP3.LUT R2, R2, R10, R3, 0xe0, !PT ;  /* 0x0000000a02027212 */ /* 0x000fe400078ee003 */
[----:B------:R-:W-:Y:S02]  /*5970*/  SEL R23, R12, R8, !P6 ;  /* 0x000000080c177207 */ /* 0x000fe40007000000 */
[----:B------:R-:W-:Y:S02]  /*5980*/  SEL R13, R43, R13, !P2 ;  /* 0x0000000d2b0d7207 */ /* 0x000fe40005000000 */
[----:B------:R-:W-:Y:S01]  /*5990*/  LOP3.LUT R29, R2, 0xffff, RZ, 0xc0, !PT ;  /* 0x0000ffff021d7812 */ /* 0x000fe200078ec0ff */
[----:B------:R-:W-:-:S02]  /*59a0*/  IMAD R2, R6, R17, RZ ;  /* 0x0000001106027224 */ /* 0x000fc400078e02ff */
[----:B------:R-:W-:Y:S01]  /*59b0*/  IMAD R23, R0, R23, RZ ;  /* 0x0000001700177224 */ /* 0x000fe200078e02ff */
[----:B------:R-:W-:Y:S01]  /*59c0*/  SHF.L.U32 R29, R29, R0, RZ ;  /* 0x000000001d1d7219 */ /* 0x000fe200000006ff */
[----:B------:R-:W-:Y:S01]  /*59d0*/  IMAD R26, R6, R13, RZ ;  /* 0x0000000d061a7224 */ /* 0x000fe200078e02ff */
[----:B------:R-:W-:Y:S02]  /*59e0*/  SHF.L.U32 R27, R27, R2, RZ ;  /* 0x000000021b1b7219 */ /* 0x000fe400000006ff */
[----:B------:R-:W-:Y:S02]  /*59f0*/  SHF.R.U32.HI R22, RZ, 0x6, R23 ;  /* 0x00000006ff167819 */ /* 0x000fe40000011617 */
[----:B------:R-:W-:Y:S02]  /*5a00*/  LOP3.LUT R17, R23, 0x3f, RZ, 0xc0, !PT ;  /* 0x0000003f17117812 */ /* 0x000fe400078ec0ff */
[----:B------:R-:W-:Y:S02]  /*5a10*/  SHF.R.U32.HI R25, RZ, 0x6, R26 ;  /* 0x00000006ff197819 */ /* 0x000fe4000001161a */
[----:B------:R-:W-:Y:S01]  /*5a20*/  LOP3.LUT R24, R26, 0x3f, RZ, 0xc0, !PT ;  /* 0x0000003f1a187812 */ /* 0x000fe200078ec0ff */
[----:B------:R-:W-:Y:S09]  /*5a30*/  WARPSYNC.ALL ;  /* 0x0000000000007948 */ /* 0x000ff20003800000 */
[----:B-----5:R-:W1:-:S00]  /*5a40*/  USETMAXREG.DEALLOC.CTAPOOL 0x88 ;  /* 0x00000088000079c8 */ /* 0x020e4000080e0500 */
[----:B-1----:R-:W1:Y:S01]  /*5a50*/  LDC R3, c[0x0][0x390] ;  /* 0x0000e400ff037b82 */ /* 0x002e620000000800 */
[C---:B------:R-:W-:Y:S01]  /*5a60*/  LOP3.LUT P5, RZ, R95.reuse, 0x2, RZ, 0xc0, !PT ;  /* 0x000000025fff7812 */ /* 0x040fe200078ac0ff */
[----:B------:R-:W2:Y:S01]  /*5a70*/  LDCU.64 UR38, c[0x0][0x348] ;  /* 0x00006900ff2677ac */ /* 0x000ea20008000a00 */
[----:B------:R-:W-:Y:S01]  /*5a80*/  LOP3.LUT R95, R95, 0xfffffffe, RZ, 0xc0, !PT ;  /* 0xfffffffe5f5f7812 */ /* 0x000fe200078ec0ff */
[----:B------:R-:W-:Y:S01]  /*5a90*/  BSSY B7, `(.L_x_744) ;  /* 0x000016a000077945 */ /* 0x000fe20003800000 */
[----:B------:R-:W-:Y:S01]  /*5aa0*/  ISETP.EQ.OR P0, PT, R34, RZ, P5 ;  /* 0x000000ff2200720c */ /* 0x000fe20002f02670 */
[----:B------:R-:W-:Y:S01]  /*5ab0*/  IMAD.MOV.U32 R35, RZ, RZ, 0x1 ;  /* 0x00000001ff237424 */ /* 0x000fe200078e00ff */
[----:B------:R-:W-:Y:S01]  /*5ac0*/  PRMT R2, RZ, 0x7610, R2 ;  /* 0x00007610ff027816 */ /* 0x000fe20000000002 */
[----:B------:R-:W-:Y:S01]  /*5ad0*/  IMAD.MOV.U32 R34, RZ, RZ, RZ ;  /* 0x000000ffff227224 */ /* 0x000fe200078e00ff */
[----:B------:R-:W-:Y:S01]  /*5ae0*/  CS2R R32, SRZ ;  /* 0x0000000000207805 */ /* 0x000fe2000001ff00 */
[----:B------:R-:W-:-:S08]  /*5af0*/  UMOV UR47, URZ ;  /* 0x000000ff002f7c82 */ /* 0x000fd00008000000 */
        /* <DEDUP_REMOVED lines=9> */
.L_x_785:
        /* <DEDUP_REMOVED lines=21> */
.L_x_745:
[----:B------:R-:W-:Y:S01]  /*5ce0*/  LOP3.LUT R3, R2, 0xffff, RZ, 0xc0, !PT ;  /* 0x0000ffff02037812 */ /* 0x000fe200078ec0ff */
[----:B------:R-:W1:Y:S01]  /*5cf0*/  LDCU UR4, c[0x0][0x394] ;  /* 0x00007280ff0477ac */ /* 0x000e620008000800 */
[----:B------:R-:W-:-:S03]  /*5d00*/  LOP3.LUT P6, RZ, R95, 0x4, RZ, 0xc0, !PT ;  /* 0x000000045fff7812 */ /* 0x000fc600078cc0ff */
[----:B------:R-:W-:-:S05]  /*5d10*/  IMAD R3, R3, 0x8619, RZ ;  /* 0x0000861903037824 */ /* 0x000fca00078e02ff */
[----:B------:R-:W-:-:S05]  /*5d20*/  SHF.R.U32.HI R3, RZ, 0x10, R3 ;  /* 0x00000010ff037819 */ /* 0x000fca0000011603 */
[----:B------:R-:W-:Y:S01]  /*5d30*/  IMAD.MOV R0, RZ, RZ, -R3 ;  /* 0x000000ffff007224 */ /* 0x000fe200078e0a03 */
[----:B-1----:R-:W-:-:S04]  /*5d40*/  ISETP.GE.AND P0, PT, R18, UR4, PT ;  /* 0x0000000412007c0c */ /* 0x002fc8000bf06270 */
[----:B------:R-:W-:Y:S02]  /*5d50*/  PRMT R5, R0, 0x7710, RZ ;  /* 0x0000771000057816 */ /* 0x000fe400000000ff */
[----:B------:R-:W-:-:S03]  /*5d60*/  SEL R30, R38, RZ, !P0 ;  /* 0x000000ff261e7207 */ /* 0x000fc60004000000 */
[----:B------:R-:W-:-:S05]  /*5d70*/  IMAD.IADD R0, R5, 0x1, R2 ;  /* 0x0000000105007824 */ /* 0x000fca00078e0202 */
[----:B------:R-:W-:-:S04]  /*5d80*/  LOP3.LUT R0, R0, 0xffff, RZ, 0xc0, !PT ;  /* 0x0000ffff00007812 */ /* 0x000fc800078ec0ff */
[----:B------:R-:W-:-:S04]  /*5d90*/  LEA.HI R0, R0, R3, RZ, 0x1f ;  /* 0x0000000300007211 */ /* 0x000fc800078ff8ff */
[----:B------:R-:W-:-:S04]  /*5da0*/  LOP3.LUT R0, R0, 0xffff, RZ, 0xc0, !PT ;  /* 0x0000ffff00007812 */ /* 0x000fc800078ec0ff */
[----:B------:R-:W-:-:S04]  /*5db0*/  SHF.R.U32.HI R0, RZ, 0x4, R0 ;  /* 0x00000004ff007819 */ /* 0x000fc80000011600 */
[----:B------:R-:W-:-:S05]  /*5dc0*/  PRMT R0, R0, 0x9910, RZ ;  /* 0x0000991000007816 */ /* 0x000fca00000000ff */
[----:B------:R-:W-:-:S04]  /*5dd0*/  IMAD R0, R0, 0x15, RZ ;  /* 0x0000001500007824 */ /* 0x000fc800078e02ff */
[----:B------:R-:W-:-:S05]  /*5de0*/  IMAD.MOV R0, RZ, RZ, -R0 ;  /* 0x000000ffff007224 */ /* 0x000fca00078e0a00 */
        /* <DEDUP_REMOVED lines=8> */
.L_x_1117:
        /* <DEDUP_REMOVED lines=30> */
.L_x_750:
        /* <DEDUP_REMOVED lines=33> */
.L_x_749:
[----:B------:R-:W-:Y:S05]  /*6260*/  BSYNC.RECONVERGENT B6 ;  /* 0x0000000000067941 */ /* 0x000fea0003800200 */
.L_x_748:
[----:B------:R-:W-:-:S03]  /*6270*/  UMOV UR4, 0xffffffff ;  /* 0xffffffff00047882 */ /* 0x000fc60000000000 */
[----:B------:R-:W-:Y:S05]  /*6280*/  BRA.DIV UR4, `(.L_x_751) ;  /* 0x000000fa04247947 */ /* 0x000fea000b800000 */
[----:B------:R-:W-:Y:S01]  /*6290*/  ELECT P6, URZ, PT ;  /* 0x0000000000ff782f */ /* 0x000fe200038c0000 */
[----:B------:R-:W-:-:S12]  /*62a0*/  NOP ;  /* 0x0000000000007918 */ /* 0x000fd80000000000 */
.L_x_1121:
        /* <DEDUP_REMOVED lines=11> */
.L_x_752:
[----:B------:R-:W-:Y:S01]  /*6360*/  IADD3.X R3, PT, PT, RZ, R41, RZ, P0, !PT ;  /* 0x00000029ff037210 */ /* 0x000fe200007fe4ff */
[----:B------:R-:W-:Y:S05]  /*6370*/  WARPSYNC.ALL ;  /* 0x0000000000007948 */ /* 0x000fea0003800000 */
[----:B--2---:R2:W5:Y:S02]  /*6380*/  ATOMG.E.EXCH.STRONG.GPU PT, RZ, [R2], R0 ;  /* 0x0000000002ff73a8 */ /* 0x00456400041ee100 */
.L_x_746:
        /* <DEDUP_REMOVED lines=9> */
.L_x_755:
        /* <DEDUP_REMOVED lines=9> */
.L_x_754:
[----:B-1----:R-:W-:Y:S05]  /*64b0*/  BSYNC.RECONVERGENT B0 ;  /* 0x0000000000007941 */ /* 0x002fea0003800200 */
.L_x_753:
[----:B------:R-:W-:Y:S01]  /*64c0*/  ISETP.NE.AND P0, PT, R30, RZ, PT ;  /* 0x000000ff1e00720c */ /* 0x000fe20003f05270 */
[----:B-----5:R1:W2:Y:S01]  /*64d0*/  SYNCS.PHASECHK.TRANS64.TRYWAIT P1, [R7+URZ+0x58], R4 ;  /* 0x00005804070075a7 */ /* 0x0202a200080211ff */
[----:B------:R-:W-:Y:S01]  /*64e0*/  BSSY B1, `(.L_x_756) ;  /* 0x000004d000017945 */ /* 0x000fe20003800000 */
[----:B------:R-:W-:Y:S01]  /*64f0*/  IMAD R16, R16, 0x80, R25 ;  /* 0x0000008010107824 */ /* 0x000fe200078e0219 */
[----:B------:R-:W-:Y:S01]  /*6500*/  LEA R19, R19, R22, 0x7 ;  /* 0x0000001613137211 */ /* 0x000fe200078e38ff */
[----:B------:R-:W-:Y:S01]  /*6510*/  IMAD.MOV.U32 R2, RZ, RZ, RZ ;  /* 0x000000ffff027224 */ /* 0x000fe200078e00ff */
[----:B------:R-:W-:-:S07]  /*6520*/  VIMNMX.U32 R5, PT, PT, R30, 0xb, PT ;  /* 0x0000000b1e057848 */ /* 0x000fce0003fe0000 */
[----:B------:R-:W-:Y:S05]  /*6530*/  @!P0 BRA `(.L_x_757) ;  /* 0x00000004001c8947 */ /* 0x000fea0003800000 */
[----:B------:R-:W-:Y:S01]  /*6540*/  HFMA2 R6, -RZ, RZ, 0, 0 ;  /* 0x00000000ff067431 */ /* 0x000fe200000001ff */
[----:B-1----:R-:W-:-:S07]  /*6550*/  MOV R4, R32 ;  /* 0x0000002000047202 */ /* 0x002fce0000000f00 */
.L_x_767:
[----:B------:R-:W-:Y:S01]  /*6560*/  LOP3.LUT P0, RZ, R95, 0x2, RZ, 0xc0, !PT ;  /* 0x000000025fff7812 */ /* 0x000fe2000780c0ff */
[----:B------:R-:W-:Y:S05]  /*6570*/  YIELD ;  /* 0x0000000000007946 */ /* 0x000fea0003800000 */
[----:B------:R-:W-:Y:S01]  /*6580*/  BSSY B0, `(.L_x_758) ;  /* 0x0000007000007945 */ /* 0x000fe20003800000 */
[----:B------:R-:W-:-:S06]  /*6590*/  LEA R2, R4, R3, 0x3 ;  /* 0x0000000304027211 */ /* 0x000fcc00078e18ff */
[----:B--2---:R-:W-:Y:S01]  /*65a0*/  @!P0 IMAD.MOV.U32 R7, RZ, RZ, 0x4000 ;  /* 0x00004000ff078424 */ /* 0x004fe200078e00ff */
[----:B--23--:R-:W-:Y:S06]  /*65b0*/  @P1 BRA `(.L_x_759) ;  /* 0x00000000000c1947 */ /* 0x00cfec0003800000 */
[----:B------:R-:W-:-:S04]  /*65c0*/  SHF.L.U32 R9, R35, 0x1f, RZ ;  /* 0x0000001f23097819 */ /* 0x000fc800000006ff */
[----:B------:R-:W1:Y:S02]  /*65d0*/  SYNCS.PHASECHK.TRANS64.TRYWAIT P0, [R2+URZ+0x58], R9 ;  /* 0x00005809020075a7 */ /* 0x000e6400080011ff */
[----:B-1----:R-:W-:Y:S05]  /*65e0*/  @!P0 BRA `(.L_x_760) ;  /* 0x000000f4007c8947 */ /* 0x002fea0003800000 */
.L_x_759:
[----:B------:R-:W-:Y:S05]  /*65f0*/  BSYNC B0 ;  /* 0x0000000000007941 */ /* 0x000fea0003800000 */
.L_x_758:
[----:B------:R-:W-:Y:S01]  /*6600*/  LOP3.LUT P0, RZ, R95, 0x2, RZ, 0xc0, !PT ;  /* 0x000000025fff7812 */ /* 0x000fe2000780c0ff */
[----:B------:R-:W-:-:S04]  /*6610*/  ULOP3.LUT UR4, UR44, 0x2, URZ, 0xfc, !UPT ;  /* 0x000000022c047892 */ /* 0x000fc8000f8efcff */
[----:B------:R-:W-:-:S08]  /*6620*/  UISETP.NE.AND UP0, UPT, UR4, 0x2, UPT ;  /* 0x000000020400788c */ /* 0x000fd0000bf05270 */
[----:B------:R2:W-:Y:S01]  /*6630*/  @!P0 SYNCS.ARRIVE.TRANS64 RZ, [R2+URZ], R7 ;  /* 0x0000000702ff89a7 */ /* 0x0005e200080000ff */
[----:B------:R-:W-:Y:S05]  /*6640*/  BRA.U UP0, `(.L_x_761) ;  /* 0x0000000100047547 */ /* 0x000fea000b800000 */
[----:B------:R-:W-:Y:S05]  /*6650*/  BPT.TRAP 0x1 ;  /* 0x000000040000795c */ /* 0x000fea0000300000 */
.L_x_761:
[----:B------:R-:W-:Y:S01]  /*6660*/  LOP3.LUT P0, RZ, R95, 0x1, RZ, 0xc0, !PT ;  /* 0x000000015fff7812 */ /* 0x000fe2000780c0ff */
[----:B------:R-:W-:-:S12]  /*6670*/  BSSY.RECONVERGENT B0, `(.L_x_762) ;  /* 0x0000003000007945 */ /* 0x000fd80003800200 */
[----:B------:R-:W-:Y:S05]  /*6680*/  @P0 BRA `(.L_x_763) ;  /* 0x0000000000040947 */ /* 0x000fea0003800000 */
[----:B------:R-:W-:Y:S05]  /*6690*/  BPT.TRAP 0x1 ;  /* 0x000000040000795c */ /* 0x000fea0000300000 */
.L_x_763:
[----:B------:R-:W-:Y:S05]  /*66a0*/  BSYNC.RECONVERGENT B0 ;  /* 0x0000000000007941 */ /* 0x000fea0003800200 */
.L_x_762:
        /* <DEDUP_REMOVED lines=11> */
.L_x_1124:
[----:B------:R-:W-:Y:S04]  /*6760*/  BSSY.RECONVERGENT B0, `(.L_x_765) ;  /* 0x000001f000007945 */ /* 0x000fe80003800200 */
[----:B------:R-:W-:Y:S05]  /*6770*/  @!P6 BRA `(.L_x_766) ;  /* 0x000000000074e947 */ /* 0x000fea0003800000 */
[----:B--2---:R-:W-:Y:S01]  /*6780*/  IMAD R7, R4, 0x2000, R26 ;  /* 0x0000200004077824 */ /* 0x004fe200078e021a */
[----:B------:R-:W-:Y:S01]  /*6790*/  R2UR UR15, R6 ;  /* 0x00000000060f72ca */ /* 0x000fe200000e0000 */
[----:B------:R-:W-:Y:S01]  /*67a0*/  IMAD R4, R4, 0x2000, R23 ;  /* 0x0000200004047824 */ /* 0x000fe200078e0217 */
        /* <DEDUP_REMOVED lines=19> */
[----:B------:R-:W-:Y:S01]  /*68e0*/  ULOP3.LUT UR6, UR15, UR6, URZ, 0xfc, !UPT ;  /* 0x000000060f067292 */ /* 0x000fe2000f8efcff */
[----:B------:R-:W-:Y:S01]  /*68f0*/  R2UR UR7, R19 ;  /* 0x00000000130772ca */ /* 0x000fe200000e0000 */
[----:B------:R-:W-:-:S02]  /*6900*/  UPRMT UR13, URZ, 0x5410, UR13 ;  /* 0x00005410ff0d7896 */ /* 0x000fc4000800000d */
[----:B------:R-:W-:-:S04]  /*6910*/  UMOV UR5, UR9 ;  /* 0x0000000900057c82 */ /* 0x000fc80008000000 */
[----:B------:R4:W-:Y:S06]  /*6920*/  UTMALDG.3D.MULTICAST [UR8], [UR38], UR14, desc[UR18] ;  /* 0x00001208260073b4 */ /* 0x0009ec000801180e */
[----:B------:R4:W-:Y:S02]  /*6930*/  UTMALDG.2D.MULTICAST [UR4], [UR16], UR13, desc[UR18] ;  /* 0x00001204100073b4 */ /* 0x0009e4000800980d */
[----:B----4-:R-:W-:Y:S01]  /*6940*/  NOP ;  /* 0x0000000000007918 */ /* 0x010fe20000000000 */
.L_x_766:
[----:B------:R-:W-:Y:S05]  /*6950*/  BSYNC.RECONVERGENT B0 ;  /* 0x0000000000007941 */ /* 0x000fea0003800200 */
.L_x_765:
[----:B------:R-:W-:Y:S01]  /*6960*/  VIADD R6, R6, 0x1 ;  /* 0x0000000106067836 */ /* 0x000fe20000000000 */
[----:B------:R-:W-:Y:S01]  /*6970*/  MOV R4, R32 ;  /* 0x0000002000047202 */ /* 0x000fe20000000f00 */
[----:B-1----:R-:W-:-:S03]  /*6980*/  IMAD.MOV.U32 R2, RZ, RZ, R5 ;  /* 0x000000ffff027224 */ /* 0x002fc600078e0005 */
[----:B------:R-:W-:-:S13]  /*6990*/  ISETP.NE.AND P0, PT, R6, R5, PT ;  /* 0x000000050600720c */ /* 0x000fda0003f05270 */
[----:B------:R-:W-:Y:S05]  /*69a0*/  @P0 BRA `(.L_x_767) ;  /* 0xfffffff800ec0947 */ /* 0x000fea000383ffff */
.L_x_757:
[----:B------:R-:W-:Y:S05]  /*69b0*/  BSYNC B1 ;  /* 0x0000000000017941 */ /* 0x000fea0003800000 */
.L_x_756:
[----:B------:R-:W-:Y:S01]  /*69c0*/  LOP3.LUT P0, RZ, R95, 0x4, RZ, 0xc0, !PT ;  /* 0x000000045fff7812 */ /* 0x000fe2000780c0ff */
[----:B-12---:R-:W-:Y:S01]  /*69d0*/  IMAD R7, R32, 0x8, R3 ;  /* 0x0000000820077824 */ /* 0x006fe200078e0203 */
[----:B------:R-:W-:Y:S01]  /*69e0*/  SHF.L.U32 R4, R35, 0x1f, RZ ;  /* 0x0000001f23047819 */ /* 0x000fe200000006ff */
[----:B------:R-:W-:Y:S10]  /*69f0*/  BSSY B1, `(.L_x_768) ;  /* 0x000004b000017945 */ /* 0x000ff40003800000 */
[----:B------:R1:W-:Y:S01]  /*6a00*/  @!P0 SYNCS.ARRIVE.TRANS64.A1T0 RZ, [R3+URZ+0xf8], RZ ;  /* 0x0000f8ff03ff89a7 */ /* 0x0003e200081000ff */
[----:B------:R-:W-:Y:S01]  /*6a10*/  ISETP.GT.AND P0, PT, R30, R5, PT ;  /* 0x000000051e00720c */ /* 0x000fe20003f04270 */
[----:B---3--:R1:W2:-:S12]  /*6a20*/  SYNCS.PHASECHK.TRANS64.TRYWAIT P1, [R7+URZ+0x58], R4 ;  /* 0x00005804070075a7 */ /* 0x00829800080211ff */
[----:B------:R-:W-:Y:S05]  /*6a30*/  @!P0 BRA `(.L_x_769) ;  /* 0x0000000400188947 */ /* 0x000fea0003800000 */
[----:B------:R-:W-:Y:S02]  /*6a40*/  IADD3 R5, PT, PT, -R5, R30, R2 ;  /* 0x0000001e05057210 */ /* 0x000fe40007ffe102 */
[----:B------:R-:W-:-:S07]  /*6a50*/  MOV R6, R32 ;  /* 0x0000002000067202 */ /* 0x000fce0000000f00 */
.L_x_779:
[----:B------:R-:W-:Y:S01]  /*6a60*/  LOP3.LUT P0, RZ, R95, 0x2, RZ, 0xc0, !PT ;  /* 0x000000025fff7812 */ /* 0x000fe2000780c0ff */
[----:B------:R-:W-:Y:S05]  /*6a70*/  YIELD ;  /* 0x0000000000007946 */ /* 0x000fea0003800000 */
[----:B------:R-:W-:Y:S01]  /*6a80*/  BSSY B0, `(.L_x_770) ;  /* 0x0000007000007945 */ /* 0x000fe20003800000 */
[----:B-1----:R-:W-:-:S06]  /*6a90*/  LEA R4, R6, R3, 0x3 ;  /* 0x0000000306047211 */ /* 0x002fcc00078e18ff */
[----:B--2---:R-:W-:Y:S01]  /*6aa0*/  @!P0 IMAD.MOV.U32 R7, RZ, RZ, 0x4000 ;  /* 0x00004000ff078424 */ /* 0x004fe200078e00ff */
[----:B--23--:R-:W-:Y:S06]  /*6ab0*/  @P1 BRA `(.L_x_771) ;  /* 0x00000000000c1947 */ /* 0x00cfec0003800000 */
[----:B------:R-:W-:-:S04]  /*6ac0*/  SHF.L.U32 R9, R35, 0x1f, RZ ;  /* 0x0000001f23097819 */ /* 0x000fc800000006ff */
[----:B------:R-:W1:Y:S02]  /*6ad0*/  SYNCS.PHASECHK.TRANS64.TRYWAIT P0, [R4+URZ+0x58], R9 ;  /* 0x00005809040075a7 */ /* 0x000e6400080011ff */
[----:B-1----:R-:W-:Y:S05]  /*6ae0*/  @!P0 BRA `(.L_x_772) ;  /* 0x000000f000708947 */ /* 0x002fea0003800000 */
.L_x_771:
[----:B------:R-:W-:Y:S05]  /*6af0*/  BSYNC B0 ;  /* 0x0000000000007941 */ /* 0x000fea0003800000 */
.L_x_770:
[----:B------:R-:W-:Y:S01]  /*6b00*/  LOP3.LUT P0, RZ, R95, 0x2, RZ, 0xc0, !PT ;  /* 0x000000025fff7812 */ /* 0x000fe2000780c0ff */
[----:B------:R-:W-:-:S04]  /*6b10*/  ULOP3.LUT UR4, UR44, 0x2, URZ, 0xfc, !UPT ;  /* 0x000000022c047892 */ /* 0x000fc8000f8efcff */
[----:B------:R-:W-:-:S08]  /*6b20*/  UISETP.NE.AND UP0, UPT, UR4, 0x2, UPT ;  /* 0x000000020400788c */ /* 0x000fd0000bf05270 */
[----:B------:R2:W-:Y:S01]  /*6b30*/  @!P0 SYNCS.ARRIVE.TRANS64 RZ, [R4+URZ], R7 ;  /* 0x0000000704ff89a7 */ /* 0x0005e200080000ff */
[----:B------:R-:W-:Y:S05]  /*6b40*/  BRA.U UP0, `(.L_x_773) ;  /* 0x0000000100047547 */ /* 0x000fea000b800000 */
[----:B------:R-:W-:Y:S05]  /*6b50*/  BPT.TRAP 0x1 ;  /* 0x000000040000795c */ /* 0x000fea0000300000 */
.L_x_773:
[----:B------:R-:W-:Y:S01]  /*6b60*/  LOP3.LUT P0, RZ, R95, 0x1, RZ, 0xc0, !PT ;  /* 0x000000015fff7812 */ /* 0x000fe2000780c0ff */
[----:B------:R-:W-:-:S12]  /*6b70*/  BSSY.RECONVERGENT B0, `(.L_x_774) ;  /* 0x0000003000007945 */ /* 0x000fd80003800200 */
[----:B------:R-:W-:Y:S05]  /*6b80*/  @P0 BRA `(.L_x_775) ;  /* 0x0000000000040947 */ /* 0x000fea0003800000 */
[----:B------:R-:W-:Y:S05]  /*6b90*/  BPT.TRAP 0x1 ;  /* 0x000000040000795c */ /* 0x000fea0000300000 */
.L_x_775:
[----:B------:R-:W-:Y:S05]  /*6ba0*/  BSYNC.RECONVERGENT B0 ;  /* 0x0000000000007941 */ /* 0x000fea0003800200 */
.L_x_774:
        /* <DEDUP_REMOVED lines=11> */
.L_x_1127:
        /* <DEDUP_REMOVED lines=31> */
.L_x_778:
[----:B------:R-:W-:Y:S05]  /*6e50*/  BSYNC.RECONVERGENT B0 ;  /* 0x0000000000007941 */ /* 0x000fea0003800200 */
.L_x_777:
[----:B------:R-:W-:Y:S01]  /*6e60*/  VIADD R2, R2, 0x1 ;  /* 0x0000000102027836 */ /* 0x000fe20000000000 */
[----:B------:R-:W-:-:S04]  /*6e70*/  MOV R6, R32 ;  /* 0x0000002000067202 */ /* 0x000fc80000000f00 */
[----:B------:R-:W-:-:S13]  /*6e80*/  ISETP.NE.AND P0, PT, R2, R5, PT ;  /* 0x000000050200720c */ /* 0x000fda0003f05270 */
[----:B------:R-:W-:Y:S05]  /*6e90*/  @P0 BRA `(.L_x_779) ;  /* 0xfffffff800f00947 */ /* 0x000fea000383ffff */
.L_x_769:
[----:B------:R-:W-:Y:S05]  /*6ea0*/  BSYNC B1 ;  /* 0x0000000000017941 */ /* 0x000fea0003800000 */
.L_x_768:
[----:B------:R-:W-:Y:S01]  /*6eb0*/  UMOV UR4, 0xffffffff ;  /* 0xffffffff00047882 */ /* 0x000fe20000000000 */
[----:B------:R-:W-:Y:S02]  /*6ec0*/  ISETP.NE.AND P0, PT, R28, 0x8, PT ;  /* 0x000000081c00780c */ /* 0x000fe40003f05270 */
[----:B------:R-:W-:Y:S05]  /*6ed0*/  BRA.DIV UR4, `(.L_x_780) ;  /* 0x000000ee04a87947 */ /* 0x000fea000b800000 */
[----:B------:R-:W-:-:S06]  /*6ee0*/  NOP ;  /* 0x0000000000007918 */ /* 0x000fcc0000000000 */
.L_x_1130:
[----:B------:R-:W-:Y:S05]  /*6ef0*/  @P0 BRA `(.L_x_781) ;  /* 0x0000000000040947 */ /* 0x000fea0003800000 */
[----:B------:R-:W-:Y:S05]  /*6f00*/  BPT.TRAP 0x1 ;  /* 0x000000040000795c */ /* 0x000fea0000300000 */
.L_x_781:
[C---:B------:R-:W-:Y:S01]  /*6f10*/  LEA R5, R34.reuse, R3, 0x3 ;  /* 0x0000000322057211 */ /* 0x040fe200078e18ff */
[----:B------:R-:W-:Y:S01]  /*6f20*/  BSSY B0, `(.L_x_782) ;  /* 0x0000006000007945 */ /* 0x000fe20003800000 */
[----:B------:R-:W-:Y:S02]  /*6f30*/  SHF.L.U32 R2, R33, 0x1f, RZ ;  /* 0x0000001f21027819 */ /* 0x000fe400000006ff */
[----:B-12---:R-:W-:Y:S02]  /*6f40*/  MOV R7, UR36 ;  /* 0x0000002400077c02 */ /* 0x006fe40008000f00 */
[----:B---3--:R-:W1:Y:S03]  /*6f50*/  SYNCS.PHASECHK.TRANS64.TRYWAIT P1, [R5+URZ+0x1e0], R2 ;  /* 0x0001e002050075a7 */ /* 0x008e6600080211ff */
[----:B------:R-:W-:Y:S01]  /*6f60*/  IMAD R6, R34, 0x14, R7 ;  /* 0x0000001422067824 */ /* 0x000fe200078e0207 */
[----:B-1----:R-:W-:Y:S06]  /*6f70*/  @!P1 BRA `(.L_x_783) ;  /* 0x000000ec009c9947 */ /* 0x002fec0003800000 */
.L_x_1131:
[----:B------:R-:W-:Y:S05]  /*6f80*/  BSYNC B0 ;  /* 0x0000000000007941 */ /* 0x000fea0003800000 */
.L_x_782:
        /* <DEDUP_REMOVED lines=13> */
.L_x_784:
        /* <DEDUP_REMOVED lines=14> */
.L_x_744:
[----:B-1----:R-:W-:Y:S01]  /*7140*/  VIADD R5, R3, 0x58 ;  /* 0x0000005803057836 */ /* 0x002fe20000000000 */
[----:B------:R-:W-:Y:S01]  /*7150*/  SHF.L.U32 R0, R35, 0x1f, RZ ;  /* 0x0000001f23007819 */ /* 0x000fe200000006ff */
[C---:B--2---:R-:W-:Y:S01]  /*7160*/  VIADD R2, R32.reuse, 0x1 ;  /* 0x0000000120027836 */ /* 0x044fe20000000000 */
[----:B------:R-:W-:Y:S01]  /*7170*/  BSSY B0, `(.L_x_786) ;  /* 0x000000a000007945 */ /* 0x000fe20003800000 */
[----:B------:R-:W-:-:S03]  /*7180*/  IMAD R3, R32, 0x8, R5 ;  /* 0x0000000820037824 */ /* 0x000fc600078e0205 */
[C---:B------:R-:W-:Y:S01]  /*7190*/  ISETP.NE.AND P0, PT, R2.reuse, 0xb, PT ;  /* 0x0000000b0200780c */ /* 0x040fe20003f05270 */
[----:B------:R-:W1:Y:S03]  /*71a0*/  SYNCS.PHASECHK.TRANS64.TRYWAIT P1, [R3+URZ], R0 ;  /* 0x00000000030075a7 */ /* 0x000e6600080211ff */
[----:B------:R-:W-:Y:S02]  /*71b0*/  SEL R4, RZ, 0x1, P0 ;  /* 0x00000001ff047807 */ /* 0x000fe40000000000 */
[----:B------:R-:W-:Y:S02]  /*71c0*/  SEL R2, R2, RZ, P0 ;  /* 0x000000ff02027207 */ /* 0x000fe40000000000 */
[----:B------:R-:W-:-:S03]  /*71d0*/  LOP3.LUT R35, R35, R4, RZ, 0x3c, !PT ;  /* 0x0000000423237212 */ /* 0x000fc600078e3cff */
[----:B------:R-:W-:Y:S01]  /*71e0*/  IMAD R4, R2, 0x8, R5 ;  /* 0x0000000802047824 */ /* 0x000fe200078e0205 */
[----:B------:R-:W-:Y:S01]  /*71f0*/  SHF.L.U32 R7, R35, 0x1f, RZ ;  /* 0x0000001f23077819 */ /* 0x000fe200000006ff */
[----:B-1----:R-:W-:Y:S06]  /*7200*/  @!P1 BRA `(.L_x_787) ;  /* 0x000000ec000c9947 */ /* 0x002fec0003800000 */
.L_x_1132:
[----:B------:R-:W-:Y:S05]  /*7210*/  BSYNC B0 ;  /* 0x0000000000007941 */ /* 0x000fea0003800000 */
.L_x_786:
[----:B------:R-:W2:Y:S01]  /*7220*/  SYNCS.PHASECHK.TRANS64.TRYWAIT P1, [R4+URZ], R7 ;  /* 0x00000007040075a7 */ /* 0x000ea200080211ff */
[----:B-1----:R-:W-:Y:S01]  /*7230*/  VIADD R0, R2, 0x1 ;  /* 0x0000000102007836 */ /* 0x002fe20000000000 */
[----:B------:R-:W-:Y:S04]  /*7240*/  BSSY B0, `(.L_x_788) ;  /* 0x0000008000007945 */ /* 0x000fe80003800000 */
[----:B------:R-:W-:-:S04]  /*7250*/  ISETP.NE.AND P0, PT, R0, 0xb, PT ;  /* 0x0000000b0000780c */ /* 0x000fc80003f05270 */
[----:B------:R-:W-:Y:S02]  /*7260*/  SEL R2, RZ, 0x1, P0 ;  /* 0x00000001ff027807 */ /* 0x000fe40000000000 */
[----:B------:R-:W-:Y:S02]  /*7270*/  SEL R0, R0, RZ, P0 ;  /* 0x000000ff00007207 */ /* 0x000fe40000000000 */
[----:B------:R-:W-:-:S03]  /*7280*/  LOP3.LUT R35, R35, R2, RZ, 0x3c, !PT ;  /* 0x0000000223237212 */ /* 0x000fc600078e3cff */
[----:B------:R-:W-:Y:S01]  /*7290*/  IMAD R2, R0, 0x8, R5 ;  /* 0x0000000800027824 */ /* 0x000fe200078e0205 */
[----:B------:R-:W-:Y:S01]  /*72a0*/  SHF.L.U32 R3, R35, 0x1f, RZ ;  /* 0x0000001f23037819 */ /* 0x000fe200000006ff */
[----:B--2---:R-:W-:Y:S06]  /*72b0*/  @!P1 BRA `(.L_x_789) ;  /* 0x000000e800f49947 */ /* 0x004fec0003800000 */
.L_x_1133:
[----:B------:R-:W-:Y:S05]  /*72c0*/  BSYNC B0 ;  /* 0x0000000000007941 */ /* 0x000fea0003800000 */
.L_x_788:
[----:B------:R-:W2:Y:S01]  /*72d0*/  SYNCS.PHASECHK.TRANS64.TRYWAIT P1, [R2+URZ], R3 ;  /* 0x00000003020075a7 */ /* 0x000ea200080211ff */
[----:B------:R-:W-:Y:S01]  /*72e0*/  VIADD R0, R0, 0x1 ;  /* 0x0000000100007836 */ /* 0x000fe20000000000 */
[----:B------:R-:W-:Y:S04]  /*72f0*/  BSSY B0, `(.L_x_790) ;  /* 0x0000008000007945 */ /* 0x000fe80003800000 */
[----:B------:R-:W-:-:S04]  /*7300*/  ISETP.NE.AND P0, PT, R0, 0xb, PT ;  /* 0x0000000b0000780c */ /* 0x000fc80003f05270 */
[----:B-1----:R-:W-:Y:S02]  /*7310*/  SEL R4, RZ, 0x1, P0 ;  /* 0x00000001ff047807 */ /* 0x002fe40000000000 */
[----:B------:R-:W-:Y:S02]  /*7320*/  SEL R0, R0, RZ, P0 ;  /* 0x000000ff00007207 */ /* 0x000fe40000000000 */
[----:B------:R-:W-:-:S03]  /*7330*/  LOP3.LUT R35, R35, R4, RZ, 0x3c, !PT ;  /* 0x0000000423237212 */ /* 0x000fc600078e3cff */
[----:B------:R-:W-:Y:S01]  /*7340*/  IMAD R4, R0, 0x8, R5 ;  /* 0x0000000800047824 */ /* 0x000fe200078e0205 */
[----:B------:R-:W-:Y:S01]  /*7350*/  SHF.L.U32 R7, R35, 0x1f, RZ ;  /* 0x0000001f23077819 */ /* 0x000fe200000006ff */
[----:B--2---:R-:W-:Y:S06]  /*7360*/  @!P1 BRA `(.L_x_791) ;  /* 0x000000e800dc9947 */ /* 0x004fec0003800000 */
.L_x_1134:
[----:B------:R-:W-:Y:S05]  /*7370*/  BSYNC B0 ;  /* 0x0000000000007941 */ /* 0x000fea0003800000 */
.L_x_790:
        /* <DEDUP_REMOVED lines=10> */
.L_x_1135:
[----:B------:R-:W-:Y:S05]  /*7420*/  BSYNC B0 ;  /* 0x0000000000007941 */ /* 0x000fea0003800000 */
.L_x_792:
        /* <DEDUP_REMOVED lines=10> */
.L_x_1136:
[----:B------:R-:W-:Y:S05]  /*74d0*/  BSYNC B0 ;  /* 0x0000000000007941 */ /* 0x000fea0003800000 */
.L_x_794:
        /* <DEDUP_REMOVED lines=10> */
.L_x_1137:
[----:B------:R-:W-:Y:S05]  /*7580*/  BSYNC B0 ;  /* 0x0000000000007941 */ /* 0x000fea0003800000 */
.L_x_796:
        /* <DEDUP_REMOVED lines=10> */
.L_x_1138:
[----:B------:R-:W-:Y:S05]  /*7630*/  BSYNC B0 ;  /* 0x0000000000007941 */ /* 0x000fea0003800000 */
.L_x_798:
        /* <DEDUP_REMOVED lines=10> */
.L_x_1139:
[----:B------:R-:W-:Y:S05]  /*76e0*/  BSYNC B0 ;  /* 0x0000000000007941 */ /* 0x000fea0003800000 */
.L_x_800:
        /* <DEDUP_REMOVED lines=10> */
.L_x_1140:
[----:B------:R-:W-:Y:S05]  /*7790*/  BSYNC B0 ;  /* 0x0000000000007941 */ /* 0x000fea0003800000 */
.L_x_802:
[----:B------:R-:W2:Y:S01]  /*77a0*/  SYNCS.PHASECHK.TRANS64.TRYWAIT P1, [R4+URZ], R7 ;  /* 0x00000007040075a7 */ /* 0x000ea200080211ff */
[----:B------:R-:W-:Y:S01]  /*77b0*/  VIADD R0, R0, 0x1 ;  /* 0x0000000100007836 */ /* 0x000fe20000000000 */
[----:B------:R-:W-:Y:S04]  /*77c0*/  BSSY B0, `(.L_x_804) ;  /* 0x0000005000007945 */ /* 0x000fe80003800000 */
[----:B------:R-:W-:-:S04]  /*77d0*/  ISETP.NE.AND P0, PT, R0, 0xb, PT ;  /* 0x0000000b0000780c */ /* 0x000fc80003f05270 */
[----:B-1----:R-:W-:Y:S02]  /*77e0*/  SEL R2, R0, RZ, P0 ;  /* 0x000000ff00027207 */ /* 0x002fe40000000000 */
[----:B------:R-:W-:Y:S01]  /*77f0*/  SEL R0, RZ, 0x1, P0 ;  /* 0x00000001ff007807 */ /* 0x000fe20000000000 */
[----:B--2---:R-:W-:Y:S06]  /*7800*/  @!P1 BRA `(.L_x_805) ;  /* 0x000000e800409947 */ /* 0x004fec0003800000 */
.L_x_1141:
[----:B------:R-:W-:Y:S05]  /*7810*/  BSYNC B0 ;  /* 0x0000000000007941 */ /* 0x000fea0003800000 */
.L_x_804:
[----:B------:R-:W-:Y:S02]  /*7820*/  LEA R2, R2, R5, 0x3 ;  /* 0x0000000502027211 */ /* 0x000fe400078e18ff */
[----:B------:R-:W-:-:S07]  /*7830*/  LOP3.LUT R0, R35, R0, RZ, 0x3c, !PT ;  /* 0x0000000023007212 */ /* 0x000fce00078e3cff */
.L_x_806:
[----:B--2---:R-:W-:-:S04]  /*7840*/  SHF.L.U32 R3, R0, 0x1f, RZ ;  /* 0x0000001f00037819 */ /* 0x004fc800000006ff */
[----:B------:R2:W1:Y:S03]  /*7850*/  SYNCS.PHASECHK.TRANS64.TRYWAIT P0, [R2+URZ], R3 ;  /* 0x00000003020075a7 */ /* 0x00046600080011ff */
[----:B-1----:R-:W-:Y:S05]  /*7860*/  @!P0 NANOSLEEP.SYNCS 0x989680 ;  /* 0x009896800000895d */ /* 0x002fea0003900000 */
[----:B------:R-:W1:Y:S02]  /*7870*/  @!P0 SYNCS.PHASECHK.TRANS64 P0, [R2+URZ], R3 ;  /* 0x00000003020085a7 */ /* 0x000e6400080010ff */
[----:B-1----:R-:W-:Y:S05]  /*7880*/  @P0 EXIT ;  /* 0x000000000000094d */ /* 0x002fea0003800000 */
[----:B------:R-:W-:Y:S05]  /*7890*/  BRA `(.L_x_806) ;  /* 0xfffffffc00e87947 */ /* 0x000fea000383ffff */
.L_x_743:
[----:B------:R-:W-:-:S04]  /*78a0*/  UISETP.LT.U32.AND UP0, UPT, UR54, 0x9, UPT ;  /* 0x000000093600788c */ /* 0x000fc8000bf01070 */
[----:B------:R-:W-:-:S04]  /*78b0*/  USEL UR4, UR54, 0x9, UP0 ;  /* 0x0000000936047887 */ /* 0x000fc80008000000 */
[----:B------:R-:W-:-:S12]  /*78c0*/  USHF.L.U32 UR4, UR4, 0x2, URZ ;  /* 0x0000000204047899 */ /* 0x000fd800080006ff */
[----:B------:R-:W3:Y:S02]  /*78d0*/  LDCU UR4, c[0x2][UR4] ;  /* 0x00800000040477ac */ /* 0x000ee40008000800 */
[----:B---3--:R-:W-:-:S10]  /*78e0*/  USHF.R.S32.HI UR5, URZ, 0x1f, UR4 ;  /* 0x0000001fff057899 */ /* 0x008fd40008011404 */
.L_x_1266:
[----:B------:R-:W-:Y:S05]  /*78f0*/  BRXU UR4 -0x7900                                                                                                                                                                                                                                                                                                                                                                                                                                                                                                                                                                                                                                                                                                                                                                                                                                                                                                                                                                                                                                                                                                                                                                                                                                                                                                                                                                                                                                                       (*"BRANCH_TARGETS .L_x_1267,.L_x_1268,.L_x_1275"*) ;  /* 0xffffff8404c07958 */ /* 0x000fea000b83ffff */
.L_x_1268:
        /* <DEDUP_REMOVED lines=14> */
[----:B------:R-:W2:Y:S03]  /*79e0*/  LDCU.64 UR46, c[0x0][0xbf8] ;  /* 0x00017f00ff2e77ac */ /* 0x000ea60008000a00 */
[----:B------:R-:W-:Y:S01]  /*79f0*/  UIADD3.X UR49, UPT, UPT, UR49, -0x1, URZ, UP0, !UPT ;  /* 0xffffffff31317890 */ /* 0x000fe200087fe4ff */
[----:B------:R-:W-:Y:S01]  /*7a00*/  UMOV UR48, 0xffffffff ;  /* 0xffffffff00307882 */ /* 0x000fe20000000000 */
[----:B-1----:R-:W-:-:S02]  /*7a10*/  UIADD3 UR54, UP0, UPT, UR54, -0x1, URZ ;  /* 0xffffffff36367890 */ /* 0x002fc4000ff1e0ff */
[----:B---3--:R-:W-:Y:S02]  /*7a20*/  USHF.L.U32 UR48, UR48, UR5, URZ ;  /* 0x0000000530307299 */ /* 0x008fe400080006ff */
[----:B------:R-:W-:Y:S01]  /*7a30*/  UIADD3.X UR51, UPT, UPT, UR55, -0x1, URZ, UP0, !UPT ;  /* 0xffffffff37337890 */ /* 0x000fe200087fe4ff */
[----:B------:R-:W1:Y:S01]  /*7a40*/  LDCU.64 UR44, c[0x0][0xba8] ;  /* 0x00017500ff2c77ac */ /* 0x000e620008000a00 */
[----:B------:R-:W3:Y:S01]  /*7a50*/  LDCU.64 UR38, c[0x0][0xbb0] ;  /* 0x00017600ff2677ac */ /* 0x000ee20008000a00 */
[----:B------:R-:W1:Y:S01]  /*7a60*/  LDCU.128 UR40, c[0x0][0xbc0] ;  /* 0x00017800ff2877ac */ /* 0x000e620008000c00 */
[----:B----4-:R-:W-:Y:S02]  /*7a70*/  UIADD3 UR55, UPT, UPT, UR4, -0x1, URZ ;  /* 0xffffffff04377890 */ /* 0x010fe4000fffe0ff */
[----:B------:R-:W-:-:S12]  /*7a80*/  ULOP3.LUT UR48, URZ, UR48, URZ, 0x33, !UPT ;  /* 0x00000030ff307292 */ /* 0x000fd8000f8e33ff */
.L_x_835:
[----:B------:R-:W-:Y:S05]  /*7a90*/  YIELD ;  /* 0x0000000000007946 */ /* 0x000fea0003800000 */
[----:B----4-:R-:W4:Y:S01]  /*7aa0*/  LDCU.64 UR4, c[0x0][0xbd0] ;  /* 0x00017a00ff0477ac */ /* 0x010f220008000a00 */
[----:B------:R-:W-:Y:S01]  /*7ab0*/  IADD3 R30, P0, PT, R30, R46, RZ ;  /* 0x0000002e1e1e7210 */ /* 0x000fe20007f1e0ff */
[----:B------:R-:W-:Y:S01]  /*7ac0*/  BSSY B8, `(.L_x_809) ;  /* 0x0000131000087945 */ /* 0x000fe20003800000 */
[----:B------:R-:W-:Y:S01]  /*7ad0*/  ISETP.NE.AND P1, PT, R2, RZ, PT ;  /* 0x000000ff0200720c */ /* 0x000fe20003f25270 */
[----:B------:R-:W-:Y:S01]  /*7ae0*/  IMAD.MOV.U32 R29, RZ, RZ, RZ ;  /* 0x000000ffff1d7224 */ /* 0x000fe200078e00ff */
[----:B------:R-:W-:Y:S01]  /*7af0*/  PLOP3.LUT P2, PT, PT, PT, PT, 0x80, 0x8 ;  /* 0x000000000008781c */ /* 0x000fe20003f4f070 */
[----:B------:R-:W-:-:S02]  /*7b00*/  IMAD.X R31, R31, 0x1, R42, P0 ;  /* 0x000000011f1f7824 */ /* 0x000fc400000e062a */
[----:B------:R-:W-:Y:S01]  /*7b10*/  IMAD.MOV.U32 R25, RZ, RZ, -0x1 ;  /* 0xffffffffff197424 */ /* 0x000fe200078e00ff */
[----:B------:R-:W-:Y:S01]  /*7b20*/  P2R R37, PR, RZ, 0x4 ;  /* 0x00000004ff257803 */ /* 0x000fe20000000000 */
[----:B------:R-:W-:Y:S02]  /*7b30*/  IMAD.MOV.U32 R3, RZ, RZ, -0x1 ;  /* 0xffffffffff037424 */ /* 0x000fe400078e00ff */
[----:B------:R-:W-:Y:S01]  /*7b40*/  IMAD.MOV.U32 R17, RZ, RZ, -0x1 ;  /* 0xffffffffff117424 */ /* 0x000fe200078e00ff */
[----:B----4-:R-:W-:-:S04]  /*7b50*/  ISETP.GE.U32.AND P0, PT, R30, UR4, PT ;  /* 0x000000041e007c0c */ /* 0x010fc8000bf06070 */
[----:B------:R-:W-:-:S13]  /*7b60*/  ISETP.GE.U32.AND.EX P0, PT, R31, UR5, PT, P0 ;  /* 0x000000051f007c0c */ /* 0x000fda000bf06100 */
[----:B-----5:R-:W-:Y:S05]  /*7b70*/  @P0 BRA P1, `(.L_x_810) ;  /* 0x0000001000940947 */ /* 0x020fea0000800000 */
        /* <DEDUP_REMOVED lines=9> */
.L_x_821:
        /* <DEDUP_REMOVED lines=24> */
.L_x_815:
[----:B------:R-:W2:Y:S02]  /*7d90*/  LDC.64 R4, c[0x0][0xbf8] ;  /* 0x0002fe00ff047b82 */ /* 0x000ea40000000a00 */
[----:B--2---:R-:W-:-:S05]  /*7da0*/  IMAD.WIDE R4, R24, 0x4, R4 ;  /* 0x0000000418047825 */ /* 0x004fca00078e0204 */
[----:B------:R4:W5:Y:S01]  /*7db0*/  LDG.E R33, desc[UR52][R4.64+0x80] ;  /* 0x0000803404217981 */ /* 0x000962000c1e1900 */
[----:B------:R-:W2:Y:S02]  /*7dc0*/  LDCU UR4, c[0x0][0xbe8] ;  /* 0x00017d00ff0477ac */ /* 0x000ea40008000800 */
[----:B--2---:R-:W-:Y:S02]  /*7dd0*/  MOV R32, UR4 ;  /* 0x0000000400207c02 */ /* 0x004fe40008000f00 */
.L_x_814:
[----:B-123--:R-:W-:Y:S05]  /*7de0*/  BSYNC.RECONVERGENT B6 ;  /* 0x0000000000067941 */ /* 0x00efea0003800200 */
.L_x_813:
        /* <DEDUP_REMOVED lines=8> */
[----:B------:R-:W-:Y:S02]  /*7e70*/  IABS R6, R39 ;  /* 0x0000002700067213 */ /* 0x000fe40000000000 */
        /* <DEDUP_REMOVED lines=19> */
[----:B------:R-:W-:Y:S01]  /*7fb0*/  IMAD.X R51, RZ, RZ, RZ, P0 ;  /* 0x000000ffff337224 */ /* 0x000fe200000e06ff */
[----:B------:R-:W-:Y:S01]  /*7fc0*/  IADD3 RZ, P0, PT, R49, R40, RZ ;  /* 0x0000002831ff7210 */ /* 0x000fe20007f1e0ff */
[----:B-1----:R-:W-:Y:S02]  /*7fd0*/  VIADD R5, R5, 0xffffffe ;  /* 0x0ffffffe05057836 */ /* 0x002fe40000000000 */
[----:B--2---:R-:W-:Y:S02]  /*7fe0*/  VIADD R3, R3, 0xffffffe ;  /* 0x0ffffffe03037836 */ /* 0x004fe40000000000 */
        /* <DEDUP_REMOVED lines=12> */
[----:B------:R-:W-:Y:S01]  /*80b0*/  ISETP.NE.AND.EX P1, PT, RZ, UR41, PT, P1 ;  /* 0x00000029ff007c0c */ /* 0x000fe2000bf25310 */
[----:B------:R-:W-:Y:S01]  /*80c0*/  IMAD.MOV.U32 R20, RZ, RZ, RZ ;  /* 0x000000ffff147224 */ /* 0x000fe200078e00ff */
        /* <DEDUP_REMOVED lines=48> */
.L_x_817:
[----:B------:R-:W-:Y:S05]  /*83d0*/  BSYNC.RECONVERGENT B0 ;  /* 0x0000000000007941 */ /* 0x000fea0003800200 */
.L_x_816:
        /* <DEDUP_REMOVED lines=40> */
.L_x_1154:
[----:B------:R-:W-:-:S13]  /*8660*/  ISETP.NE.AND P0, PT, R14, RZ, PT ;  /* 0x000000ff0e00720c */ /* 0x000fda0003f05270 */
[----:B------:R-:W-:Y:S05]  /*8670*/  @P0 BRA `(.L_x_819) ;  /* 0x0000000000200947 */ /* 0x000fea0003800000 */
[----:B------:R-:W-:-:S03]  /*8680*/  UMOV UR4, 0xffffffff ;  /* 0xffffffff00047882 */ /* 0x000fc60000000000 */
[----:B------:R-:W-:Y:S05]  /*8690*/  BRA.DIV UR4, `(.L_x_820) ;  /* 0x000000e204087947 */ /* 0x000fea000b800000 */
[----:B------:R1:W2:Y:S04]  /*86a0*/  SHFL.IDX PT, R22, R6, 0x1f, 0x1f ;  /* 0x03e01f0006167f89 */ /* 0x0002a800000e0000 */
[----:B------:R1:W3:Y:S02]  /*86b0*/  SHFL.IDX PT, R23, R7, 0x1f, 0x1f ;  /* 0x03e01f0007177f89 */ /* 0x0002e400000e0000 */
.L_x_1158:
[----:B------:R-:W-:Y:S01]  /*86c0*/  HFMA2 R3, -RZ, RZ, 0, 1.9073486328125e-06 ;  /* 0x00000020ff037431 */ /* 0x000fe200000001ff */
[----:B-----5:R-:W-:Y:S02]  /*86d0*/  MOV R26, R33 ;  /* 0x00000021001a7202 */ /* 0x020fe40000000f00 */
[----:B------:R-:W-:Y:S01]  /*86e0*/  MOV R17, R32 ;  /* 0x0000002000117202 */ /* 0x000fe20000000f00 */
[----:B------:R-:W-:Y:S06]  /*86f0*/  BRA `(.L_x_821) ;  /* 0xfffffff400447947 */ /* 0x000fec000383ffff */
.L_x_819:
        /* <DEDUP_REMOVED lines=15> */
.L_x_1167:
        /* <DEDUP_REMOVED lines=23> */
.L_x_823:
[----:B------:R-:W1:Y:S02]  /*8960*/  LDC.64 R4, c[0x0][0xbf8] ;  /* 0x0002fe00ff047b82 */ /* 0x000e640000000a00 */
[----:B-1----:R-:W-:-:S05]  /*8970*/  IMAD.WIDE R4, R17, 0x4, R4 ;  /* 0x0000000411047825 */ /* 0x002fca00078e0204 */
[----:B-----5:R1:W5:Y:S01]  /*8980*/  LDG.E R33, desc[UR52][R4.64] ;  /* 0x0000003404217981 */ /* 0x020362000c1e1900 */
[----:B------:R-:W2:Y:S02]  /*8990*/  LDCU UR4, c[0x0][0xbe8] ;  /* 0x00017d00ff0477ac */ /* 0x000ea40008000800 */
[----:B--2---:R-:W-:Y:S02]  /*89a0*/  MOV R32, UR4 ;  /* 0x0000000400207c02 */ /* 0x004fe40008000f00 */
.L_x_812:
[----:B-123--:R-:W-:Y:S05]  /*89b0*/  BSYNC B7 ;  /* 0x0000000000077941 */ /* 0x00efea0003800000 */
.L_x_811:
        /* <DEDUP_REMOVED lines=43> */
.L_x_825:
[----:B------:R-:W-:Y:S02]  /*8c70*/  MOV R0, 0x8c90 ;  /* 0x00008c9000007802 */ /* 0x000fe40000000f00 */
[----:B-----5:R-:W-:Y:S05]  /*8c80*/  CALL.REL.NOINC `(.L_x_827) ;  /* 0x000000fc005c7944 */ /* 0x020fea0003c00000 */
[----:B------:R-:W-:-:S05]  /*8c90*/  IADD3 R5, PT, PT, -R3, RZ, RZ ;  /* 0x000000ff03057210 */ /* 0x000fca0007ffe1ff */
[----:B------:R-:W-:Y:S02]  /*8ca0*/  IMAD R5, R6, R5, R8 ;  /* 0x0000000506057224 */ /* 0x000fe400078e0208 */
.L_x_826:
[----:B------:R-:W-:Y:S05]  /*8cb0*/  BSYNC.RECONVERGENT B0 ;  /* 0x0000000000007941 */ /* 0x000fea0003800200 */
.L_x_824:
[----:B------:R-:W1:Y:S01]  /*8cc0*/  LDCU UR6, c[0x0][0xbdc] ;  /* 0x00017b80ff0677ac */ /* 0x000e620008000800 */
[----:B------:R-:W2:Y:S01]  /*8cd0*/  LDC R0, c[0x0][0xbe0] ;  /* 0x0002f800ff007b82 */ /* 0x000ea20000000800 */
[----:B------:R-:W-:Y:S01]  /*8ce0*/  LOP3.LUT R12, R12, UR48, RZ, 0xc0, !PT ;  /* 0x000000300c0c7c12 */ /* 0x000fe2000f8ec0ff */
[----:B------:R-:W-:Y:S01]  /*8cf0*/  IMAD.MOV.U32 R29, RZ, RZ, 0x1 ;  /* 0x00000001ff1d7424 */ /* 0x000fe200078e00ff */
[----:B------:R-:W3:Y:S01]  /*8d00*/  LDCU UR4, c[0x0][0xb80] ;  /* 0x00017000ff0477ac */ /* 0x000ee20008000800 */
[----:B------:R-:W-:Y:S01]  /*8d10*/  LOP3.LUT R4, R11, UR55, RZ, 0xc0, !PT ;  /* 0x000000370b047c12 */ /* 0x000fe2000f8ec0ff */
[----:B------:R-:W-:Y:S01]  /*8d20*/  IMAD.MOV.U32 R17, RZ, RZ, R24 ;  /* 0x000000ffff117224 */ /* 0x000fe200078e0018 */
[----:B------:R-:W-:Y:S01]  /*8d30*/  PLOP3.LUT P1, PT, PT, PT, PT, 0x8, 0x80 ;  /* 0x000000000080781c */ /* 0x000fe20003f2e170 */
[----:B------:R-:W4:Y:S03]  /*8d40*/  LDCU UR5, c[0x0][0xb90] ;  /* 0x00017200ff0577ac */ /* 0x000f260008000800 */
[----:B------:R-:W-:-:S02]  /*8d50*/  P2R R37, PR, RZ, 0x2 ;  /* 0x00000002ff257803 */ /* 0x000fc40000000000 */
[----:B-1----:R-:W-:Y:S01]  /*8d60*/  SHF.L.U32 R3, R3, UR6, RZ ;  /* 0x0000000603037c19 */ /* 0x002fe200080006ff */
[----:B---3--:R-:W-:-:S04]  /*8d70*/  IMAD R4, R5, UR4, R4 ;  /* 0x0000000405047c24 */ /* 0x008fc8000f8e0204 */
[----:B------:R-:W-:Y:S01]  /*8d80*/  IMAD.IADD R3, R12, 0x1, R3 ;  /* 0x000000010c037824 */ /* 0x000fe200078e0203 */
[----:B--2---:R-:W-:-:S03]  /*8d90*/  ISETP.NE.AND P0, PT, R0, 0x1, PT ;  /* 0x000000010000780c */ /* 0x004fc60003f05270 */
[----:B----4-:R-:W-:-:S05]  /*8da0*/  IMAD R3, R3, UR5, R44 ;  /* 0x0000000503037c24 */ /* 0x010fca000f8e022c */
[----:B------:R-:W-:Y:S02]  /*8db0*/  SEL R25, R3, R4, !P0 ;  /* 0x0000000403197207 */ /* 0x000fe40004000000 */
[----:B------:R-:W-:Y:S02]  /*8dc0*/  SEL R3, R4, R3, !P0 ;  /* 0x0000000304037207 */ /* 0x000fe40004000000 */
.L_x_810:
[----:B-123--:R-:W-:Y:S05]  /*8dd0*/  BSYNC B8 ;  /* 0x0000000000087941 */ /* 0x00efea0003800000 */
.L_x_809:
[----:B------:R-:W-:-:S13]  /*8de0*/  ISETP.NE.AND P2, PT, R28, 0x1, PT ;  /* 0x000000011c00780c */ /* 0x000fda0003f45270 */
[----:B------:R-:W-:Y:S05]  /*8df0*/  @!P2 BRA `(.L_x_828) ;  /* 0x000000000004a947 */ /* 0x000fea0003800000 */
[----:B------:R-:W-:Y:S05]  /*8e00*/  BPT.TRAP 0x1 ;  /* 0x000000040000795c */ /* 0x000fea0000300000 */
.L_x_828:
        /* <DEDUP_REMOVED lines=10> */
.L_x_1168:
[----:B------:R-:W-:Y:S05]  /*8eb0*/  BSYNC B0 ;  /* 0x0000000000007941 */ /* 0x000fea0003800000 */
.L_x_829:
[----:B------:R-:W-:Y:S01]  /*8ec0*/  UMOV UR4, 0xffffffff ;  /* 0xffffffff00047882 */ /* 0x000fe20000000000 */
[----:B------:R-:W-:Y:S02]  /*8ed0*/  @!P1 IADD3 R4, PT, PT, R36, RZ, RZ ;  /* 0x000000ff24049210 */ /* 0x000fe40007ffe0ff */
[----:B------:R-:W-:Y:S05]  /*8ee0*/  BRA.DIV UR4, `(.L_x_831) ;  /* 0x000000de04047947 */ /* 0x000fea000b800000 */
[----:B------:R-:W-:-:S13]  /*8ef0*/  ELECT P6, URZ, PT ;  /* 0x0000000000ff782f */ /* 0x000fda00038c0000 */
.L_x_1171:
        /* <DEDUP_REMOVED lines=23> */
.L_x_834:
[----:B--2---:R2:W-:Y:S02]  /*9070*/  SYNCS.ARRIVE.TRANS64.A1T0 RZ, [R0+URZ+0x100], RZ ;  /* 0x000100ff00ff79a7 */ /* 0x0045e400081000ff */
.L_x_833:
[----:B------:R-:W-:Y:S05]  /*9080*/  BSYNC.RECONVERGENT B0 ;  /* 0x0000000000007941 */ /* 0x000fea0003800200 */
.L_x_832:
[----:B------:R-:W-:Y:S02]  /*9090*/  VIADD R16, R16, 0x1 ;  /* 0x0000000110107836 */ /* 0x000fe40000000000 */
[----:B------:R-:W-:-:S03]  /*90a0*/  IMAD.MOV.U32 R18, RZ, RZ, R17 ;  /* 0x000000ffff127224 */ /* 0x000fc600078e0011 */
[----:B------:R-:W-:-:S04]  /*90b0*/  ISETP.NE.AND P0, PT, R16, 0x8, PT ;  /* 0x000000081000780c */ /* 0x000fc80003f05270 */
[----:B-12---:R-:W-:Y:S02]  /*90c0*/  SEL R0, RZ, 0x1, P0 ;  /* 0x00000001ff007807 */ /* 0x006fe40000000000 */
[----:B------:R-:W-:Y:S02]  /*90d0*/  SEL R16, R16, RZ, P0 ;  /* 0x000000ff10107207 */ /* 0x000fe40000000000 */
[----:B------:R-:W-:Y:S01]  /*90e0*/  LOP3.LUT R19, R19, R0, RZ, 0x3c, !PT ;  /* 0x0000000013137212 */ /* 0x000fe200078e3cff */
[----:B------:R-:W-:Y:S06]  /*90f0*/  @!P3 BRA `(.L_x_835) ;  /* 0xffffffe80064b947 */ /* 0x000fec000383ffff */
[----:B------:R-:W-:Y:S05]  /*9100*/  BSYNC B9 ;  /* 0x0000000000097941 */ /* 0x000fea0003800000 */
.L_x_808:
[----:B------:R-:W-:Y:S01]  /*9110*/  HFMA2 R36, -RZ, RZ, 0, 0 ;  /* 0x00000000ff247431 */ /* 0x000fe200000001ff */
[----:B------:R-:W-:Y:S02]  /*9120*/  PRMT R37, RZ, 0x7610, R37 ;  /* 0x00007610ff257816 */ /* 0x000fe40000000025 */
.L_x_861:
[----:B------:R-:W-:Y:S05]  /*9130*/  YIELD ;  /* 0x0000000000007946 */ /* 0x000fea0003800000 */
[----:B------:R-:W1:Y:S01]  /*9140*/  LDCU.64 UR4, c[0x0][0xbd0] ;  /* 0x00017a00ff0477ac */ /* 0x000e620008000a00 */
[----:B------:R-:W-:Y:S01]  /*9150*/  IADD3 R30, P0, PT, R30, R46, RZ ;  /* 0x0000002e1e1e7210 */ /* 0x000fe20007f1e0ff */
[----:B------:R-:W-:Y:S01]  /*9160*/  BSSY B8, `(.L_x_836) ;  /* 0x0000136000087945 */ /* 0x000fe20003800000 */
[----:B------:R-:W-:Y:S01]  /*9170*/  ISETP.NE.AND P1, PT, R2, RZ, PT ;  /* 0x000000ff0200720c */ /* 0x000fe20003f25270 */
[----:B--2---:R-:W-:Y:S01]  /*9180*/  IMAD.MOV.U32 R29, RZ, RZ, RZ ;  /* 0x000000ffff1d7224 */ /* 0x004fe200078e00ff */
[----:B------:R-:W-:Y:S01]  /*9190*/  PLOP3.LUT P2, PT, PT, PT, PT, 0x80, 0x8 ;  /* 0x000000000008781c */ /* 0x000fe20003f4f070 */
[----:B------:R-:W-:-:S02]  /*91a0*/  IMAD.X R31, R31, 0x1, R42, P0 ;  /* 0x000000011f1f7824 */ /* 0x000fc400000e062a */
[----:B------:R-:W-:Y:S01]  /*91b0*/  IMAD.MOV.U32 R25, RZ, RZ, -0x1 ;  /* 0xffffffffff197424 */ /* 0x000fe200078e00ff */
[----:B------:R-:W-:Y:S01]  /*91c0*/  P2R R38, PR, RZ, 0x4 ;  /* 0x00000004ff267803 */ /* 0x000fe20000000000 */
[----:B------:R-:W-:Y:S02]  /*91d0*/  IMAD.MOV.U32 R3, RZ, RZ, -0x1 ;  /* 0xffffffffff037424 */ /* 0x000fe400078e00ff */
[----:B------:R-:W-:Y:S01]  /*91e0*/  IMAD.MOV.U32 R4, RZ, RZ, -0x1 ;  /* 0xffffffffff047424 */ /* 0x000fe200078e00ff */
[----:B-1----:R-:W-:-:S04]  /*91f0*/  ISETP.GE.U32.AND P0, PT, R30, UR4, PT ;  /* 0x000000041e007c0c */ /* 0x002fc8000bf06070 */
[----:B------:R-:W-:-:S13]  /*9200*/  ISETP.GE.U32.AND.EX P0, PT, R31, UR5, PT, P0 ;  /* 0x000000051f007c0c */ /* 0x000fda000bf06100 */
[----:B------:R-:W-:Y:S05]  /*9210*/  @P0 BRA P1, `(.L_x_837) ;  /* 0x0000001000a80947 */ /* 0x000fea0000800000 */
[----:B------:R-:W-:Y:S01]  /*9220*/  IADD3 R3, P1, PT, R26, R23, RZ ;  /* 0x000000171a037210 */ /* 0x000fe20007f3e0ff */
[----:B------:R-:W-:Y:S03]  /*9230*/  BSSY B7, `(.L_x_838) ;  /* 0x00000e7000077945 */ /* 0x000fe60003800000 */
[----:B------:R-:W-:Y:S01]  /*9240*/  ISETP.GE.U32.AND P0, PT, R30, R3, PT ;  /* 0x000000031e00720c */ /* 0x000fe20003f06070 */
[----:B----4-:R-:W-:-:S05]  /*9250*/  IMAD.X R0, R27, 0x1, R22, P1 ;  /* 0x000000011b007824 */ /* 0x010fca00008e0616 */
[----:B------:R-:W-:-:S13]  /*9260*/  ISETP.GE.U32.AND.EX P0, PT, R31, R0, PT, P0 ;  /* 0x000000001f00720c */ /* 0x000fda0003f06100 */
[----:B------:R-:W-:Y:S05]  /*9270*/  @!P0 BRA `(.L_x_839) ;  /* 0x0000000c00888947 */ /* 0x000fea0003800000 */
[----:B-----5:R-:W-:Y:S02]  /*9280*/  MOV R26, R33 ;  /* 0x00000021001a7202 */ /* 0x020fe40000000f00 */
[----:B------:R-:W-:Y:S02]  /*9290*/  MOV R18, R32 ;  /* 0x0000002000127202 */ /* 0x000fe40000000f00 */
[----:B------:R-:W-:-:S07]  /*92a0*/  MOV R3, R34 ;  /* 0x0000002200037202 */ /* 0x000fce0000000f00 */
.L_x_848:
        /* <DEDUP_REMOVED lines=26> */
.L_x_842:
[----:B------:R-:W1:Y:S02]  /*9450*/  LDC.64 R4, c[0x0][0xbf8] ;  /* 0x0002fe00ff047b82 */ /* 0x000e640000000a00 */
[----:B-1----:R-:W-:-:S05]  /*9460*/  IMAD.WIDE R4, R24, 0x4, R4 ;  /* 0x0000000418047825 */ /* 0x002fca00078e0204 */
[----:B------:R1:W5:Y:S01]  /*9470*/  LDG.E R33, desc[UR52][R4.64+0x80] ;  /* 0x0000803404217981 */ /* 0x000362000c1e1900 */
[----:B------:R-:W2:Y:S02]  /*9480*/  LDCU UR4, c[0x0][0xbe8] ;  /* 0x00017d00ff0477ac */ /* 0x000ea40008000800 */
[----:B--2---:R-:W-:Y:S02]  /*9490*/  MOV R32, UR4 ;  /* 0x0000000400207c02 */ /* 0x004fe40008000f00 */
.L_x_841:
[----:B------:R-:W-:Y:S05]  /*94a0*/  BSYNC.RECONVERGENT B6 ;  /* 0x0000000000067941 */ /* 0x000fea0003800200 */
.L_x_840:
        /* <DEDUP_REMOVED lines=9> */
[----:B------:R-:W-:Y:S02]  /*9540*/  IABS R6, R39 ;  /* 0x0000002700067213 */ /* 0x000fe40000000000 */
        /* <DEDUP_REMOVED lines=87> */
.L_x_844:
[----:B------:R-:W-:Y:S05]  /*9ac0*/  BSYNC.RECONVERGENT B0 ;  /* 0x0000000000007941 */ /* 0x000fea0003800200 */
.L_x_843:
        /* <DEDUP_REMOVED lines=40> */
.L_x_1184:
[----:B------:R-:W-:-:S13]  /*9d50*/  ISETP.NE.AND P0, PT, R14, RZ, PT ;  /* 0x000000ff0e00720c */ /* 0x000fda0003f05270 */
[----:B------:R-:W-:Y:S05]  /*9d60*/  @P0 BRA `(.L_x_846) ;  /* 0x0000000000200947 */ /* 0x000fea0003800000 */
[----:B------:R-:W-:-:S03]  /*9d70*/  UMOV UR4, 0xffffffff ;  /* 0xffffffff00047882 */ /* 0x000fc60000000000 */
[----:B------:R-:W-:Y:S05]  /*9d80*/  BRA.DIV UR4, `(.L_x_847) ;  /* 0x000000d204d47947 */ /* 0x000fea000b800000 */
[----:B------:R1:W2:Y:S04]  /*9d90*/  SHFL.IDX PT, R22, R6, 0x1f, 0x1f ;  /* 0x03e01f0006167f89 */ /* 0x0002a800000e0000 */
[----:B------:R1:W3:Y:S02]  /*9da0*/  SHFL.IDX PT, R23, R7, 0x1f, 0x1f ;  /* 0x03e01f0007177f89 */ /* 0x0002e400000e0000 */
.L_x_1188:
[----:B------:R-:W-:Y:S01]  /*9db0*/  HFMA2 R3, -RZ, RZ, 0, 1.9073486328125e-06 ;  /* 0x00000020ff037431 */ /* 0x000fe200000001ff */
[----:B-----5:R-:W-:Y:S02]  /*9dc0*/  MOV R26, R33 ;  /* 0x00000021001a7202 */ /* 0x020fe40000000f00 */
[----:B------:R-:W-:Y:S01]  /*9dd0*/  MOV R18, R32 ;  /* 0x0000002000127202 */ /* 0x000fe20000000f00 */
[----:B------:R-:W-:Y:S06]  /*9de0*/  BRA `(.L_x_848) ;  /* 0xfffffff400307947 */ /* 0x000fec000383ffff */
.L_x_846:
        /* <DEDUP_REMOVED lines=15> */
.L_x_1197:
        /* <DEDUP_REMOVED lines=23> */
.L_x_850:
[----:B------:R-:W1:Y:S02]  /*a050*/  LDC.64 R4, c[0x0][0xbf8] ;  /* 0x0002fe00ff047b82 */ /* 0x000e640000000a00 */
[----:B-1----:R-:W-:-:S05]  /*a060*/  IMAD.WIDE R4, R18, 0x4, R4 ;  /* 0x0000000412047825 */ /* 0x002fca00078e0204 */
[----:B-----5:R1:W5:Y:S01]  /*a070*/  LDG.E R33, desc[UR52][R4.64] ;  /* 0x0000003404217981 */ /* 0x020362000c1e1900 */
[----:B------:R-:W2:Y:S02]  /*a080*/  LDCU UR4, c[0x0][0xbe8] ;  /* 0x00017d00ff0477ac */ /* 0x000ea40008000800 */
[----:B--2---:R-:W-:Y:S02]  /*a090*/  MOV R32, UR4 ;  /* 0x0000000400207c02 */ /* 0x004fe40008000f00 */
.L_x_839:
[----:B------:R-:W-:Y:S05]  /*a0a0*/  BSYNC B7 ;  /* 0x0000000000077941 */ /* 0x000fea0003800000 */
.L_x_838:
        /* <DEDUP_REMOVED lines=43> */
.L_x_852:
[----:B------:R-:W-:Y:S02]  /*a360*/  MOV R0, 0xa380 ;  /* 0x0000a38000007802 */ /* 0x000fe40000000f00 */
[----:B-----5:R-:W-:Y:S05]  /*a370*/  CALL.REL.NOINC `(.L_x_827) ;  /* 0x000000e400a07944 */ /* 0x020fea0003c00000 */
[----:B------:R-:W-:-:S05]  /*a380*/  IADD3 R5, PT, PT, -R3, RZ, RZ ;  /* 0x000000ff03057210 */ /* 0x000fca0007ffe1ff */
[----:B------:R-:W-:Y:S02]  /*a390*/  IMAD R5, R6, R5, R8 ;  /* 0x0000000506057224 */ /* 0x000fe400078e0208 */
.L_x_853:
[----:B------:R-:W-:Y:S05]  /*a3a0*/  BSYNC.RECONVERGENT B0 ;  /* 0x0000000000007941 */ /* 0x000fea0003800200 */
.L_x_851:
[----:B------:R-:W1:Y:S01]  /*a3b0*/  LDCU UR6, c[0x0][0xbdc] ;  /* 0x00017b80ff0677ac */ /* 0x000e620008000800 */
[----:B------:R-:W2:Y:S01]  /*a3c0*/  LDC R0, c[0x0][0xbe0] ;  /* 0x0002f800ff007b82 */ /* 0x000ea20000000800 */
[----:B------:R-:W-:Y:S01]  /*a3d0*/  LOP3.LUT R12, R12, UR48, RZ, 0xc0, !PT ;  /* 0x000000300c0c7c12 */ /* 0x000fe2000f8ec0ff */
[----:B------:R-:W-:Y:S01]  /*a3e0*/  IMAD.MOV.U32 R29, RZ, RZ, 0x1 ;  /* 0x00000001ff1d7424 */ /* 0x000fe200078e00ff */
[----:B------:R-:W3:Y:S01]  /*a3f0*/  LDCU UR4, c[0x0][0xb80] ;  /* 0x00017000ff0477ac */ /* 0x000ee20008000800 */
[----:B------:R-:W-:Y:S02]  /*a400*/  LOP3.LUT R4, R11, UR55, RZ, 0xc0, !PT ;  /* 0x000000370b047c12 */ /* 0x000fe4000f8ec0ff */
        /* <DEDUP_REMOVED lines=9> */
[----:B------:R-:W-:Y:S01]  /*a4a0*/  SEL R3, R4, R3, !P0 ;  /* 0x0000000304037207 */ /* 0x000fe20004000000 */
[----:B------:R-:W-:Y:S02]  /*a4b0*/  IMAD.MOV.U32 R4, RZ, RZ, R24 ;  /* 0x000000ffff047224 */ /* 0x000fe400078e0018 */
.L_x_837:
[----:B------:R-:W-:Y:S05]  /*a4c0*/  BSYNC B8 ;  /* 0x0000000000087941 */ /* 0x000fea0003800000 */
.L_x_836:
[----:B------:R-:W-:-:S13]  /*a4d0*/  ISETP.NE.AND P2, PT, R28, 0x1, PT ;  /* 0x000000011c00780c */ /* 0x000fda0003f45270 */
[----:B------:R-:W-:Y:S05]  /*a4e0*/  @!P2 BRA `(.L_x_854) ;  /* 0x000000000004a947 */ /* 0x000fea0003800000 */
[----:B------:R-:W-:Y:S05]  /*a4f0*/  BPT.TRAP 0x1 ;  /* 0x000000040000795c */ /* 0x000fea0000300000 */
.L_x_854:
        /* <DEDUP_REMOVED lines=10> */
[----:B------:R-:W-:-:S04]  /*a5a0*/  LEA R0, R16, UR4, 0x3 ;  /* 0x0000000410007c11 */ /* 0x000fc8000f8e18ff */
[----:B------:R-:W1:Y:S02]  /*a5b0*/  SYNCS.PHASECHK.TRANS64.TRYWAIT P0, [R0+URZ+0x140], R5 ;  /* 0x00014005000075a7 */ /* 0x000e6400080011ff */
[----:B-1----:R-:W-:Y:S05]  /*a5c0*/  @!P0 BRA `(.L_x_856) ;  /* 0x000000cc00c08947 */ /* 0x002fea0003800000 */
.L_x_1198:
[----:B------:R-:W-:Y:S05]  /*a5d0*/  BSYNC B0 ;  /* 0x0000000000007941 */ /* 0x000fea0003800000 */
.L_x_855:
[----:B------:R-:W-:Y:S01]  /*a5e0*/  UMOV UR4, 0xffffffff ;  /* 0xffffffff00047882 */ /* 0x000fe20000000000 */
[----:B------:R-:W-:-:S04]  /*a5f0*/  ISETP.NE.AND P0, PT, R38, RZ, PT ;  /* 0x000000ff2600720c */ /* 0x000fc80003f05270 */
[----:B------:R-:W-:Y:S01]  /*a600*/  SEL R6, R6, RZ, !P0 ;  /* 0x000000ff06067207 */ /* 0x000fe20004000000 */
[----:B------:R-:W-:Y:S05]  /*a610*/  BRA.DIV UR4, `(.L_x_857) ;  /* 0x000000ce04c07947 */ /* 0x000fea000b800000 */
[----:B------:R-:W-:-:S13]  /*a620*/  ELECT P6, URZ, PT ;  /* 0x0000000000ff782f */ /* 0x000fda00038c0000 */
.L_x_1201:
[----:B------:R-:W-:Y:S01]  /*a630*/  BSSY.RECONVERGENT B0, `(.L_x_858) ;  /* 0x0000015000007945 */ /* 0x000fe20003800200 */
[----:B------:R-:W-:-:S03]  /*a640*/  PRMT R37, R6, 0x7610, R37 ;  /* 0x0000761006257816 */ /* 0x000fc60000000025 */
[----:B------:R-:W-:Y:S05]  /*a650*/  @!P6 BRA `(.L_x_859) ;  /* 0x000000000048e947 */ /* 0x000fea0003800000 */
[----:B-1----:R-:W-:Y:S02]  /*a660*/  MOV R5, UR36 ;  /* 0x0000002400057c02 */ /* 0x002fe40008000f00 */
[----:B------:R-:W-:-:S03]  /*a670*/  SEL R8, RZ, 0x1, !P3 ;  /* 0x00000001ff087807 */ /* 0x000fc60005800000 */
[----:B------:R-:W-:-:S05]  /*a680*/  IMAD R6, R16, 0x14, R5 ;  /* 0x0000001410067824 */ /* 0x000fca00078e0205 */
[----:B------:R1:W-:Y:S04]  /*a690*/  STS [R6+0x4], R3 ;  /* 0x0000040306007388 */ /* 0x0003e80000000800 */
[----:B------:R2:W-:Y:S04]  /*a6a0*/  STS [R6], R25 ;  /* 0x0000001906007388 */ /* 0x0005e80000000800 */
[----:B------:R2:W-:Y:S04]  /*a6b0*/  STS [R6+0xc], R29 ;  /* 0x00000c1d06007388 */ /* 0x0005e80000000800 */
[----:B------:R2:W-:Y:S01]  /*a6c0*/  STS [R6+0x8], R4 ;  /* 0x0000080406007388 */ /* 0x0005e20000000800 */
[----:B-1----:R-:W-:-:S05]  /*a6d0*/  PRMT R3, R8, 0x5410, R37 ;  /* 0x0000541008037816 */ /* 0x002fca0000000025 */
[----:B------:R2:W-:Y:S01]  /*a6e0*/  STS [R6+0x10], R3 ;  /* 0x0000100306007388 */ /* 0x0005e20000000800 */
[----:B------:R-:W-:Y:S01]  /*a6f0*/  @!PT LDS RZ, [RZ] ;  /* 0x00000000fffff984 */ /* 0x000fe20000000800 */
[----:B------:R-:W-:Y:S01]  /*a700*/  @!PT LDS RZ, [RZ] ;  /* 0x00000000fffff984 */ /* 0x000fe20000000800 */
[----:B------:R-:W-:Y:S01]  /*a710*/  @!PT LDS RZ, [RZ] ;  /* 0x00000000fffff984 */ /* 0x000fe20000000800 */
[----:B------:R-:W-:Y:S01]  /*a720*/  @!PT LDS RZ, [RZ] ;  /* 0x00000000fffff984 */ /* 0x000fe20000000800 */
[----:B------:R1:W-:Y:S06]  /*a730*/  MEMBAR.ALL.CTA ;  /* 0x0000000000007992 */ /* 0x0003ec0000008000 */
[----:B-1----:R-:W1:Y:S01]  /*a740*/  FENCE.VIEW.ASYNC.S ;  /* 0x00000000000073c6 */ /* 0x002e620000000000 */
[----:B------:R-:W-:Y:S05]  /*a750*/  @!P2 BRA `(.L_x_860) ;  /* 0x000000000004a947 */ /* 0x000fea0003800000 */
[----:B------:R-:W-:Y:S05]  /*a760*/  BPT.TRAP 0x1 ;  /* 0x000000040000795c */ /* 0x000fea0000300000 */
.L_x_860:
[----:B-1----:R3:W-:Y:S02]  /*a770*/  SYNCS.ARRIVE.TRANS64.A1T0 RZ, [R0+URZ+0x100], RZ ;  /* 0x000100ff00ff79a7 */ /* 0x0027e400081000ff */
.L_x_859:
[----:B------:R-:W-:Y:S05]  /*a780*/  BSYNC.RECONVERGENT B0 ;  /* 0x0000000000007941 */ /* 0x000fea0003800200 */
.L_x_858:
[----:B------:R-:W-:Y:S02]  /*a790*/  VIADD R16, R16, 0x1 ;  /* 0x0000000110107836 */ /* 0x000fe40000000000 */
[----:B------:R-:W-:Y:S02]  /*a7a0*/  VIADD R36, R36, 0x1 ;  /* 0x0000000124247836 */ /* 0x000fe40000000000 */
[----:B------:R-:W-:Y:S01]  /*a7b0*/  IMAD.MOV.U32 R17, RZ, RZ, R4 ;  /* 0x000000ffff117224 */ /* 0x000fe200078e0004 */
[----:B------:R-:W-:Y:S02]  /*a7c0*/  ISETP.NE.AND P1, PT, R16, 0x8, PT ;  /* 0x000000081000780c */ /* 0x000fe40003f25270 */
[----:B------:R-:W-:Y:S02]  /*a7d0*/  ISETP.NE.AND P0, PT, R36, 0x4, PT ;  /* 0x000000042400780c */ /* 0x000fe40003f05270 */
[----:B-1-3--:R-:W-:Y:S02]  /*a7e0*/  SEL R0, RZ, 0x1, P1 ;  /* 0x00000001ff007807 */ /* 0x00afe40000800000 */
[----:B------:R-:W-:-:S02]  /*a7f0*/  SEL R16, R16, RZ, P1 ;  /* 0x000000ff10107207 */ /* 0x000fc40000800000 */
[----:B------:R-:W-:-:S07]  /*a800*/  LOP3.LUT R19, R19, R0, RZ, 0x3c, !PT ;  /* 0x0000000013137212 */ /* 0x000fce00078e3cff */
[----:B------:R-:W-:Y:S05]  /*a810*/  @!P0 EXIT ;  /* 0x000000000000894d */ /* 0x000fea0003800000 */
[----:B------:R-:W-:Y:S05]  /*a820*/  BRA `(.L_x_861) ;  /* 0xffffffe800407947 */ /* 0x000fea000383ffff */
.L_x_807:
[----:B------:R-:W-:-:S09]  /*a830*/  UISETP.NE.AND UP0, UPT, UR54, 0x3, UPT ;  /* 0x000000033600788c */ /* 0x000fd2000bf05270 */
[----:B------:R-:W-:Y:S05]  /*a840*/  BRA.U UP0, `(.L_x_862) ;  /* 0x0000001900447547 */ /* 0x000fea000b800000 */
[----:B------:R-:W-:Y:S09]  /*a850*/  WARPSYNC.ALL ;  /* 0x0000000000007948 */ /* 0x000ff20003800000 */
[----:B-12-45:R-:W1:-:S00]  /*a860*/  USETMAXREG.DEALLOC.CTAPOOL 0x88 ;  /* 0x00000088000079c8 */ /* 0x036e4000080e0500 */
[----:B------:R-:W-:Y:S01]  /*a870*/  PLOP3.LUT P0, PT, PT, PT, PT, 0x8, 0x80 ;  /* 0x000000000080781c */ /* 0x000fe20003f0e170 */
[----:B------:R-:W-:Y:S01]  /*a880*/  BSSY B7, `(.L_x_863) ;  /* 0x0000172000077945 */ /* 0x000fe20003800000 */
[----:B------:R-:W-:Y:S01]  /*a890*/  UISETP.NE.AND UP0, UPT, UR54, 0x2, UPT ;  /* 0x000000023600788c */ /* 0x000fe2000bf05270 */
[----:B-1----:R-:W-:Y:S01]  /*a8a0*/  IMAD.MOV.U32 R23, RZ, RZ, 0x1 ;  /* 0x00000001ff177424 */ /* 0x002fe200078e00ff */
[----:B------:R-:W-:Y:S01]  /*a8b0*/  P2R R24, PR, RZ, 0x1 ;  /* 0x00000001ff187803 */ /* 0x000fe20000000000 */
[----:B------:R-:W-:Y:S01]  /*a8c0*/  IMAD.MOV.U32 R17, RZ, RZ, RZ ;  /* 0x000000ffff117224 */ /* 0x000fe200078e00ff */
[----:B------:R-:W-:Y:S01]  /*a8d0*/  PRMT R5, RZ, 0x7610, R5 ;  /* 0x00007610ff057816 */ /* 0x000fe20000000005 */
[----:B------:R-:W-:Y:S01]  /*a8e0*/  IMAD.MOV.U32 R22, RZ, RZ, RZ ;  /* 0x000000ffff167224 */ /* 0x000fe200078e00ff */
[----:B------:R-:W1:Y:S01]  /*a8f0*/  LDCU UR46, c[0x0][0x394] ;  /* 0x00007280ff2e77ac */ /* 0x000e620008000800 */
[----:B------:R-:W2:Y:S01]  /*a900*/  LDCU.64 UR38, c[0x0][0x398] ;  /* 0x00007300ff2677ac */ /* 0x000ea20008000a00 */
[----:B------:R-:W3:Y:S01]  /*a910*/  LDCU.64 UR44, c[0x0][0xb08] ;  /* 0x00016100ff2c77ac */ /* 0x000ee20008000a00 */
[----:B------:R-:W4:Y:S01]  /*a920*/  LDCU.64 UR42, c[0x0][0x890] ;  /* 0x00011200ff2a77ac */ /* 0x000f220008000a00 */
[----:B------:R-:W1:Y:S01]  /*a930*/  LDCU.64 UR40, c[0x0][0x888] ;  /* 0x00011100ff2877ac */ /* 0x000e620008000a00 */
[----:B------:R-:W-:-:S12]  /*a940*/  USEL UR47, URZ, 0x1, UP0 ;  /* 0x00000001ff2f7887 */ /* 0x000fd80008000000 */
.L_x_909:
        /* <DEDUP_REMOVED lines=15> */
[----:B-12-4-:R-:W-:Y:S05]  /*aa40*/  @P1 BRA `(.L_x_864) ;  /* 0x0000000400901947 */ /* 0x016fea0003800000 */
[----:B------:R-:W-:Y:S03]  /*aa50*/  UMOV UR4, 0xffffffff ;  /* 0xffffffff00047882 */ /* 0x000fe60000000000 */
[----:B------:R-:W-:Y:S05]  /*aa60*/  BRA.DIV UR4, `(.L_x_865) ;  /* 0x000000ca04cc7947 */ /* 0x000fea000b800000 */
[----:B------:R-:W-:Y:S11]  /*aa70*/  ELECT P6, URZ, PT ;  /* 0x0000000000ff782f */ /* 0x000ff600038c0000 */
[----:B------:R-:W-:Y:S02]  /*aa80*/  @!UPT UIADD3 URZ, UPT, UPT, URZ, URZ, URZ ;  /* 0x000000fffffff290 */ /* 0x000fe4000fffe0ff */
.L_x_1204:
        /* <DEDUP_REMOVED lines=31> */
.L_x_868:
        /* <DEDUP_REMOVED lines=46> */
.L_x_867:
[----:B-1234-:R-:W-:Y:S05]  /*af60*/  BSYNC.RECONVERGENT B6 ;  /* 0x0000000000067941 */ /* 0x01efea0003800200 */
.L_x_866:
[----:B------:R-:W-:Y:S03]  /*af70*/  UMOV UR4, 0xffffffff ;  /* 0xffffffff00047882 */ /* 0x000fe60000000000 */
[----:B------:R-:W-:Y:S05]  /*af80*/  BRA.DIV UR4, `(.L_x_869) ;  /* 0x000000c604a47947 */ /* 0x000fea000b800000 */
[----:B------:R-:W-:Y:S01]  /*af90*/  NOP ;  /* 0x0000000000007918 */ /* 0x000fe20000000000 */
.L_x_1207:
        /* <DEDUP_REMOVED lines=15> */
.L_x_864:
        /* <DEDUP_REMOVED lines=19> */
.L_x_871:
[----:B----4-:R-:W-:Y:S01]  /*b1c0*/  ISETP.NE.U32.AND P0, PT, RZ, UR42, PT ;  /* 0x0000002aff007c0c */ /* 0x010fe2000bf05070 */
[----:B------:R-:W-:Y:S01]  /*b1d0*/  BSSY.RECONVERGENT B0, `(.L_x_872) ;  /* 0x0000012000007945 */ /* 0x000fe20003800200 */
[----:B------:R-:W-:Y:S02]  /*b1e0*/  ISETP.NE.AND P6, PT, R24, RZ, PT ;  /* 0x000000ff1800720c */ /* 0x000fe40003fc5270 */
[----:B------:R-:W-:Y:S11]  /*b1f0*/  ISETP.NE.AND.EX P2, PT, RZ, UR43, PT, P0 ;  /* 0x0000002bff007c0c */ /* 0x000ff6000bf45300 */
[----:B------:R-:W-:Y:S02]  /*b200*/  @!UPT UIADD3 URZ, UPT, UPT, URZ, URZ, URZ ;  /* 0x000000fffffff290 */ /* 0x000fe4000fffe0ff */
[----:B------:R-:W2:Y:S02]  /*b210*/  @P2 LDC.64 R2, c[0x0][0x890] ;  /* 0x00022400ff022b82 */ /* 0x000ea40000000a00 */
[----:B--2---:R-:W-:Y:S01]  /*b220*/  @P2 IMAD.WIDE R2, R18, 0x8, R2 ;  /* 0x0000000812022825 */ /* 0x004fe200078e0202 */
[----:B------:R-:W-:Y:S06]  /*b230*/  @P6 BRA `(.L_x_873) ;  /* 0x00000000002c6947 */ /* 0x000fec0003800000 */
[----:B------:R-:W-:Y:S11]  /*b240*/  PLOP3.LUT P0, PT, PT, PT, PT, 0x80, 0x8 ;  /* 0x000000000008781c */ /* 0x000ff60003f0f070 */
[----:B------:R-:W-:Y:S02]  /*b250*/  @!UPT UIADD3 URZ, UPT, UPT, URZ, URZ, URZ ;  /* 0x000000fffffff290 */ /* 0x000fe4000fffe0ff */
.L_x_874:
        /* <DEDUP_REMOVED lines=9> */
.L_x_873:
[----:B-123--:R-:W-:Y:S05]  /*b2f0*/  BSYNC.RECONVERGENT B0 ;  /* 0x0000000000007941 */ /* 0x00efea0003800200 */
.L_x_872:
        /* <DEDUP_REMOVED lines=19> */
.L_x_875:
[----:B------:R-:W-:Y:S01]  /*b430*/  SHF.L.U32 R16, R16, 0x7, RZ ;  /* 0x0000000710107819 */ /* 0x000fe200000006ff */
[----:B------:R-:W-:Y:S01]  /*b440*/  UMOV UR4, 0xffffffff ;  /* 0xffffffff00047882 */ /* 0x000fe20000000000 */
[----:B------:R-:W-:Y:S02]  /*b450*/  SHF.L.U32 R19, R19, 0x7, RZ ;  /* 0x0000000713137819 */ /* 0x000fe400000006ff */
[----:B------:R-:W-:Y:S05]  /*b460*/  BRA.DIV UR4, `(.L_x_876) ;  /* 0x000000c2049c7947 */ /* 0x000fea000b800000 */
[----:B------:R-:W-:Y:S11]  /*b470*/  ELECT P6, URZ, PT ;  /* 0x0000000000ff782f */ /* 0x000ff600038c0000 */
[----:B------:R-:W-:Y:S02]  /*b480*/  @!UPT UIADD3 URZ, UPT, UPT, URZ, URZ, URZ ;  /* 0x000000fffffff290 */ /* 0x000fe4000fffe0ff */
.L_x_1210:
[----:B------:R-:W-:Y:S01]  /*b490*/  PLOP3.LUT P6, PT, P1, P6, PT, 0x80, 0x8 ;  /* 0x000000000008781c */ /* 0x000fe20000fcd070 */
[----:B------:R-:W-:Y:S08]  /*b4a0*/  @P3 BRA `(.L_x_877) ;  /* 0x0000000000043947 */ /* 0x000ff00003800000 */
[----:B------:R-:W-:Y:S05]  /*b4b0*/  BPT.TRAP 0x1 ;  /* 0x000000040000795c */ /* 0x000fea0000300000 */
.L_x_877:
[----:B------:R-:W1:Y:S01]  /*b4c0*/  S2R R3, SR_CgaCtaId ;  /* 0x0000000000037919 */ /* 0x000e620000008800 */
[----:B------:R-:W-:Y:S01]  /*b4d0*/  MOV R0, 0x400 ;  /* 0x0000040000007802 */ /* 0x000fe20000000f00 */
[----:B------:R-:W-:Y:S01]  /*b4e0*/  BSSY B0, `(.L_x_878) ;  /* 0x0000005000007945 */ /* 0x000fe20003800000 */
[----:B------:R-:W-:Y:S02]  /*b4f0*/  SHF.L.U32 R5, R23, 0x1f, RZ ;  /* 0x0000001f17057819 */ /* 0x000fe400000006ff */
[----:B-1----:R-:W-:Y:S04]  /*b500*/  LEA R2, R3, R0, 0x18 ;  /* 0x0000000003027211 */ /* 0x002fe800078ec0ff */
[----:B------:R-:W1:Y:S02]  /*b510*/  SYNCS.PHASECHK.TRANS64.TRYWAIT P0, [R2+URZ+0xd0], R5 ;  /* 0x0000d005020075a7 */ /* 0x000e6400080011ff */
[----:B-1----:R-:W-:Y:S05]  /*b520*/  @!P0 BRA `(.L_x_879) ;  /* 0x000000c0008c8947 */ /* 0x002fea0003800000 */
.L_x_1211:
[----:B------:R-:W-:Y:S05]  /*b530*/  BSYNC B0 ;  /* 0x0000000000007941 */ /* 0x000fea0003800000 */
.L_x_878:
        /* <DEDUP_REMOVED lines=19> */
.L_x_882:
[----:B------:R-:W-:Y:S04]  /*b670*/  HFMA2 R7, -RZ, RZ, 0, 0.0078125 ;  /* 0x00002000ff077431 */ /* 0x000fe800000001ff */
[----:B------:R2:W-:Y:S03]  /*b680*/  SYNCS.ARRIVE.TRANS64.RED.A0TR RZ, [R2+URZ+0xb0], R7 ;  /* 0x0000b00702ff79a7 */ /* 0x0005e600083004ff */
.L_x_881:
[----:B------:R-:W-:Y:S05]  /*b690*/  BSYNC.RECONVERGENT B0 ;  /* 0x0000000000007941 */ /* 0x000fea0003800200 */
.L_x_880:
[----:B------:R-:W-:Y:S05]  /*b6a0*/  @P3 BRA `(.L_x_883) ;  /* 0x0000000000043947 */ /* 0x000fea0003800000 */
[----:B------:R-:W-:Y:S05]  /*b6b0*/  BPT.TRAP 0x1 ;  /* 0x000000040000795c */ /* 0x000fea0000300000 */
.L_x_883:
[----:B------:R-:W-:Y:S04]  /*b6c0*/  IADD3 R0, PT, PT, R2, 0xb0, RZ ;  /* 0x000000b002007810 */ /* 0x000fe80007ffe0ff */
[----:B------:R-:W-:Y:S04]  /*b6d0*/  PRMT R0, R3, 0x654, R0 ;  /* 0x0000065403007816 */ /* 0x000fe80000000000 */
[----:B------:R3:W-:Y:S01]  /*b6e0*/  SYNCS.ARRIVE.TRANS64.RED.A1T0 RZ, [R0+URZ], RZ ;  /* 0x000000ff00ff79a7 */ /* 0x0007e200081004ff */
[----:B------:R-:W-:Y:S05]  /*b6f0*/  @P3 BRA `(.L_x_884) ;  /* 0x0000000000043947 */ /* 0x000fea0003800000 */
[----:B------:R-:W-:Y:S05]  /*b700*/  BPT.TRAP 0x1 ;  /* 0x000000040000795c */ /* 0x000fea0000300000 */
.L_x_884:
[----:B------:R-:W4:Y:S01]  /*b710*/  SYNCS.PHASECHK.TRANS64.TRYWAIT P0, [R2+URZ+0xd8], R5 ;  /* 0x0000d805020075a7 */ /* 0x000f2200080011ff */
[----:B------:R-:W-:Y:S04]  /*b720*/  BSSY B0, `(.L_x_885) ;  /* 0x0000002000007945 */ /* 0x000fe80003800000 */
[----:B----4-:R-:W-:Y:S05]  /*b730*/  @!P0 BRA `(.L_x_886) ;  /* 0x000000c0001c8947 */ /* 0x010fea0003800000 */
.L_x_1212:
[----:B------:R-:W-:Y:S05]  /*b740*/  BSYNC B0 ;  /* 0x0000000000007941 */ /* 0x000fea0003800000 */
.L_x_885:
        /* <DEDUP_REMOVED lines=20> */
.L_x_889:
[----:B--2---:R-:W-:Y:S04]  /*b890*/  HFMA2 R7, -RZ, RZ, 0, 0.0078125 ;  /* 0x00002000ff077431 */ /* 0x004fe800000001ff */
[----:B------:R1:W-:Y:S03]  /*b8a0*/  SYNCS.ARRIVE.TRANS64.RED.A0TR RZ, [R2+URZ+0xb8], R7 ;  /* 0x0000b80702ff79a7 */ /* 0x0003e600083004ff */
.L_x_888:
[----:B------:R-:W-:Y:S05]  /*b8b0*/  BSYNC.RECONVERGENT B0 ;  /* 0x0000000000007941 */ /* 0x000fea0003800200 */
.L_x_887:
[----:B------:R-:W-:Y:S05]  /*b8c0*/  @P3 BRA `(.L_x_890) ;  /* 0x0000000000043947 */ /* 0x000fea0003800000 */
[----:B------:R-:W-:Y:S05]  /*b8d0*/  BPT.TRAP 0x1 ;  /* 0x000000040000795c */ /* 0x000fea0000300000 */
.L_x_890:
[----:B---3--:R-:W-:Y:S04]  /*b8e0*/  IADD3 R0, PT, PT, R2, 0xb8, RZ ;  /* 0x000000b802007810 */ /* 0x008fe80007ffe0ff */
[----:B------:R-:W-:Y:S04]  /*b8f0*/  PRMT R0, R3, 0x654, R0 ;  /* 0x0000065403007816 */ /* 0x000fe80000000000 */
[----:B------:R3:W-:Y:S01]  /*b900*/  SYNCS.ARRIVE.TRANS64.RED.A1T0 RZ, [R0+URZ], RZ ;  /* 0x000000ff00ff79a7 */ /* 0x0007e200081004ff */
[----:B------:R-:W-:Y:S05]  /*b910*/  @P3 BRA `(.L_x_891) ;  /* 0x0000000000043947 */ /* 0x000fea0003800000 */
[----:B------:R-:W-:Y:S05]  /*b920*/  BPT.TRAP 0x1 ;  /* 0x000000040000795c */ /* 0x000fea0000300000 */
.L_x_891:
[----:B------:R-:W5:Y:S01]  /*b930*/  SYNCS.PHASECHK.TRANS64.TRYWAIT P0, [R2+URZ+0xe0], R5 ;  /* 0x0000e005020075a7 */ /* 0x000f6200080011ff */
[----:B------:R-:W-:Y:S04]  /*b940*/  BSSY B0, `(.L_x_892) ;  /* 0x0000002000007945 */ /* 0x000fe80003800000 */
[----:B-----5:R-:W-:Y:S05]  /*b950*/  @!P0 BRA `(.L_x_893) ;  /* 0x000000bc00a88947 */ /* 0x020fea0003800000 */
.L_x_1213:
[----:B------:R-:W-:Y:S05]  /*b960*/  BSYNC B0 ;  /* 0x0000000000007941 */ /* 0x000fea0003800000 */
.L_x_892:
        /* <DEDUP_REMOVED lines=20> */
.L_x_896:
[----:B--2---:R-:W-:Y:S04]  /*bab0*/  HFMA2 R7, -RZ, RZ, 0, 0.0078125 ;  /* 0x00002000ff077431 */ /* 0x004fe800000001ff */
[----:B------:R1:W-:Y:S03]  /*bac0*/  SYNCS.ARRIVE.TRANS64.RED.A0TR RZ, [R2+URZ+0xc0], R7 ;  /* 0x0000c00702ff79a7 */ /* 0x0003e600083004ff */
.L_x_895:
[----:B------:R-:W-:Y:S05]  /*bad0*/  BSYNC.RECONVERGENT B0 ;  /* 0x0000000000007941 */ /* 0x000fea0003800200 */
.L_x_894:
[----:B------:R-:W-:Y:S05]  /*bae0*/  @P3 BRA `(.L_x_897) ;  /* 0x0000000000043947 */ /* 0x000fea0003800000 */
[----:B------:R-:W-:Y:S05]  /*baf0*/  BPT.TRAP 0x1 ;  /* 0x000000040000795c */ /* 0x000fea0000300000 */
.L_x_897:
[----:B---3--:R-:W-:Y:S04]  /*bb00*/  IADD3 R0, PT, PT, R2, 0xc0, RZ ;  /* 0x000000c002007810 */ /* 0x008fe80007ffe0ff */
[----:B------:R-:W-:Y:S04]  /*bb10*/  PRMT R0, R3, 0x654, R0 ;  /* 0x0000065403007816 */ /* 0x000fe80000000000 */
[----:B------:R3:W-:Y:S01]  /*bb20*/  SYNCS.ARRIVE.TRANS64.RED.A1T0 RZ, [R0+URZ], RZ ;  /* 0x000000ff00ff79a7 */ /* 0x0007e200081004ff */
[----:B------:R-:W-:Y:S05]  /*bb30*/  @P3 BRA `(.L_x_898) ;  /* 0x0000000000043947 */ /* 0x000fea0003800000 */
[----:B------:R-:W-:Y:S05]  /*bb40*/  BPT.TRAP 0x1 ;  /* 0x000000040000795c */ /* 0x000fea0000300000 */
.L_x_898:
[----:B------:R-:W5:Y:S01]  /*bb50*/  SYNCS.PHASECHK.TRANS64.TRYWAIT P0, [R2+URZ+0xe8], R5 ;  /* 0x0000e805020075a7 */ /* 0x000f6200080011ff */
[----:B------:R-:W-:Y:S04]  /*bb60*/  BSSY B0, `(.L_x_899) ;  /* 0x0000002000007945 */ /* 0x000fe80003800000 */
[----:B-----5:R-:W-:Y:S05]  /*bb70*/  @!P0 BRA `(.L_x_900) ;  /* 0x000000bc00348947 */ /* 0x020fea0003800000 */
.L_x_1214:
[----:B------:R-:W-:Y:S05]  /*bb80*/  BSYNC B0 ;  /* 0x0000000000007941 */ /* 0x000fea0003800000 */
.L_x_899:
        /* <DEDUP_REMOVED lines=20> */
.L_x_903:
[----:B----4-:R-:W-:Y:S04]  /*bcd0*/  HFMA2 R5, -RZ, RZ, 0, 0.0078125 ;  /* 0x00002000ff057431 */ /* 0x010fe800000001ff */
[----:B------:R1:W-:Y:S03]  /*bce0*/  SYNCS.ARRIVE.TRANS64.RED.A0TR RZ, [R2+URZ+0xc8], R5 ;  /* 0x0000c80502ff79a7 */ /* 0x0003e600083004ff */
.L_x_902:
[----:B------:R-:W-:Y:S05]  /*bcf0*/  BSYNC.RECONVERGENT B0 ;  /* 0x0000000000007941 */ /* 0x000fea0003800200 */
.L_x_901:
[----:B------:R-:W-:Y:S05]  /*bd00*/  @P3 BRA `(.L_x_904) ;  /* 0x0000000000043947 */ /* 0x000fea0003800000 */
[----:B------:R-:W-:Y:S05]  /*bd10*/  BPT.TRAP 0x1 ;  /* 0x000000040000795c */ /* 0x000fea0000300000 */
.L_x_904:
[----:B---3--:R-:W-:Y:S01]  /*bd20*/  VIADD R0, R2, 0xc8 ;  /* 0x000000c802007836 */ /* 0x008fe20000000000 */
[----:B------:R-:W-:Y:S02]  /*bd30*/  ISETP.NE.AND P0, PT, R28, 0x8, PT ;  /* 0x000000081c00780c */ /* 0x000fe40003f05270 */
[----:B------:R-:W-:Y:S02]  /*bd40*/  LOP3.LUT R23, R23, 0x1, RZ, 0x3c, !PT ;  /* 0x0000000117177812 */ /* 0x000fe400078e3cff */
[----:B------:R-:W-:Y:S04]  /*bd50*/  PRMT R0, R3, 0x654, R0 ;  /* 0x0000065403007816 */ /* 0x000fe80000000000 */
[----:B------:R3:W-:Y:S05]  /*bd60*/  SYNCS.ARRIVE.TRANS64.RED.A1T0 RZ, [R0+URZ], RZ ;  /* 0x000000ff00ff79a7 */ /* 0x0007ea00081004ff */
[----:B------:R-:W-:Y:S05]  /*bd70*/  @P0 BRA `(.L_x_905) ;  /* 0x0000000000040947 */ /* 0x000fea0003800000 */
[----:B------:R-:W-:Y:S05]  /*bd80*/  BPT.TRAP 0x1 ;  /* 0x000000040000795c */ /* 0x000fea0000300000 */
.L_x_905:
[C---:B------:R-:W-:Y:S01]  /*bd90*/  LEA R4, R17.reuse, R2, 0x3 ;  /* 0x0000000211047211 */ /* 0x040fe200078e18ff */
[----:B------:R-:W-:Y:S01]  /*bda0*/  BSSY B0, `(.L_x_906) ;  /* 0x0000006000007945 */ /* 0x000fe20003800000 */
[----:B-1--4-:R-:W-:Y:S02]  /*bdb0*/  SHF.L.U32 R5, R22, 0x1f, RZ ;  /* 0x0000001f16057819 */ /* 0x012fe400000006ff */
[----:B---3--:R-:W-:Y:S02]  /*bdc0*/  MOV R0, UR36 ;  /* 0x0000002400007c02 */ /* 0x008fe40008000f00 */
[----:B------:R-:W1:Y:S03]  /*bdd0*/  SYNCS.PHASECHK.TRANS64.TRYWAIT P1, [R4+URZ+0x1e0], R5 ;  /* 0x0001e005040075a7 */ /* 0x000e6600080211ff */
[----:B------:R-:W-:Y:S01]  /*bde0*/  IMAD R0, R17, 0x14, R0 ;  /* 0x0000001411007824 */ /* 0x000fe200078e0200 */
[----:B-1----:R-:W-:Y:S06]  /*bdf0*/  @!P1 BRA `(.L_x_907) ;  /* 0x000000b800a89947 */ /* 0x002fec0003800000 */
.L_x_1215:
[----:B------:R-:W-:Y:S05]  /*be00*/  BSYNC B0 ;  /* 0x0000000000007941 */ /* 0x000fea0003800000 */
.L_x_906:
        /* <DEDUP_REMOVED lines=13> */
.L_x_908:
        /* <DEDUP_REMOVED lines=8> */
[----:B------:R-:W-:Y:S02]  /*bf60*/  SEL R3, RZ, 0x1, P0 ;  /* 0x00000001ff037807 */ /* 0x000fe40000000000 */
[----:B------:R-:W-:Y:S02]  /*bf70*/  SEL R17, R0, RZ, P0 ;  /* 0x000000ff00117207 */ /* 0x000fe40000000000 */
[----:B------:R-:W-:Y:S01]  /*bf80*/  LOP3.LUT R22, R22, R3, RZ, 0x3c, !PT ;  /* 0x0000000316167212 */ /* 0x000fe200078e3cff */
[----:B------:R-:W-:Y:S06]  /*bf90*/  @P1 BRA `(.L_x_909) ;  /* 0xffffffe8006c1947 */ /* 0x000fec000383ffff */
[----:B------:R-:W-:Y:S05]  /*bfa0*/  BSYNC B7 ;  /* 0x0000000000077941 */ /* 0x000fea0003800000 */
.L_x_863:
[----:B------:R-:W-:Y:S05]  /*bfb0*/  @P3 BRA `(.L_x_910) ;  /* 0x0000000000043947 */ /* 0x000fea0003800000 */
[----:B------:R-:W-:Y:S05]  /*bfc0*/  BPT.TRAP 0x1 ;  /* 0x000000040000795c */ /* 0x000fea0000300000 */
.L_x_910:
[----:B------:R-:W-:Y:S01]  /*bfd0*/  SHF.L.U32 R3, R23, 0x1f, RZ ;  /* 0x0000001f17037819 */ /* 0x000fe200000006ff */
[----:B------:R-:W-:Y:S03]  /*bfe0*/  BSSY B0, `(.L_x_911) ;  /* 0x0000003000007945 */ /* 0x000fe60003800000 */
[----:B------:R-:W5:Y:S02]  /*bff0*/  SYNCS.PHASECHK.TRANS64.TRYWAIT P0, [R2+URZ+0xd0], R3 ;  /* 0x0000d003020075a7 */ /* 0x000f6400080011ff */
[----:B-----5:R-:W-:Y:S05]  /*c000*/  @!P0 BRA `(.L_x_912) ;  /* 0x000000b800388947 */ /* 0x020fea0003800000 */
.L_x_1216:
[----:B------:R-:W-:Y:S05]  /*c010*/  BSYNC B0 ;  /* 0x0000000000007941 */ /* 0x000fea0003800000 */
.L_x_911:
[----:B------:R-:W-:Y:S05]  /*c020*/  @P3 BRA `(.L_x_913) ;  /* 0x0000000000043947 */ /* 0x000fea0003800000 */
[----:B------:R-:W-:Y:S05]  /*c030*/  BPT.TRAP 0x1 ;  /* 0x000000040000795c */ /* 0x000fea0000300000 */
.L_x_913:
[----:B------:R-:W5:Y:S01]  /*c040*/  SYNCS.PHASECHK.TRANS64.TRYWAIT P0, [R2+URZ+0xd8], R3 ;  /* 0x0000d803020075a7 */ /* 0x000f6200080011ff */
[----:B------:R-:W-:Y:S04]  /*c050*/  BSSY B0, `(.L_x_914) ;  /* 0x0000002000007945 */ /* 0x000fe80003800000 */
[----:B-----5:R-:W-:Y:S05]  /*c060*/  @!P0 BRA `(.L_x_915) ;  /* 0x000000b800348947 */ /* 0x020fea0003800000 */
.L_x_1217:
[----:B------:R-:W-:Y:S05]  /*c070*/  BSYNC B0 ;  /* 0x0000000000007941 */ /* 0x000fea0003800000 */
.L_x_914:
[----:B------:R-:W-:Y:S05]  /*c080*/  @P3 BRA `(.L_x_916) ;  /* 0x0000000000043947 */ /* 0x000fea0003800000 */
[----:B------:R-:W-:Y:S05]  /*c090*/  BPT.TRAP 0x1 ;  /* 0x000000040000795c */ /* 0x000fea0000300000 */
.L_x_916:
[----:B------:R-:W5:Y:S01]  /*c0a0*/  SYNCS.PHASECHK.TRANS64.TRYWAIT P0, [R2+URZ+0xe0], R3 ;  /* 0x0000e003020075a7 */ /* 0x000f6200080011ff */
[----:B------:R-:W-:Y:S04]  /*c0b0*/  BSSY B0, `(.L_x_917) ;  /* 0x0000002000007945 */ /* 0x000fe80003800000 */
[----:B-----5:R-:W-:Y:S05]  /*c0c0*/  @!P0 BRA `(.L_x_918) ;  /* 0x000000b800308947 */ /* 0x020fea0003800000 */
.L_x_1218:
[----:B------:R-:W-:Y:S05]  /*c0d0*/  BSYNC B0 ;  /* 0x0000000000007941 */ /* 0x000fea0003800000 */
.L_x_917:
[----:B------:R-:W-:Y:S05]  /*c0e0*/  @P3 BRA `(.L_x_919) ;  /* 0x0000000000043947 */ /* 0x000fea0003800000 */
[----:B------:R-:W-:Y:S05]  /*c0f0*/  BPT.TRAP 0x1 ;  /* 0x000000040000795c */ /* 0x000fea0000300000 */
.L_x_919:
[----:B------:R-:W-:-:S04]  /*c100*/  SHF.L.U32 R3, R23, 0x1f, RZ ;  /* 0x0000001f17037819 */ /* 0x000fc800000006ff */
[----:B------:R1:W1:Y:S03]  /*c110*/  SYNCS.PHASECHK.TRANS64.TRYWAIT P0, [R2+URZ+0xe8], R3 ;  /* 0x0000e803020075a7 */ /* 0x00026600080011ff */
[----:B-1----:R-:W-:Y:S05]  /*c120*/  @!P0 NANOSLEEP.SYNCS 0x989680 ;  /* 0x009896800000895d */ /* 0x002fea0003900000 */
[----:B------:R-:W1:Y:S02]  /*c130*/  @!P0 SYNCS.PHASECHK.TRANS64 P0, [R2+URZ+0xe8], R3 ;  /* 0x0000e803020085a7 */ /* 0x000e6400080010ff */
[----:B-1----:R-:W-:Y:S05]  /*c140*/  @P0 EXIT ;  /* 0x000000000000094d */ /* 0x002fea0003800000 */
[----:B------:R-:W-:Y:S05]  /*c150*/  BRA `(.L_x_919) ;  /* 0xfffffffc00e87947 */ /* 0x000fea000383ffff */
.L_x_862:
[----:B------:R-:W-:-:S09]  /*c160*/  UISETP.NE.AND UP0, UPT, UR37, 0x4, UPT ;  /* 0x000000042500788c */ /* 0x000fd2000bf05270 */
[----:B------:R-:W-:Y:S05]  /*c170*/  BRA.U UP0, `(.L_x_920) ;  /* 0x0000005100f87547 */ /* 0x000fea000b800000 */
.L_x_921:
        /* <DEDUP_REMOVED lines=9> */
[----:B------:R-:W-:Y:S02]  /*c210*/  UMOV UR56, 0x400 ;  /* 0x0000040000387882 */ /* 0x000fe40000000000 */
[----:B------:R-:W1:Y:S01]  /*c220*/  LDC.64 R92, c[0x0][0xb20] ;  /* 0x0002c800ff5c7b82 */ /* 0x000e620000000a00 */
[----:B------:R-:W4:Y:S01]  /*c230*/  SHFL.IDX PT, R113, R94, RZ, 0x1f ;  /* 0x00001fff5e717589 */ /* 0x000f2200000e0000 */
[----:B------:R-:W-:Y:S01]  /*c240*/  LOP3.LUT R5, R5, 0x1c0, RZ, 0xc0, !PT ;  /* 0x000001c005057812 */ /* 0x000fe200078ec0ff */
[----:B------:R-:W1:Y:S01]  /*c250*/  LDCU UR55, c[0x0][0x394] ;  /* 0x00007280ff3777ac */ /* 0x000e620008000800 */
[----:B------:R-:W-:Y:S02]  /*c260*/  LOP3.LUT R110, R110, 0x600000, RZ, 0xc0, !PT ;  /* 0x006000006e6e7812 */ /* 0x000fe400078ec0ff */
[----:B--2---:R-:W-:Y:S01]  /*c270*/  LOP3.LUT R0, R5, 0x28, R38, 0xf8, !PT ;  /* 0x0000002805007812 */ /* 0x004fe200078ef826 */
[----:B------:R-:W2:Y:S03]  /*c280*/  LDCU.64 UR44, c[0x0][0x398] ;  /* 0x00007300ff2c77ac */ /* 0x000ea60008000a00 */
[----:B------:R-:W-:Y:S01]  /*c290*/  LOP3.LUT R109, R0, 0x38, R109, 0x78, !PT ;  /* 0x00000038006d7812 */ /* 0x000fe200078e786d */
[----:B------:R-:W-:Y:S01]  /*c2a0*/  IMAD.SHL.U32 R0, R38, 0x20, RZ ;  /* 0x0000002026007824 */ /* 0x000fe200078e00ff */
[----:B------:R-:W1:Y:S01]  /*c2b0*/  LDCU.64 UR40, c[0x0][0x890] ;  /* 0x00011200ff2877ac */ /* 0x000e620008000a00 */
[----:B---3--:R-:W-:-:S03]  /*c2c0*/  ULEA UR56, UR57, UR56, 0x18 ;  /* 0x0000003839387291 */ /* 0x008fc6000f8ec0ff */
[----:B------:R-:W-:Y:S01]  /*c2d0*/  LOP3.LUT R109, R109, 0xa00, R0, 0xf8, !PT ;  /* 0x00000a006d6d7812 */ /* 0x000fe200078ef800 */
[----:B------:R-:W3:Y:S01]  /*c2e0*/  LDCU.64 UR38, c[0x0][0x888] ;  /* 0x00011100ff2677ac */ /* 0x000ee20008000a00 */
[----:B------:R-:W1:Y:S04]  /*c2f0*/  LDCU.64 UR50, c[0x0][0xb18] ;  /* 0x00016300ff3277ac */ /* 0x000e680008000a00 */
[----:B------:R-:W2:Y:S01]  /*c300*/  LDS R3, [UR56+0x3a0] ;  /* 0x0003a038ff037984 */ /* 0x000ea20008000800 */
[----:B----4-:R-:W-:Y:S01]  /*c310*/  ISETP.NE.AND P0, PT, R113, 0x4, PT ;  /* 0x000000047100780c */ /* 0x010fe20003f05270 */
[----:B------:R-:W4:Y:S01]  /*c320*/  LDCU.64 UR42, c[0x0][0x390] ;  /* 0x00007200ff2a77ac */ /* 0x000f220008000a00 */
[----:B--2---:R-:W-:-:S11]  /*c330*/  IMAD.IADD R110, R3, 0x1, R110 ;  /* 0x00000001036e7824 */ /* 0x004fd600078e026e */
[----:B-1-34-:R-:W-:Y:S05]  /*c340*/  @P0 BRA `(.L_x_922) ;  /* 0x00000000007c0947 */ /* 0x01afea0003800000 */
[----:B------:R-:W1:Y:S01]  /*c350*/  LDC R3, c[0x0][0xc24] ;  /* 0x00030900ff037b82 */ /* 0x000e620000000800 */
[----:B------:R-:W-:-:S07]  /*c360*/  ELECT P0, URZ, PT ;  /* 0x0000000000ff782f */ /* 0x000fce0003800000 */
[----:B------:R-:W2:Y:S08]  /*c370*/  LDC.64 R40, c[0x0][0xa00] ;  /* 0x00028000ff287b82 */ /* 0x000eb00000000a00 */
[----:B------:R-:W2:Y:S08]  /*c380*/  LDC.64 R42, c[0x0][0xa08] ;  /* 0x00028200ff2a7b82 */ /* 0x000eb00000000a00 */
[----:B-----5:R-:W3:Y:S01]  /*c390*/  LDC.64 R32, c[0x0][0xa10] ;  /* 0x00028400ff207b82 */ /* 0x020ee20000000a00 */
[----:B-1----:R-:W-:-:S05]  /*c3a0*/  IADD3 R3, PT, PT, R56, R3, RZ ;  /* 0x0000000338037210 */ /* 0x002fca0007ffe0ff */
[----:B------:R-:W-:Y:S02]  /*c3b0*/  IMAD R3, R3, 0xe, RZ ;  /* 0x0000000e03037824 */ /* 0x000fe400078e02ff */
[----:B------:R-:W3:Y:S08]  /*c3c0*/  LDC.64 R34, c[0x0][0xa18] ;  /* 0x00028600ff227b82 */ /* 0x000ef00000000a00 */
[----:B------:R-:W1:Y:S01]  /*c3d0*/  LDC.64 R28, c[0x0][0xa20] ;  /* 0x00028800ff1c7b82 */ /* 0x000e620000000a00 */
[----:B--2---:R2:W-:Y:S07]  /*c3e0*/  @P0 STS.128 [UR56+0x480], R40 ;  /* 0x00048028ff000988 */ /* 0x0045ee0008000c38 */
[----:B------:R-:W1:Y:S08]  /*c3f0*/  LDC.64 R30, c[0x0][0xa28] ;  /* 0x00028a00ff1e7b82 */ /* 0x000e700000000a00 */
[----:B------:R-:W4:Y:S01]  /*c400*/  LDC.64 R24, c[0x0][0xa30] ;  /* 0x00028c00ff187b82 */ /* 0x000f220000000a00 */
[----:B---3--:R2:W-:Y:S07]  /*c410*/  @P0 STS.128 [UR56+0x490], R32 ;  /* 0x00049020ff000988 */ /* 0x0085ee0008000c38 */
[----:B------:R-:W4:Y:S08]  /*c420*/  LDC.64 R26, c[0x0][0xa38] ;  /* 0x00028e00ff1a7b82 */ /* 0x000f300000000a00 */
[----:B------:R-:W3:Y:S01]  /*c430*/  LDC.64 R20, c[0x0][0xa40] ;  /* 0x00029000ff147b82 */ /* 0x000ee20000000a00 */
[----:B-1----:R2:W-:Y:S07]  /*c440*/  @P0 STS.128 [UR56+0x4a0], R28 ;  /* 0x0004a01cff000988 */ /* 0x0025ee0008000c38 */
[----:B------:R-:W3:Y:S08]  /*c450*/  LDC.64 R22, c[0x0][0xa48] ;  /* 0x00029200ff167b82 */ /* 0x000ef00000000a00 */
[----:B------:R-:W1:Y:S01]  /*c460*/  LDC.64 R12, c[0x0][0xa50] ;  /* 0x00029400ff0c7b82 */ /* 0x000e620000000a00 */
[----:B----4-:R2:W-:Y:S07]  /*c470*/  @P0 STS.128 [UR56+0x4b0], R24 ;  /* 0x0004b018ff000988 */ /* 0x0105ee0008000c38 */
        /* <DEDUP_REMOVED lines=8> */
[----:B----4-:R2:W-:Y:S04]  /*c500*/  @P0 STS.128 [UR56+0x4e0], R8 ;  /* 0x0004e008ff000988 */ /* 0x0105e80008000c38 */
[----:B---3--:R2:W-:Y:S01]  /*c510*/  @P0 STS.128 [UR56+0x4f0], R4 ;  /* 0x0004f004ff000988 */ /* 0x0085e20008000c38 */
[----:B-1----:R-:W-:Y:S01]  /*c520*/  IMAD.WIDE.U32 R114, R3, 0x80, R114 ;  /* 0x0000008003727825 */ /* 0x002fe200078e0072 */
[----:B------:R-:W-:-:S06]  /*c530*/  NOP ;  /* 0x0000000000007918 */ /* 0x000fcc0000000000 */
.L_x_922:
        /* <DEDUP_REMOVED lines=14> */
[----:B------:R-:W3:Y:S01]  /*c620*/  LDCU.64 UR46, c[0x0][0x8b0] ;  /* 0x00011600ff2e77ac */ /* 0x000ee20008000a00 */
[----:B------:R-:W-:Y:S01]  /*c630*/  UMOV UR37, URZ ;  /* 0x000000ff00257c82 */ /* 0x000fe20008000000 */
[----:B------:R-:W-:Y:S01]  /*c640*/  UMOV UR59, URZ ;  /* 0x000000ff003b7c82 */ /* 0x000fe20008000000 */
[----:B------:R-:W-:-:S05]  /*c650*/  UMOV UR58, URZ ;  /* 0x000000ff003a7c82 */ /* 0x000fca0008000000 */
.L_x_987:
        /* <DEDUP_REMOVED lines=18> */
[----:B--2---:R-:W-:Y:S04]  /*c780*/  LEA R4, P0, R3, UR6, 0x7 ;  /* 0x0000000603047c11 */ /* 0x004fe8000f8038ff */
[----:B------:R-:W-:Y:S02]  /*c790*/  LEA.HI.X R5, R0, UR7, RZ, 0x7, P0 ;  /* 0x0000000700057c11 */ /* 0x000fe400080f3cff */
[----:B------:R-:W-:Y:S02]  /*c7a0*/  ISETP.NE.OR P0, PT, R113, 0x4, !P1 ;  /* 0x000000047100780c */ /* 0x000fe40004f05670 */
[----:B------:R-:W-:Y:S02]  /*c7b0*/  R2UR UR62, R4 ;  /* 0x00000000043e72ca */ /* 0x000fe400000e0000 */
[----:B------:R-:W-:Y:S09]  /*c7c0*/  R2UR UR63, R5 ;  /* 0x00000000053f72ca */ /* 0x000ff200000e0000 */
[----:B---34-:R-:W-:Y:S06]  /*c7d0*/  @P0 BRA `(.L_x_923) ;  /* 0x0000000400540947 */ /* 0x018fec0003800000 */
        /* <DEDUP_REMOVED lines=12> */
[----:B------:R-:W2:Y:S04]  /*c8a0*/  LDG.E.64 R6, desc[UR52][R4.64] ;  /* 0x0000003404067981 */ /* 0x000ea8000c1e1b00 */
[----:B--2---:R2:W-:Y:S01]  /*c8b0*/  STS.64 [UR56+0x480], R6 ;  /* 0x00048006ff007988 */ /* 0x0045e20008000a38 */
[----:B------:R-:W-:Y:S05]  /*c8c0*/  BRA.U UP0, `(.L_x_926) ;  /* 0x0000000100407547 */ /* 0x000fea000b800000 */
[----:B------:R-:W4:Y:S01]  /*c8d0*/  LDCU.64 UR8, c[0x4][0xf8] ;  /* 0x01001f00ff0877ac */ /* 0x000f220008000a00 */
[----:B------:R-:W-:Y:S01]  /*c8e0*/  MOV R15, 0x128 ;  /* 0x00000128000f7802 */ /* 0x000fe20000000f00 */
[----:B------:R-:W-:Y:S02]  /*c8f0*/  HFMA2 R12, -RZ, RZ, 0, 5.9604644775390625e-08 ;  /* 0x00000001ff0c7431 */ /* 0x000fe400000001ff */
[----:B------:R-:W-:Y:S02]  /*c900*/  IMAD.MOV.U32 R8, RZ, RZ, 0x69 ;  /* 0x00000069ff087424 */ /* 0x000fe400078e00ff */
[----:B------:R-:W-:Y:S01]  /*c910*/  IMAD.MOV.U32 R13, RZ, RZ, RZ ;  /* 0x000000ffff0d7224 */ /* 0x000fe200078e00ff */
[----:B------:R-:W2:Y:S01]  /*c920*/  LDCU.64 UR6, c[0x4][0x100] ;  /* 0x01002000ff0677ac */ /* 0x000ea20008000a00 */
[----:B------:R-:W1:Y:S01]  /*c930*/  LDC.64 R14, c[0x4][R15] ;  /* 0x010000000f0e7b82 */ /* 0x000e620000000a00 */
[----:B------:R-:W3:Y:S01]  /*c940*/  LDCU.64 UR4, c[0x4][0x50] ;  /* 0x01000a00ff0477ac */ /* 0x000ee20008000a00 */
[----:B----4-:R-:W-:Y:S01]  /*c950*/  MOV R5, UR9 ;  /* 0x0000000900057c02 */ /* 0x010fe20008000f00 */
[----:B------:R-:W-:Y:S01]  /*c960*/  IMAD.U32 R4, RZ, RZ, UR8 ;  /* 0x00000008ff047e24 */ /* 0x000fe2000f8e00ff */
[----:B--2---:R-:W-:Y:S01]  /*c970*/  MOV R7, UR7 ;  /* 0x0000000700077c02 */ /* 0x004fe20008000f00 */
[----:B------:R-:W-:Y:S01]  /*c980*/  IMAD.U32 R6, RZ, RZ, UR6 ;  /* 0x00000006ff067e24 */ /* 0x000fe2000f8e00ff */
[----:B---3--:R-:W-:Y:S01]  /*c990*/  MOV R11, UR5 ;  /* 0x00000005000b7c02 */ /* 0x008fe20008000f00 */
[----:B------:R-:W-:Y:S02]  /*c9a0*/  IMAD.U32 R10, RZ, RZ, UR4 ;  /* 0x00000004ff0a7e24 */ /* 0x000fe4000f8e00ff */
[----:B------:R-:W-:Y:S07]  /*c9b0*/  LEPC R20, `(.L_x_926) ;  /* 0x000000001014794e */ /* 0x000fee0000000000 */
[----:B-1---5:R-:W-:Y:S05]  /*c9c0*/  CALL.ABS.NOINC R14 ;  /* 0x000000000e007343 */ /* 0x022fea0003c00000 */
.L_x_926:
[----:B------:R-:W-:Y:S01]  /*c9d0*/  STS [UR56+0x4b0], RZ ;  /* 0x0004b0ffff007988 */ /* 0x000fe20008000838 */
[----:B------:R-:W-:Y:S02]  /*c9e0*/  ISETP.NE.U32.AND P0, PT, R92, RZ, PT ;  /* 0x000000ff5c00720c */ /* 0x000fe40003f05070 */
[----:B------:R-:W-:Y:S02]  /*c9f0*/  CS2R R4, SRZ ;  /* 0x0000000000047805 */ /* 0x000fe4000001ff00 */
[----:B------:R-:W-:Y:S11]  /*ca00*/  ISETP.NE.AND.EX P0, PT, R93, RZ, PT, P0 ;  /* 0x000000ff5d00720c */ /* 0x000ff60003f05300 */
[----:B------:R-:W-:Y:S02]  /*ca10*/  @!UPT UIADD3 URZ, UPT, UPT, URZ, URZ, URZ ;  /* 0x000000fffffff290 */ /* 0x000fe4000fffe0ff */
[----:B------:R-:W-:Y:S05]  /*ca20*/  @P0 IADD3 R10, P1, PT, R22, R92, RZ ;  /* 0x0000005c160a0210 */ /* 0x000fea0007f3e0ff */
[----:B------:R-:W-:Y:S01]  /*ca30*/  @P0 IMAD.X R11, R23, 0x1, R93, P1 ;  /* 0x00000001170b0824 */ /* 0x000fe200008e065d */
[C---:B------:R-:W-:Y:S04]  /*ca40*/  ISETP.GE.AND P1, PT, R18.reuse, UR55, PT ;  /* 0x0000003712007c0c */ /* 0x040fe8000bf26270 */
[----:B--2---:R-:W2:Y:S09]  /*ca50*/  @P0 LDG.E.64 R6, desc[UR52][R10.64] ;  /* 0x000000340a060981 */ /* 0x004eb2000c1e1b00 */
[----:B------:R-:W4:Y:S08]  /*ca60*/  @!P1 LDC.64 R8, c[0x0][0x398] ;  /* 0x0000e600ff089b82 */ /* 0x000f300000000a00 */
[----:B------:R-:W1:Y:S02]  /*ca70*/  @!P1 LDC R4, c[0x0][0x388] ;  /* 0x0000e200ff049b82 */ /* 0x000e640000000800 */
[--C-:B-1----:R-:W-:Y:S01]  /*ca80*/  @!P0 IMAD.MOV.U32 R6, RZ, RZ, R4.reuse ;  /* 0x000000ffff068224 */ /* 0x102fe200078e0004 */
[----:B------:R-:W-:Y:S01]  /*ca90*/  @!P0 SHF.R.S32.HI R7, RZ, 0x1f, R4 ;  /* 0x0000001fff078819 */ /* 0x000fe20000011404 */
[----:B----4-:R-:W-:Y:S03]  /*caa0*/  @!P1 IMAD.WIDE R8, R18, 0x4, R8 ;  /* 0x0000000412089825 */ /* 0x010fe600078e0208 */
[----:B--2---:R-:W-:Y:S01]  /*cab0*/  SHF.L.U64.HI R0, R6, 0x1, R7 ;  /* 0x0000000106007819 */ /* 0x004fe20000010207 */
[----:B------:R-:W-:Y:S01]  /*cac0*/  VIADD R4, R4, 0xffffffff ;  /* 0xffffffff04047836 */ /* 0x000fe20000000000 */
[----:B------:R1:W2:Y:S01]  /*cad0*/  @!P1 LDG.E R5, desc[UR52][R8.64] ;  /* 0x0000003408059981 */ /* 0x0002a2000c1e1900 */
[----:B------:R-:W-:Y:S01]  /*cae0*/  IMAD.SHL.U32 R11, R6, 0x2, RZ ;  /* 0x00000002060b7824 */ /* 0x000fe200078e00ff */
[----:B------:R-:W-:Y:S02]  /*caf0*/  CS2R R6, SRZ ;  /* 0x0000000000067805 */ /* 0x000fe4000001ff00 */
[----:B------:R-:W-:Y:S02]  /*cb00*/  LOP3.LUT R0, R0, 0x1fffffff, RZ, 0xc0, !PT ;  /* 0x1fffffff00007812 */ /* 0x000fe400078ec0ff */
[----:B------:R-:W-:Y:S02]  /*cb10*/  LOP3.LUT R11, R11, 0xfffffffe, RZ, 0xc0, !PT ;  /* 0xfffffffe0b0b7812 */ /* 0x000fe400078ec0ff */
[--C-:B------:R-:W-:Y:S02]  /*cb20*/  SHF.R.U32.HI R3, RZ, 0x4, R0.reuse ;  /* 0x00000004ff037819 */ /* 0x100fe40000011600 */
[----:B------:R-:W-:Y:S05]  /*cb30*/  SHF.R.U64 R0, R11, 0x4, R0 ;  /* 0x000000040b007819 */ /* 0x000fea0000001200 */
[----:B------:R-:W-:Y:S04]  /*cb40*/  STS [UR56+0x48c], R0 ;  /* 0x00048c00ff007988 */ /* 0x000fe80008000838 */
[----:B-1----:R-:W1:Y:S02]  /*cb50*/  LDS R8, [UR56+0x49c] ;  /* 0x00049c38ff087984 */ /* 0x002e640008000800 */
[----:B-1----:R-:W-:Y:S02]  /*cb60*/  LOP3.LUT R12, R8, 0xf, R3, 0xb8, !PT ;  /* 0x0000000f080c7812 */ /* 0x002fe400078eb803 */
[----:B------:R-:W-:Y:S03]  /*cb70*/  SHF.R.U64 R8, R17, 0x4, RZ ;  /* 0x0000000411087819 */ /* 0x000fe600000012ff */
[----:B------:R-:W-:Y:S04]  /*cb80*/  STS [UR56+0x49c], R12 ;  /* 0x00049c0cff007988 */ /* 0x000fe80008000838 */
[----:B------:R-:W1:Y:S04]  /*cb90*/  LDS R3, [UR56+0x49c] ;  /* 0x00049c38ff037984 */ /* 0x000e680008000800 */
[----:B------:R-:W-:Y:S04]  /*cba0*/  STS [UR56+0x490], R8 ;  /* 0x00049008ff007988 */ /* 0x000fe80008000838 */
[----:B------:R-:W-:Y:S01]  /*cbb0*/  STS [UR56+0x494], R8 ;  /* 0x00049408ff007988 */ /* 0x000fe20008000838 */
[----:B-1----:R-:W-:Y:S05]  /*cbc0*/  LOP3.LUT R10, R3, 0xf0, RZ, 0xb8, !PT ;  /* 0x000000f0030a7812 */ /* 0x002fea00078eb8ff */
[----:B------:R-:W-:Y:S04]  /*cbd0*/  STS [UR56+0x49c], R10 ;  /* 0x00049c0aff007988 */ /* 0x000fe80008000838 */
[----:B------:R-:W1:Y:S02]  /*cbe0*/  LDS R3, [UR56+0x49c] ;  /* 0x00049c38ff037984 */ /* 0x000e640008000800 */
[----:B-1----:R-:W-:Y:S05]  /*cbf0*/  LOP3.LUT R9, R3, 0xf00, RZ, 0xb8, !PT ;  /* 0x00000f0003097812 */ /* 0x002fea00078eb8ff */
[----:B------:R-:W-:Y:S04]  /*cc00*/  STS.64 [UR56+0x498], R8 ;  /* 0x00049808ff007988 */ /* 0x000fe80008000a38 */
[----:B------:R-:W1:Y:S02]  /*cc10*/  LDS R3, [UR56+0x49c] ;  /* 0x00049c38ff037984 */ /* 0x000e640008000800 */
[----:B-1----:R-:W-:Y:S05]  /*cc20*/  LOP3.LUT R3, R3, 0xf000, RZ, 0xb8, !PT ;  /* 0x0000f00003037812 */ /* 0x002fea00078eb8ff */
[----:B------:R4:W-:Y:S01]  /*cc30*/  STS [UR56+0x49c], R3 ;  /* 0x00049c03ff007988 */ /* 0x0009e20008000838 */
[----:B--2---:R-:W-:Y:S05]  /*cc40*/  VIADD R5, R5, 0xffffffff ;  /* 0xffffffff05057836 */ /* 0x004fea0000000000 */
[----:B------:R4:W-:Y:S02]  /*cc50*/  STS.128 [UR56+0x4a0], R4 ;  /* 0x0004a004ff007988 */ /* 0x0009e40008000c38 */
.L_x_925:
[----:B-1-3--:R-:W-:Y:S05]  /*cc60*/  BSYNC.RECONVERGENT B6 ;  /* 0x0000000000067941 */ /* 0x00afea0003800200 */
.L_x_924:
[----:B------:R-:W-:Y:S03]  /*cc70*/  UMOV UR4, 0xffffffff ;  /* 0xffffffff00047882 */ /* 0x000fe60000000000 */
[----:B------:R-:W-:Y:S05]  /*cc80*/  BRA.DIV UR4, `(.L_x_927) ;  /* 0x000000ae04547947 */ /* 0x000fea000b800000 */
[----:B------:R-:W-:Y:S01]  /*cc90*/  NOP ;  /* 0x0000000000007918 */ /* 0x000fe20000000000 */
.L_x_1220:
[----:B----4-:R-:W1:Y:S01]  /*cca0*/  S2R R3, SR_LANEID ;  /* 0x0000000000037919 */ /* 0x010e620000000000 */
        /* <DEDUP_REMOVED lines=8> */
.L_x_923:
[----:B------:R-:W-:Y:S09]  /*cd30*/  UISETP.NE.AND UP0, UPT, UR54, 0x8, UPT ;  /* 0x000000083600788c */ /* 0x000ff2000bf05270 */
[----:B------:R-:W-:Y:S05]  /*cd40*/  BRA.U UP0, `(.L_x_928) ;  /* 0x0000000100047547 */ /* 0x000fea000b800000 */
[----:B-1-3--:R-:W-:Y:S05]  /*cd50*/  BPT.TRAP 0x1 ;  /* 0x000000040000795c */ /* 0x00afea0000300000 */
.L_x_928:
[----:B------:R-:W-:Y:S01]  /*cd60*/  ULEA UR5, UR37, UR56, 0x3 ;  /* 0x0000003825057291 */ /* 0x000fe2000f8e18ff */
[----:B------:R-:W-:Y:S08]  /*cd70*/  SHF.L.U32 R3, R104, 0x1f, RZ ;  /* 0x0000001f68037819 */ /* 0x000ff000000006ff */
[----:B-----5:R-:W4:Y:S02]  /*cd80*/  SYNCS.PHASECHK.TRANS64.TRYWAIT P0, [UR5+0x1e0], R3 ;  /* 0x0001e003ff0075a7 */ /* 0x020f240008001105 */
[----:B----4-:R-:W-:Y:S05]  /*cd90*/  @!P0 BRA `(.L_x_929) ;  /* 0x000000ac00248947 */ /* 0x010fea0003800000 */
.L_x_1222:
        /* <DEDUP_REMOVED lines=13> */
[----:B-1-3--:R-:W-:Y:S05]  /*ce70*/  BPT.TRAP 0x1 ;  /* 0x000000040000795c */ /* 0x00afea0000300000 */
.L_x_930:
        /* <DEDUP_REMOVED lines=9> */
[----:B------:R-:W-:Y:S02]  /*cf10*/  HFMA2 R12, -RZ, RZ, 0, 5.9604644775390625e-08 ;  /* 0x00000001ff0c7431 */ /* 0x000fe400000001ff */
[----:B------:R-:W-:Y:S02]  /*cf20*/  IMAD.MOV.U32 R8, RZ, RZ, 0x69 ;  /* 0x00000069ff087424 */ /* 0x000fe400078e00ff */
[----:B------:R-:W-:Y:S01]  /*cf30*/  IMAD.MOV.U32 R13, RZ, RZ, RZ ;  /* 0x000000ffff0d7224 */ /* 0x000fe200078e00ff */
[----:B------:R-:W5:Y:S01]  /*cf40*/  LDCU.64 UR6, c[0x4][0x100] ;  /* 0x01002000ff0677ac */ /* 0x000f620008000a00 */
[----:B------:R-:W3:Y:S01]  /*cf50*/  LDC.64 R14, c[0x4][R15] ;  /* 0x010000000f0e7b82 */ /* 0x000ee20000000a00 */
[----:B------:R-:W4:Y:S01]  /*cf60*/  LDCU.64 UR4, c[0x4][0x50] ;  /* 0x01000a00ff0477ac */ /* 0x000f220008000a00 */
[----:B-1----:R-:W-:Y:S01]  /*cf70*/  MOV R5, UR9 ;  /* 0x0000000900057c02 */ /* 0x002fe20008000f00 */
[----:B--2---:R-:W-:Y:S01]  /*cf80*/  IMAD.U32 R4, RZ, RZ, UR8 ;  /* 0x00000008ff047e24 */ /* 0x004fe2000f8e00ff */
[----:B-----5:R-:W-:Y:S01]  /*cf90*/  MOV R7, UR7 ;  /* 0x0000000700077c02 */ /* 0x020fe20008000f00 */
[----:B------:R-:W-:Y:S01]  /*cfa0*/  IMAD.U32 R6, RZ, RZ, UR6 ;  /* 0x00000006ff067e24 */ /* 0x000fe2000f8e00ff */
[----:B----4-:R-:W-:Y:S01]  /*cfb0*/  MOV R11, UR5 ;  /* 0x00000005000b7c02 */ /* 0x010fe20008000f00 */
[----:B------:R-:W-:Y:S02]  /*cfc0*/  IMAD.U32 R10, RZ, RZ, UR4 ;  /* 0x00000004ff0a7e24 */ /* 0x000fe4000f8e00ff */
[----:B------:R-:W-:Y:S07]  /*cfd0*/  LEPC R20, `(.L_x_931) ;  /* 0x000000001014794e */ /* 0x000fee0000000000 */
[----:B---3--:R-:W-:Y:S05]  /*cfe0*/  CALL.ABS.NOINC R14 ;  /* 0x000000000e007343 */ /* 0x008fea0003c00000 */
.L_x_931:
        /* <DEDUP_REMOVED lines=13> */
.L_x_933:
[----:B-1-3--:R-:W-:Y:S05]  /*d0c0*/  BSYNC.RECONVERGENT B0 ;  /* 0x0000000000007941 */ /* 0x00afea0003800200 */
.L_x_932:
[----:B------:R-:W-:Y:S01]  /*d0d0*/  SHF.L.U32 R98, R16, 0x7, RZ ;  /* 0x0000000710627819 */ /* 0x000fe200000006ff */
[----:B------:R-:W-:Y:S01]  /*d0e0*/  BSSY.RECONVERGENT B6, `(.L_x_934) ;  /* 0x0000022000067945 */ /* 0x000fe20003800200 */
[----:B------:R-:W-:Y:S03]  /*d0f0*/  SHF.L.U32 R97, R19, 0x7, RZ ;  /* 0x0000000713617819 */ /* 0x000fe600000006ff */
[----:B------:R-:W-:Y:S05]  /*d100*/  @!P0 BRA `(.L_x_935) ;  /* 0x00000000007c8947 */ /* 0x000fea0003800000 */
[----:B------:R-:W1:Y:S01]  /*d110*/  LDCU.64 UR8, c[0x4][0x118] ;  /* 0x01002300ff0877ac */ /* 0x000e620008000a00 */
[----:B------:R-:W-:Y:S01]  /*d120*/  MOV R2, 0x128 ;  /* 0x0000012800027802 */ /* 0x000fe20000000f00 */
[----:B------:R-:W-:Y:S02]  /*d130*/  HFMA2 R12, -RZ, RZ, 0, 5.9604644775390625e-08 ;  /* 0x00000001ff0c7431 */ /* 0x000fe400000001ff */
[----:B------:R-:W-:Y:S01]  /*d140*/  IMAD.MOV.U32 R8, RZ, RZ, 0x70 ;  /* 0x00000070ff087424 */ /* 0x000fe200078e00ff */
[----:B------:R3:W3:Y:S01]  /*d150*/  LDC.64 R14, c[0x4][R2] ;  /* 0x01000000020e7b82 */ /* 0x0006e20000000a00 */
[----:B------:R-:W5:Y:S01]  /*d160*/  LDCU.64 UR6, c[0x4][0x120] ;  /* 0x01002400ff0677ac */ /* 0x000f620008000a00 */
[----:B------:R-:W-:Y:S01]  /*d170*/  IMAD.MOV.U32 R13, RZ, RZ, RZ ;  /* 0x000000ffff0d7224 */ /* 0x000fe200078e00ff */
        /* <DEDUP_REMOVED lines=9> */
.L_x_936:
        /* <DEDUP_REMOVED lines=15> */
.L_x_935:
[----:B------:R-:W-:Y:S05]  /*d300*/  BSYNC.RECONVERGENT B6 ;  /* 0x0000000000067941 */ /* 0x000fea0003800200 */
.L_x_934:
        /* <DEDUP_REMOVED lines=10> */
.L_x_1224:
[----:B------:R-:W-:Y:S04]  /*d3b0*/  LOP3.LUT R95, R95, 0xfffffffd, RZ, 0xc0, !PT ;  /* 0xfffffffd5f5f7812 */ /* 0x000fe800078ec0ff */
[----:B------:R-:W-:Y:S02]  /*d3c0*/  @P6 LOP3.LUT R95, R95, 0x2, RZ, 0xfc, !PT ;  /* 0x000000025f5f6812 */ /* 0x000fe400078efcff */
.L_x_938:
[----:B------:R-:W-:Y:S05]  /*d3d0*/  BSYNC B0 ;  /* 0x0000000000007941 */ /* 0x000fea0003800000 */
.L_x_937:
[----:B------:R-:W-:Y:S02]  /*d3e0*/  ISETP.NE.U32.AND P0, PT, RZ, UR48, PT ;  /* 0x00000030ff007c0c */ /* 0x000fe4000bf05070 */
[----:B------:R-:W-:Y:S02]  /*d3f0*/  LOP3.LUT R108, R108, 0x1, RZ, 0x3c, !PT ;  /* 0x000000016c6c7812 */ /* 0x000fe400078e3cff */
[----:B------:R-:W-:Y:S02]  /*d400*/  ISETP.NE.AND.EX P1, PT, RZ, UR49, PT, P0 ;  /* 0x00000031ff007c0c */ /* 0x000fe4000bf25300 */
[----:B------:R-:W-:Y:S02]  /*d410*/  ISETP.NE.U32.AND P0, PT, RZ, UR40, PT ;  /* 0x00000028ff007c0c */ /* 0x000fe4000bf05070 */
[----:B----4-:R-:W-:Y:S02]  /*d420*/  SHF.L.U32 R0, R108, 0x1f, RZ ;  /* 0x0000001f6c007819 */ /* 0x010fe400000006ff */
[----:B------:R-:W-:Y:S07]  /*d430*/  ISETP.NE.AND.EX P0, PT, RZ, UR41, PT, P0 ;  /* 0x00000029ff007c0c */ /* 0x000fee000bf05300 */
[----:B------:R-:W1:Y:S08]  /*d440*/  @P1 LDC.64 R8, c[0x0][0x8b8] ;  /* 0x00022e00ff081b82 */ /* 0x000e700000000a00 */
[----:B--2---:R-:W2:Y:S02]  /*d450*/  @P0 LDC.64 R6, c[0x0][0x890] ;  /* 0x00022400ff060b82 */ /* 0x004ea40000000a00 */
        /* <DEDUP_REMOVED lines=16> */
.L_x_940:
        /* <DEDUP_REMOVED lines=9> */
[----:B--2---:R-:W4:Y:S02]  /*d5f0*/  @!P0 LDC R56, c[0x0][0x8a8] ;  /* 0x00022a00ff388b82 */ /* 0x004f240000000800 */
.L_x_941:
        /* <DEDUP_REMOVED lines=10> */
.L_x_943:
[----:B------:R-:W-:Y:S05]  /*d6a0*/  BSYNC B0 ;  /* 0x0000000000007941 */ /* 0x000fea0003800000 */
.L_x_942:
        /* <DEDUP_REMOVED lines=9> */
[----:B------:R-:W-:Y:S01]  /*d740*/  LOP3.LUT P2, RZ, R95, 0x1, RZ, 0xc0, !PT ;  /* 0x000000015fff7812 */ /* 0x000fe2000784c0ff */
[----:B------:R-:W-:Y:S01]  /*d750*/  IMAD R63, R107, 0x80, R110 ;  /* 0x000000806b3f7824 */ /* 0x000fe200078e026e */
[----:B------:R-:W-:Y:S02]  /*d760*/  CS2R R38, SRZ ;  /* 0x0000000000267805 */ /* 0x000fe4000001ff00 */
[----:B------:R-:W-:Y:S01]  /*d770*/  CS2R R36, SRZ ;  /* 0x0000000000247805 */ /* 0x000fe2000001ff00 */
[----:B--2---:R-:W-:Y:S01]  /*d780*/  @P0 IMAD R0, R112, 0x2, R103 ;  /* 0x0000000270000824 */ /* 0x004fe200078e0267 */
[----:B------:R-:W-:Y:S05]  /*d790*/  @P0 WARPSYNC.ALL ;  /* 0x0000000000000948 */ /* 0x000fea0003800000 */
[----:B------:R2:W3:Y:S01]  /*d7a0*/  @P0 LDSM.16.MT88.4 R80, [R0+0xc00] ;  /* 0x000c00000050083b */ /* 0x0004e20000004200 */
[----:B------:R-:W-:Y:S02]  /*d7b0*/  CS2R R34, SRZ ;  /* 0x0000000000227805 */ /* 0x000fe4000001ff00 */
        /* <DEDUP_REMOVED lines=15> */
[----:B------:R-:W-:Y:S01]  /*d8b0*/  VIADD R117, R103, 0xc00 ;  /* 0x00000c0067757836 */ /* 0x000fe20000000000 */
[----:B------:R2:W1:Y:S01]  /*d8c0*/  @P0 LDSM.16.MT88.4 R72, [R109+UR56+0x1400] ;  /* 0x001400386d48083b */ /* 0x0004620008004200 */
[----:B------:R-:W-:Y:S05]  /*d8d0*/  @!P2 BRA `(.L_x_945) ;  /* 0x0000000000d4a947 */ /* 0x000fea0003800000 */
[----:B------:R-:W-:Y:S01]  /*d8e0*/  SHF.R.U32.HI R5, RZ, 0x15, R63 ;  /* 0x00000015ff057819 */ /* 0x000fe2000001163f */
[----:B------:R-:W-:Y:S03]  /*d8f0*/  BSSY B0, `(.L_x_946) ;  /* 0x0000006000007945 */ /* 0x000fe60003800000 */
[----:B------:R-:W-:Y:S01]  /*d900*/  LOP3.LUT P0, RZ, R5, 0x3, R94, 0x48, !PT ;  /* 0x0000000305ff7812 */ /* 0x000fe2000780485e */
[----:B------:R-:W-:Y:S01]  /*d910*/  @!UPT UIADD3 URZ, UPT, UPT, URZ, URZ, URZ ;  /* 0x000000fffffff290 */ /* 0x000fe2000fffe0ff */
[----:B-1----:R-:W-:Y:S11]  /*d920*/  @P1 BRA `(.L_x_947) ;  /* 0x0000000000081947 */ /* 0x002ff60003800000 */
[----:B------:R-:W1:Y:S02]  /*d930*/  SYNCS.PHASECHK.TRANS64.TRYWAIT P1, [R116+URZ+0x180], R3 ;  /* 0x00018003740075a7 */ /* 0x000e6400080211ff */
[----:B-1----:R-:W-:Y:S05]  /*d940*/  @!P1 BRA `(.L_x_948) ;  /* 0x000000a000809947 */ /* 0x002fea0003800000 */
.L_x_947:
[----:B------:R-:W-:Y:S05]  /*d950*/  BSYNC B0 ;  /* 0x0000000000007941 */ /* 0x000fea0003800000 */
.L_x_946:
[----:B------:R-:W-:Y:S05]  /*d960*/  @!P0 BRA `(.L_x_949) ;  /* 0x0000000000408947 */ /* 0x000fea0003800000 */
[----:B------:R-:W1:Y:S01]  /*d970*/  LDCU.64 UR8, c[0x4][0x108] ;  /* 0x01002100ff0877ac */ /* 0x000e620008000a00 */
[----:B------:R-:W-:Y:S01]  /*d980*/  MOV R3, 0x128 ;  /* 0x0000012800037802 */ /* 0x000fe20000000f00 */
[----:B------:R-:W-:Y:S02]  /*d990*/  HFMA2 R12, -RZ, RZ, 0, 5.9604644775390625e-08 ;  /* 0x00000001ff0c7431 */ /* 0x000fe400000001ff */
[----:B------:R-:W-:Y:S02]  /*d9a0*/  IMAD.MOV.U32 R8, RZ, RZ, 0x192 ;  /* 0x00000192ff087424 */ /* 0x000fe400078e00ff */
[----:B------:R-:W-:Y:S01]  /*d9b0*/  IMAD.MOV.U32 R13, RZ, RZ, RZ ;  /* 0x000000ffff0d7224 */ /* 0x000fe200078e00ff */
[----:B------:R-:W5:Y:S01]  /*d9c0*/  LDCU.64 UR6, c[0x4][0x110] ;  /* 0x01002200ff0677ac */ /* 0x000f620008000a00 */
[----:B------:R-:W2:Y:S01]  /*d9d0*/  LDC.64 R2, c[0x4][R3] ;  /* 0x0100000003027b82 */ /* 0x000ea20000000a00 */
[----:B------:R-:W3:Y:S01]  /*d9e0*/  LDCU.64 UR4, c[0x4][0x60] ;  /* 0x01000c00ff0477ac */ /* 0x000ee20008000a00 */
[----:B-1----:R-:W-:Y:S01]  /*d9f0*/  MOV R5, UR9 ;  /* 0x0000000900057c02 */ /* 0x002fe20008000f00 */
[----:B------:R-:W-:Y:S01]  /*da00*/  IMAD.U32 R4, RZ, RZ, UR8 ;  /* 0x00000008ff047e24 */ /* 0x000fe2000f8e00ff */
[----:B-----5:R-:W-:Y:S01]  /*da10*/  MOV R7, UR7 ;  /* 0x0000000700077c02 */ /* 0x020fe20008000f00 */
[----:B------:R-:W-:Y:S01]  /*da20*/  IMAD.U32 R6, RZ, RZ, UR6 ;  /* 0x00000006ff067e24 */ /* 0x000fe2000f8e00ff */
[----:B---3--:R-:W-:Y:S01]  /*da30*/  MOV R11, UR5 ;  /* 0x00000005000b7c02 */ /* 0x008fe20008000f00 */
[----:B------:R-:W-:Y:S02]  /*da40*/  IMAD.U32 R10, RZ, RZ, UR4 ;  /* 0x00000004ff0a7e24 */ /* 0x000fe4000f8e00ff */
[----:B------:R-:W-:Y:S07]  /*da50*/  LEPC R20, `(.L_x_949) ;  /* 0x000000001014794e */ /* 0x000fee0000000000 */
[----:B--2-4-:R-:W-:Y:S05]  /*da60*/  CALL.ABS.NOINC R2 ;  /* 0x0000000002007343 */ /* 0x014fea0003c00000 */
.L_x_949:
[----:B------:R-:W-:Y:S05]  /*da70*/  WARPSYNC.ALL ;  /* 0x0000000000007948 */ /* 0x000fea0003800000 */
[C---:B------:R-:W-:Y:S01]  /*da80*/  R2UR UR4, R63.reuse ;  /* 0x000000003f0472ca */ /* 0x040fe200000e0000 */
[----:B------:R-:W-:Y:S05]  /*da90*/  VIADD R3, R63, 0x100000 ;  /* 0x001000003f037836 */ /* 0x000fea0000000000 */
[----:B------:R-:W-:Y:S04]  /*daa0*/  SHF.R.U32.HI R3, RZ, 0x15, R3 ;  /* 0x00000015ff037819 */ /* 0x000fe80000011603 */
[----:B------:R-:W-:Y:S03]  /*dab0*/  LOP3.LUT P0, RZ, R3, 0x3, R94, 0x48, !PT ;  /* 0x0000000303ff7812 */ /* 0x000fe6000780485e */
[----:B------:R-:W1:Y:S10]  /*dac0*/  LDTM.16dp256bit.x4 R24, tmem[UR4] ;  /* 0x00000004001879ee */ /* 0x000e740008120000 */
[----:B-1----:R-:W-:Y:S05]  /*dad0*/  @!P0 BRA `(.L_x_950) ;  /* 0x0000000000408947 */ /* 0x002fea0003800000 */
        /* <DEDUP_REMOVED lines=16> */
.L_x_950:
[----:B------:R-:W-:Y:S05]  /*dbe0*/  WARPSYNC.ALL ;  /* 0x0000000000007948 */ /* 0x000fea0003800000 */
[----:B------:R-:W-:Y:S11]  /*dbf0*/  R2UR UR4, R63 ;  /* 0x000000003f0472ca */ /* 0x000ff600000e0000 */
[----:B------:R-:W-:Y:S02]  /*dc00*/  @!UPT UIADD3 URZ, UPT, UPT, URZ, URZ, URZ ;  /* 0x000000fffffff290 */ /* 0x000fe4000fffe0ff */
[----:B------:R-:W1:Y:S02]  /*dc10*/  LDTM.16dp256bit.x4 R40, tmem[UR4+0x100000] ;  /* 0x10000004002879ee */ /* 0x000e640008120000 */
[----:B-1----:R-:W-:Y:S01]  /*dc20*/  NOP ;  /* 0x0000000000007918 */ /* 0x002fe20000000000 */
.L_x_945:
[--C-:B-1----:R-:W-:Y:S01]  /*dc30*/  HADD2.F32 R57, -RZ, R64.reuse.H0_H0 ;  /* 0x20000040ff397230 */ /* 0x102fe20000004100 */
[----:B------:R-:W-:Y:S05]  /*dc40*/  WARPSYNC.ALL ;  /* 0x0000000000007948 */ /* 0x000fea0003800000 */
[----:B------:R-:W-:Y:S01]  /*dc50*/  LEA R13, R112, R103, 0x1 ;  /* 0x00000067700d7211 */ /* 0x000fe200078e08ff */
[-C--:B--2-4-:R-:W-:Y:S01]  /*dc60*/  FMUL R0, R24, R56.reuse ;  /* 0x0000003818007220 */ /* 0x094fe20000400000 */
[----:B------:R-:W-:Y:S02]  /*dc70*/  HADD2.F32 R59, -RZ, R64.H1_H1 ;  /* 0x30000040ff3b7230 */ /* 0x000fe40000004100 */
[-C--:B------:R-:W-:Y:S01]  /*dc80*/  FMUL R2, R25, R56.reuse ;  /* 0x0000003819027220 */ /* 0x080fe20000400000 */
[-C--:B------:R-:W-:Y:S01]  /*dc90*/  FMUL R3, R26, R56.reuse ;  /* 0x000000381a037220 */ /* 0x080fe20000400000 */
[C---:B------:R-:W-:Y:S01]  /*dca0*/  FFMA R0, R58.reuse, R57, R0 ;  /* 0x000000393a007223 */ /* 0x040fe20000000000 */
[--C-:B------:R-:W-:Y:S02]  /*dcb0*/  HADD2.F32 R57, -RZ, R65.reuse.H0_H0 ;  /* 0x20000041ff397230 */ /* 0x100fe40000004100 */
[C---:B------:R-:W-:Y:S01]  /*dcc0*/  FFMA R2, R58.reuse, R59, R2 ;  /* 0x0000003b3a027223 */ /* 0x040fe20000000002 */
        /* <DEDUP_REMOVED lines=23> */
[-C--:B------:R-:W-:Y:S01]  /*de40*/  FMUL R11, R34, R56.reuse ;  /* 0x00000038220b7220 */ /* 0x080fe20000400000 */
[----:B------:R-:W-:Y:S01]  /*de50*/  F2FP.F16.F32.PACK_AB R71, R8, R7 ;  /* 0x000000070847723e */ /* 0x000fe200000000ff */
[C---:B------:R-:W-:Y:S01]  /*de60*/  FFMA R9, R58.reuse, R57, R9 ;  /* 0x000000393a097223 */ /* 0x040fe20000000009 */
[----:B------:R-:W-:Y:S01]  /*de70*/  FFMA R10, R58, R59, R10 ;  /* 0x0000003b3a0a7223 */ /* 0x000fe2000000000a */
[--C-:B------:R-:W-:Y:S02]  /*de80*/  HADD2.F32 R57, -RZ, R73.reuse.H0_H0 ;  /* 0x20000049ff397230 */ /* 0x100fe40000004100 */
[-C--:B------:R-:W-:Y:S01]  /*de90*/  FMUL R12, R35, R56.reuse ;  /* 0x00000038230c7220 */ /* 0x080fe20000400000 */
[----:B------:R-:W-:Y:S01]  /*dea0*/  HADD2.F32 R59, -RZ, R73.H1_H1 ;  /* 0x30000049ff3b7230 */ /* 0x000fe20000004100 */
[----:B------:R1:W-:Y:S01]  /*deb0*/  STSM.16.MT88.4 [R103+0xc00], R68 ;  /* 0x000c004467007844 */ /* 0x0003e20000004200 */
[----:B------:R-:W-:Y:S01]  /*dec0*/  F2FP.F16.F32.PACK_AB R76, R10, R9 ;  /* 0x000000090a4c723e */ /* 0x000fe200000000ff */
[C---:B------:R-:W-:Y:S01]  /*ded0*/  FFMA R11, R58.reuse, R57, R11 ;  /* 0x000000393a0b7223 */ /* 0x040fe2000000000b */
[--C-:B------:R-:W-:Y:S02]  /*dee0*/  HADD2.F32 R61, -RZ, R74.reuse.H0_H0 ;  /* 0x2000004aff3d7230 */ /* 0x100fe40000004100 */
[----:B------:R-:W-:Y:S01]  /*def0*/  FFMA R12, R58, R59, R12 ;  /* 0x0000003b3a0c7223 */ /* 0x000fe2000000000c */
[-C--:B------:R-:W-:Y:S01]  /*df00*/  FMUL R14, R36, R56.reuse ;  /* 0x00000038240e7220 */ /* 0x080fe20000400000 */
[----:B------:R-:W-:Y:S02]  /*df10*/  HADD2.F32 R57, -RZ, R74.H1_H1 ;  /* 0x3000004aff397230 */ /* 0x000fe40000004100 */
[-C--:B------:R-:W-:Y:S01]  /*df20*/  FMUL R15, R37, R56.reuse ;  /* 0x00000038250f7220 */ /* 0x080fe20000400000 */
[--C-:B------:R-:W-:Y:S01]  /*df30*/  HADD2.F32 R59, -RZ, R75.reuse.H0_H0 ;  /* 0x2000004bff3b7230 */ /* 0x100fe20000004100 */
[----:B------:R-:W-:Y:S01]  /*df40*/  F2FP.F16.F32.PACK_AB R77, R12, R11 ;  /* 0x0000000b0c4d723e */ /* 0x000fe200000000ff */
[C---:B------:R-:W-:Y:S01]  /*df50*/  FFMA R14, R58.reuse, R61, R14 ;  /* 0x0000003d3a0e7223 */ /* 0x040fe2000000000e */
[----:B------:R-:W-:Y:S01]  /*df60*/  FFMA R15, R58, R57, R15 ;  /* 0x000000393a0f7223 */ /* 0x000fe2000000000f */
[-C--:B------:R-:W-:Y:S01]  /*df70*/  FMUL R16, R38, R56.reuse ;  /* 0x0000003826107220 */ /* 0x080fe20000400000 */
[----:B------:R-:W-:Y:S02]  /*df80*/  HADD2.F32 R60, -RZ, R75.H1_H1 ;  /* 0x3000004bff3c7230 */ /* 0x000fe40000004100 */
[----:B------:R-:W-:Y:S01]  /*df90*/  FMUL R17, R39, R56 ;  /* 0x0000003827117220 */ /* 0x000fe20000400000 */
[--C-:B---3--:R-:W-:Y:S01]  /*dfa0*/  HADD2.F32 R57, -RZ, R80.reuse.H0_H0 ;  /* 0x20000050ff397230 */ /* 0x108fe20000004100 */
        /* <DEDUP_REMOVED lines=28> */
[-C--:B------:R-:W-:Y:S01]  /*e170*/  FMUL R40, R48, R56.reuse ;  /* 0x0000003830287220 */ /* 0x080fe20000400000 */
[----:B------:R-:W-:Y:S01]  /*e180*/  FFMA R24, R58, R59, R24 ;  /* 0x0000003b3a187223 */ /* 0x000fe20000000018 */
[--C-:B------:R-:W-:Y:S02]  /*e190*/  HADD2.F32 R59, -RZ, R88.reuse.H0_H0 ;  /* 0x20000058ff3b7230 */ /* 0x100fe40000004100 */
[-C--:B------:R-:W-:Y:S01]  /*e1a0*/  FMUL R41, R49, R56.reuse ;  /* 0x0000003831297220 */ /* 0x080fe20000400000 */
[----:B------:R-:W-:Y:S02]  /*e1b0*/  HADD2.F32 R60, -RZ, R88.H1_H1 ;  /* 0x30000058ff3c7230 */ /* 0x000fe40000004100 */
[----:B------:R-:W-:Y:S01]  /*e1c0*/  FMUL R42, R50, R56 ;  /* 0x00000038322a7220 */ /* 0x000fe20000400000 */
[--C-:B------:R-:W-:Y:S02]  /*e1d0*/  HADD2.F32 R61, -RZ, R89.reuse.H0_H0 ;  /* 0x20000059ff3d7230 */ /* 0x100fe40000004100 */
[C---:B------:R-:W-:Y:S01]  /*e1e0*/  FFMA R25, R58.reuse, R57, R25 ;  /* 0x000000393a197223 */ /* 0x040fe20000000019 */
[C---:B------:R-:W-:Y:S01]  /*e1f0*/  FFMA R40, R58.reuse, R59, R40 ;  /* 0x0000003b3a287223 */ /* 0x040fe20000000028 */
[----:B------:R-:W-:Y:S02]  /*e200*/  HADD2.F32 R57, -RZ, R89.H1_H1 ;  /* 0x30000059ff397230 */ /* 0x000fe40000004100 */
[C---:B------:R-:W-:Y:S01]  /*e210*/  FFMA R41, R58.reuse, R60, R41 ;  /* 0x0000003c3a297223 */ /* 0x040fe20000000029 */
[-C--:B------:R-:W-:Y:S01]  /*e220*/  FMUL R43, R51, R56.reuse ;  /* 0x00000038332b7220 */ /* 0x080fe20000400000 */
[--C-:B------:R-:W-:Y:S02]  /*e230*/  HADD2.F32 R59, -RZ, R90.reuse.H0_H0 ;  /* 0x2000005aff3b7230 */ /* 0x100fe40000004100 */
[----:B------:R-:W-:Y:S01]  /*e240*/  FFMA R42, R58, R61, R42 ;  /* 0x0000003d3a2a7223 */ /* 0x000fe2000000002a */
[-C--:B------:R-:W-:Y:S01]  /*e250*/  FMUL R44, R52, R56.reuse ;  /* 0x00000038342c7220 */ /* 0x080fe20000400000 */
[----:B------:R-:W-:Y:S02]  /*e260*/  HADD2.F32 R60, -RZ, R90.H1_H1 ;  /* 0x3000005aff3c7230 */ /* 0x000fe40000004100 */
[-C--:B------:R-:W-:Y:S01]  /*e270*/  FMUL R45, R53, R56.reuse ;  /* 0x00000038352d7220 */ /* 0x080fe20000400000 */
[--C-:B------:R-:W-:Y:S02]  /*e280*/  HADD2.F32 R61, -RZ, R91.reuse.H0_H0 ;  /* 0x2000005bff3d7230 */ /* 0x100fe40000004100 */
[-C--:B------:R-:W-:Y:S01]  /*e290*/  FMUL R46, R54, R56.reuse ;  /* 0x00000038362e7220 */ /* 0x080fe20000400000 */
[----:B------:R-:W-:Y:S02]  /*e2a0*/  HADD2.F32 R62, -RZ, R91.H1_H1 ;  /* 0x3000005bff3e7230 */ /* 0x000fe40000004100 */
[C---:B------:R-:W-:Y:S01]  /*e2b0*/  FFMA R43, R58.reuse, R57, R43 ;  /* 0x000000393a2b7223 */ /* 0x040fe2000000002b */
        /* <DEDUP_REMOVED lines=27> */
.L_x_953:
        /* <DEDUP_REMOVED lines=12> */
.L_x_954:
        /* <DEDUP_REMOVED lines=9> */
.L_x_952:
[----:B------:R-:W-:Y:S05]  /*e5c0*/  BSYNC.RECONVERGENT B0 ;  /* 0x0000000000007941 */ /* 0x000fea0003800200 */
.L_x_951:
[----:B------:R-:W-:Y:S01]  /*e5d0*/  UISETP.NE.AND UP1, UPT, UR59, URZ, UPT ;  /* 0x000000ff3b00728c */ /* 0x000fe2000bf25270 */
[----:B------:R-:W-:Y:S01]  /*e5e0*/  BAR.SYNC.DEFER_BLOCKING 0x1, 0x80 ;  /* 0x0042000000007b1d */ /* 0x000fe20000010000 */
[----:B------:R-:W-:Y:S04]  /*e5f0*/  SHF.L.U32 R3, R108, 0x1f, RZ ;  /* 0x0000001f6c037819 */ /* 0x000fe800000006ff */
        /* <DEDUP_REMOVED lines=14> */
.L_x_956:
[----:B------:R-:W-:Y:S05]  /*e6e0*/  BSYNC B0 ;  /* 0x0000000000007941 */ /* 0x000fea0003800000 */
.L_x_955:
[----:B------:R-:W-:Y:S05]  /*e6f0*/  @P0 WARPSYNC.ALL ;  /* 0x0000000000000948 */ /* 0x000fea0003800000 */
[----:B------:R3:W4:Y:S01]  /*e700*/  @P0 LDSM.16.MT88.4 R64, [R109+UR56+0x2c00] ;  /* 0x002c00386d40083b */ /* 0x0007220008004200 */
[----:B------:R-:W-:Y:S02]  /*e710*/  LOP3.LUT P1, RZ, R95, 0x1, RZ, 0xc0, !PT ;  /* 0x000000015fff7812 */ /* 0x000fe4000782c0ff */
[----:B------:R-:W-:Y:S02]  /*e720*/  CS2R R38, SRZ ;  /* 0x0000000000267805 */ /* 0x000fe4000001ff00 */
[----:B------:R-:W-:Y:S01]  /*e730*/  CS2R R36, SRZ ;  /* 0x0000000000247805 */ /* 0x000fe2000001ff00 */
[----:B------:R3:W1:Y:S01]  /*e740*/  @P0 LDSM.16.MT88.4 R72, [R109+UR56+0x3400] ;  /* 0x003400386d48083b */ /* 0x0006620008004200 */
        /* <DEDUP_REMOVED lines=16> */
[----:B------:R-:W-:Y:S06]  /*e850*/  @!P1 BRA `(.L_x_958) ;  /* 0x0000000000c49947 */ /* 0x000fec0003800000 */
[----:B--2---:R-:W-:Y:S05]  /*e860*/  VIADD R3, R63, 0x20 ;  /* 0x000000203f037836 */ /* 0x004fea0000000000 */
        /* <DEDUP_REMOVED lines=8> */
[----:B-1----:R-:W-:Y:S01]  /*e8f0*/  IMAD.MOV.U32 R13, RZ, RZ, RZ ;  /* 0x000000ffff0d7224 */ /* 0x002fe200078e00ff */
        /* <DEDUP_REMOVED lines=11> */
.L_x_959:
[----:B------:R-:W-:Y:S05]  /*e9b0*/  WARPSYNC.ALL ;  /* 0x0000000000007948 */ /* 0x000fea0003800000 */
[C---:B------:R-:W-:Y:S01]  /*e9c0*/  R2UR UR4, R63.reuse ;  /* 0x000000003f0472ca */ /* 0x040fe200000e0000 */
[----:B------:R-:W-:Y:S05]  /*e9d0*/  VIADD R3, R63, 0x100020 ;  /* 0x001000203f037836 */ /* 0x000fea0000000000 */
[----:B------:R-:W-:Y:S04]  /*e9e0*/  SHF.R.U32.HI R3, RZ, 0x15, R3 ;  /* 0x00000015ff037819 */ /* 0x000fe80000011603 */
[----:B------:R-:W-:Y:S03]  /*e9f0*/  LOP3.LUT P0, RZ, R3, 0x3, R94, 0x48, !PT ;  /* 0x0000000303ff7812 */ /* 0x000fe6000780485e */
[----:B------:R-:W2:Y:S10]  /*ea00*/  LDTM.16dp256bit.x4 R24, tmem[UR4+0x20] ;  /* 0x00002004001879ee */ /* 0x000eb40008120000 */
[----:B--2---:R-:W-:Y:S05]  /*ea10*/  @!P0 BRA `(.L_x_960) ;  /* 0x0000000000408947 */ /* 0x004fea0003800000 */
        /* <DEDUP_REMOVED lines=16> */
.L_x_960:
[----:B------:R-:W-:Y:S05]  /*eb20*/  WARPSYNC.ALL ;  /* 0x0000000000007948 */ /* 0x000fea0003800000 */
[----:B------:R-:W-:Y:S11]  /*eb30*/  R2UR UR4, R63 ;  /* 0x000000003f0472ca */ /* 0x000ff600000e0000 */
[----:B------:R-:W-:Y:S02]  /*eb40*/  @!UPT UIADD3 URZ, UPT, UPT, URZ, URZ, URZ ;  /* 0x000000fffffff290 */ /* 0x000fe4000fffe0ff */
[----:B------:R-:W2:Y:S02]  /*eb50*/  LDTM.16dp256bit.x4 R40, tmem[UR4+0x100020] ;  /* 0x10002004002879ee */ /* 0x000ea40008120000 */
[----:B--2---:R-:W-:Y:S01]  /*eb60*/  NOP ;  /* 0x0000000000007918 */ /* 0x004fe20000000000 */
.L_x_958:
[--C-:B----4-:R-:W-:Y:S01]  /*eb70*/  HADD2.F32 R57, -RZ, R64.reuse.H0_H0 ;  /* 0x20000040ff397230 */ /* 0x110fe20000004100 */
[----:B------:R-:W-:Y:S05]  /*eb80*/  WARPSYNC.ALL ;  /* 0x0000000000007948 */ /* 0x000fea0003800000 */
[-C--:B--2---:R-:W-:Y:S01]  /*eb90*/  FMUL R0, R24, R56.reuse ;  /* 0x0000003818007220 */ /* 0x084fe20000400000 */
        /* <DEDUP_REMOVED lines=10> */
[----:B-1----:R-:W-:Y:S01]  /*ec40*/  F2FP.F16.F32.PACK_AB R68, R2, R0 ;  /* 0x000000000244723e */ /* 0x002fe200000000ff */
        /* <DEDUP_REMOVED lines=116> */
.L_x_963:
        /* <DEDUP_REMOVED lines=10> */
.L_x_964:
        /* <DEDUP_REMOVED lines=9> */
.L_x_962:
[----:B------:R-:W-:Y:S05]  /*f4c0*/  BSYNC.RECONVERGENT B0 ;  /* 0x0000000000007941 */ /* 0x000fea0003800200 */
.L_x_961:
[----:B------:R-:W-:Y:S01]  /*f4d0*/  BAR.SYNC.DEFER_BLOCKING 0x1, 0x80 ;  /* 0x0042000000007b1d */ /* 0x000fe20000010000 */
[----:B------:R-:W-:Y:S01]  /*f4e0*/  ULEA UR4, UR58, UR56, 0x3 ;  /* 0x000000383a047291 */ /* 0x000fe2000f8e18ff */
[----:B------:R-:W-:Y:S01]  /*f4f0*/  SHF.L.U32 R3, R108, 0x1f, RZ ;  /* 0x0000001f6c037819 */ /* 0x000fe200000006ff */
[----:B------:R-:W-:Y:S01]  /*f500*/  UIADD3 UR58, UPT, UPT, UR58, 0x1, URZ ;  /* 0x000000013a3a7890 */ /* 0x000fe2000fffe0ff */
[----:B------:R-:W-:Y:S01]  /*f510*/  FSETP.NEU.AND P0, PT, R58, RZ, PT ;  /* 0x000000ff3a00720b */ /* 0x000fe20003f0d000 */
[----:B------:R-:W-:Y:S04]  /*f520*/  UIADD3 UR4, UPT, UPT, UR4, 0xd0, URZ ;  /* 0x000000d004047890 */ /* 0x000fe8000fffe0ff */
[----:B------:R-:W-:Y:S09]  /*f530*/  UPRMT UR4, UR57, 0x654, UR4 ;  /* 0x0000065439047896 */ /* 0x000ff20008000004 */
[----:B------:R-:W-:Y:S01]  /*f540*/  SYNCS.ARRIVE.TRANS64.RED.A1T0 RZ, [UR4], RZ ;  /* 0x000000ffffff79a7 */ /* 0x000fe20008100404 */
[----:B------:R-:W-:Y:S01]  /*f550*/  BSSY B0, `(.L_x_965) ;  /* 0x0000005000007945 */ /* 0x000fe20003800000 */
[----:B------:R-:W2:Y:S03]  /*f560*/  SYNCS.PHASECHK.TRANS64.TRYWAIT P1, [UR56+0xc0], R3 ;  /* 0x0000c003ff0075a7 */ /* 0x000ea60008021138 */
[----:B--2---:R-:W-:Y:S05]  /*f570*/  @P1 BRA `(.L_x_966) ;  /* 0x0000000000081947 */ /* 0x004fea0003800000 */
[----:B------:R-:W2:Y:S02]  /*f580*/  SYNCS.PHASECHK.TRANS64.TRYWAIT P1, [UR56+0xc0], R3 ;  /* 0x0000c003ff0075a7 */ /* 0x000ea40008021138 */
[----:B--2---:R-:W-:Y:S05]  /*f590*/  @!P1 BRA `(.L_x_967) ;  /* 0x0000008400989947 */ /* 0x004fea0003800000 */
.L_x_966:
[----:B------:R-:W-:Y:S05]  /*f5a0*/  BSYNC B0 ;  /* 0x0000000000007941 */ /* 0x000fea0003800000 */
.L_x_965:
[----:B------:R-:W-:Y:S05]  /*f5b0*/  @P0 WARPSYNC.ALL ;  /* 0x0000000000000948 */ /* 0x000fea0003800000 */
[----:B------:R4:W1:Y:S01]  /*f5c0*/  @P0 LDSM.16.MT88.4 R64, [R109+UR56+0x4c00] ;  /* 0x004c00386d40083b */ /* 0x0008620008004200 */
        /* <DEDUP_REMOVED lines=31> */
[----:B------:R-:W5:Y:S01]  /*f7c0*/  LDCU.64 UR6, c[0x4][0x110] ;  /* 0x01002200ff0677ac */ /* 0x000f620008000a00 */
[----:B------:R-:W1:Y:S01]  /*f7d0*/  LDC.64 R2, c[0x4][R3] ;  /* 0x0100000003027b82 */ /* 0x000e620000000a00 */
[----:B------:R-:W3:Y:S01]  /*f7e0*/  LDCU.64 UR4, c[0x4][0x60] ;  /* 0x01000c00ff0477ac */ /* 0x000ee20008000a00 */
[----:B--2---:R-:W-:Y:S01]  /*f7f0*/  MOV R5, UR9 ;  /* 0x0000000900057c02 */ /* 0x004fe20008000f00 */
[----:B------:R-:W-:Y:S01]  /*f800*/  IMAD.U32 R4, RZ, RZ, UR8 ;  /* 0x00000008ff047e24 */ /* 0x000fe2000f8e00ff */
[----:B-----5:R-:W-:Y:S01]  /*f810*/  MOV R7, UR7 ;  /* 0x0000000700077c02 */ /* 0x020fe20008000f00 */
[----:B------:R-:W-:Y:S01]  /*f820*/  IMAD.U32 R6, RZ, RZ, UR6 ;  /* 0x00000006ff067e24 */ /* 0x000fe2000f8e00ff */
[----:B---3--:R-:W-:Y:S01]  /*f830*/  MOV R11, UR5 ;  /* 0x00000005000b7c02 */ /* 0x008fe20008000f00 */
[----:B------:R-:W-:Y:S02]  /*f840*/  IMAD.U32 R10, RZ, RZ, UR4 ;  /* 0x00000004ff0a7e24 */ /* 0x000fe4000f8e00ff */
[----:B------:R-:W-:Y:S07]  /*f850*/  LEPC R20, `(.L_x_969) ;  /* 0x000000001014794e */ /* 0x000fee0000000000 */
[----:B-1--4-:R-:W-:Y:S05]  /*f860*/  CALL.ABS.NOINC R2 ;  /* 0x0000000002007343 */ /* 0x012fea0003c00000 */
.L_x_969:
        /* <DEDUP_REMOVED lines=23> */
.L_x_970:
[----:B------:R-:W-:Y:S05]  /*f9e0*/  WARPSYNC.ALL ;  /* 0x0000000000007948 */ /* 0x000fea0003800000 */
[----:B------:R-:W-:Y:S11]  /*f9f0*/  R2UR UR4, R63 ;  /* 0x000000003f0472ca */ /* 0x000ff600000e0000 */
[----:B------:R-:W-:Y:S02]  /*fa00*/  @!UPT UIADD3 URZ, UPT, UPT, URZ, URZ, URZ ;  /* 0x000000fffffff290 */ /* 0x000fe4000fffe0ff */
[----:B------:R-:W2:Y:S02]  /*fa10*/  LDTM.16dp256bit.x4 R40, tmem[UR4+0x100040] ;  /* 0x10004004002879ee */ /* 0x000ea40008120000 */
[----:B--2---:R-:W-:Y:S01]  /*fa20*/  NOP ;  /* 0x0000000000007918 */ /* 0x004fe20000000000 */
.L_x_968:
[--C-:B-1----:R-:W-:Y:S01]  /*fa30*/  HADD2.F32 R57, -RZ, R64.reuse.H0_H0 ;  /* 0x20000040ff397230 */ /* 0x102fe20000004100 */
        /* <DEDUP_REMOVED lines=129> */
.L_x_973:
        /* <DEDUP_REMOVED lines=10> */
.L_x_974:
        /* <DEDUP_REMOVED lines=9> */
.L_x_972:
[----:B------:R-:W-:Y:S05]  /*10380*/  BSYNC.RECONVERGENT B0 ;  /* 0x0000000000007941 */ /* 0x000fea0003800200 */
.L_x_971:
[----:B------:R-:W-:Y:S01]  /*10390*/  UISETP.NE.AND UP0, UPT, UR58, 0x4, UPT ;  /* 0x000000043a00788c */ /* 0x000fe2000bf05270 */
[----:B------:R-:W-:Y:S01]  /*103a0*/  BAR.SYNC.DEFER_BLOCKING 0x1, 0x80 ;  /* 0x0042000000007b1d */ /* 0x000fe20000010000 */
[----:B------:R-:W-:Y:S02]  /*103b0*/  SHF.L.U32 R3, R108, 0x1f, RZ ;  /* 0x0000001f6c037819 */ /* 0x000fe400000006ff */
        /* <DEDUP_REMOVED lines=14> */
.L_x_976:
[----:B------:R-:W-:Y:S05]  /*104a0*/  BSYNC B0 ;  /* 0x0000000000007941 */ /* 0x000fea0003800000 */
.L_x_975:
        /* <DEDUP_REMOVED lines=44> */
.L_x_979:
        /* <DEDUP_REMOVED lines=23> */
.L_x_980:
[----:B------:R-:W-:Y:S05]  /*108e0*/  WARPSYNC.ALL ;  /* 0x0000000000007948 */ /* 0x000fea0003800000 */
[----:B------:R-:W-:Y:S11]  /*108f0*/  R2UR UR4, R63 ;  /* 0x000000003f0472ca */ /* 0x000ff600000e0000 */
[----:B------:R-:W-:Y:S02]  /*10900*/  @!UPT UIADD3 URZ, UPT, UPT, URZ, URZ, URZ ;  /* 0x000000fffffff290 */ /* 0x000fe4000fffe0ff */
[----:B------:R-:W2:Y:S02]  /*10910*/  LDTM.16dp256bit.x4 R40, tmem[UR4+0x100060] ;  /* 0x10006004002879ee */ /* 0x000ea40008120000 */
[----:B--2---:R-:W-:Y:S01]  /*10920*/  NOP ;  /* 0x0000000000007918 */ /* 0x004fe20000000000 */
.L_x_978:
[--C-:B-1----:R-:W-:Y:S01]  /*10930*/  HADD2.F32 R57, -RZ, R64.reuse.H0_H0 ;  /* 0x20000040ff397230 */ /* 0x102fe20000004100 */
[----:B------:R-:W1:Y:S01]  /*10940*/  S2R R13, SR_CgaCtaId ;  /* 0x00000000000d7919 */ /* 0x000e620000008800 */
[----:B------:R-:W-:Y:S01]  /*10950*/  LOP3.LUT P2, RZ, R95, 0x1, RZ, 0xc0, !PT ;  /* 0x000000015fff7812 */ /* 0x000fe2000784c0ff */
[-C--:B--2---:R-:W-:Y:S01]  /*10960*/  FMUL R0, R24, R56.reuse ;  /* 0x0000003818007220 */ /* 0x084fe20000400000 */
[----:B------:R-:W-:Y:S02]  /*10970*/  HADD2.F32 R59, -RZ, R64.H1_H1 ;  /* 0x30000040ff3b7230 */ /* 0x000fe40000004100 */
[-C--:B------:R-:W-:Y:S01]  /*10980*/  FMUL R2, R25, R56.reuse ;  /* 0x0000003819027220 */ /* 0x080fe20000400000 */
[--C-:B------:R-:W-:Y:S02]  /*10990*/  HADD2.F32 R60, -RZ, R65.reuse.H0_H0 ;  /* 0x20000041ff3c7230 */ /* 0x100fe40000004100 */
[----:B------:R-:W-:Y:S01]  /*109a0*/  FFMA R0, R58, R57, R0 ;  /* 0x000000393a007223 */ /* 0x000fe20000000000 */
[-C--:B------:R-:W-:Y:S01]  /*109b0*/  FMUL R3, R26, R56.reuse ;  /* 0x000000381a037220 */ /* 0x080fe20000400000 */
[----:B------:R-:W-:Y:S02]  /*109c0*/  HADD2.F32 R61, -RZ, R65.H1_H1 ;  /* 0x30000041ff3d7230 */ /* 0x000fe40000004100 */
[C---:B------:R-:W-:Y:S01]  /*109d0*/  FFMA R2, R58.reuse, R59, R2 ;  /* 0x0000003b3a027223 */ /* 0x040fe20000000002 */
[----:B------:R-:W-:Y:S01]  /*109e0*/  FMUL R4, R27, R56 ;  /* 0x000000381b047220 */ /* 0x000fe20000400000 */
[--C-:B------:R-:W-:Y:S02]  /*109f0*/  HADD2.F32 R62, -RZ, R66.reuse.H0_H0 ;  /* 0x20000042ff3e7230 */ /* 0x100fe40000004100 */
[----:B------:R-:W-:Y:S01]  /*10a00*/  FFMA R3, R58, R60, R3 ;  /* 0x0000003c3a037223 */ /* 0x000fe20000000003 */
[----:B------:R-:W-:Y:S01]  /*10a10*/  FMUL R5, R28, R56 ;  /* 0x000000381c057220 */ /* 0x000fe20000400000 */
[----:B------:R-:W-:Y:S01]  /*10a20*/  HADD2.F32 R63, -RZ, R66.H1_H1 ;  /* 0x30000042ff3f7230 */ /* 0x000fe20000004100 */
[----:B------:R-:W-:Y:S01]  /*10a30*/  F2FP.F16.F32.PACK_AB R120, R2, R0 ;  /* 0x000000000278723e */ /* 0x000fe200000000ff */
[----:B------:R-:W-:Y:S05]  /*10a40*/  @P2 WARPSYNC.ALL ;  /* 0x0000000000002948 */ /* 0x000fea0003800000 */
[----:B------:R-:W-:Y:S01]  /*10a50*/  @P2 NOP ;  /* 0x0000000000002918 */ /* 0x000fe20000000000 */
[C---:B------:R-:W-:Y:S01]  /*10a60*/  FFMA R4, R58.reuse, R61, R4 ;  /* 0x0000003d3a047223 */ /* 0x040fe20000000004 */
[----:B------:R-:W-:Y:S01]  /*10a70*/  FFMA R5, R58, R62, R5 ;  /* 0x0000003e3a057223 */ /* 0x000fe20000000005 */
[----:B------:R-:W-:Y:S01]  /*10a80*/  @P2 IADD3 R116, PT, PT, R116, 0x1a0, RZ ;  /* 0x000001a074742810 */ /* 0x000fe20007ffe0ff */
[-C--:B------:R-:W-:Y:S01]  /*10a90*/  FMUL R6, R29, R56.reuse ;  /* 0x000000381d067220 */ /* 0x080fe20000400000 */
[--C-:B------:R-:W-:Y:S01]  /*10aa0*/  HADD2.F32 R64, -RZ, R67.reuse.H0_H0 ;  /* 0x20000043ff407230 */ /* 0x100fe20000004100 */
[----:B------:R-:W-:Y:S01]  /*10ab0*/  F2FP.F16.F32.PACK_AB R121, R4, R3 ;  /* 0x000000030479723e */ /* 0x000fe200000000ff */
[-C--:B------:R-:W-:Y:S01]  /*10ac0*/  FMUL R7, R30, R56.reuse ;  /* 0x000000381e077220 */ /* 0x080fe20000400000 */
[----:B------:R-:W-:Y:S02]  /*10ad0*/  HADD2.F32 R65, -RZ, R67.H1_H1 ;  /* 0x30000043ff417230 */ /* 0x000fe40000004100 */
[C---:B------:R-:W-:Y:S01]  /*10ae0*/  FFMA R6, R58.reuse, R63, R6 ;  /* 0x0000003f3a067223 */ /* 0x040fe20000000006 */
[----:B------:R-:W-:Y:S01]  /*10af0*/  FMUL R8, R31, R56 ;  /* 0x000000381f087220 */ /* 0x000fe20000400000 */
[----:B------:R-:W-:Y:S01]  /*10b00*/  HADD2.F32 R66, -RZ, R72.H0_H0 ;  /* 0x20000048ff427230 */ /* 0x000fe20000004100 */
[----:B-1----:R-:W-:Y:S01]  /*10b10*/  @P2 PRMT R13, R13, 0x654, R116 ;  /* 0x000006540d0d2816 */ /* 0x002fe20000000074 */
[----:B------:R-:W-:Y:S01]  /*10b20*/  FFMA R7, R58, R64, R7 ;  /* 0x000000403a077223 */ /* 0x000fe20000000007 */
[----:B------:R-:W-:Y:S01]  /*10b30*/  F2FP.F16.F32.PACK_AB R122, R6, R5 ;  /* 0x00000005067a723e */ /* 0x000fe200000000ff */
[----:B------:R-:W-:Y:S01]  /*10b40*/  FFMA R8, R58, R65, R8 ;  /* 0x000000413a087223 */ /* 0x000fe20000000008 */
[----:B------:R1:W-:Y:S06]  /*10b50*/  @P2 SYNCS.ARRIVE.TRANS64.RED.A1T0 RZ, [R13+URZ], RZ ;  /* 0x000000ff0dff29a7 */ /* 0x0003ec00081004ff */
[----:B------:R-:W-:Y:S05]  /*10b60*/  WARPSYNC.ALL ;  /* 0x0000000000007948 */ /* 0x000fea0003800000 */
[----:B------:R-:W-:Y:S01]  /*10b70*/  F2FP.F16.F32.PACK_AB R123, R8, R7 ;  /* 0x00000007087b723e */ /* 0x000fe200000000ff */
[-C--:B------:R-:W-:Y:S01]  /*10b80*/  FMUL R9, R32, R56.reuse ;  /* 0x0000003820097220 */ /* 0x080fe20000400000 */
[----:B------:R-:W-:Y:S02]  /*10b90*/  HADD2.F32 R67, -RZ, R72.H1_H1 ;  /* 0x30000048ff437230 */ /* 0x000fe40000004100 */
[----:B------:R-:W-:Y:S01]  /*10ba0*/  FMUL R10, R33, R56 ;  /* 0x00000038210a7220 */ /* 0x000fe20000400000 */
[--C-:B------:R-:W-:Y:S01]  /*10bb0*/  HADD2.F32 R68, -RZ, R73.reuse.H0_H0 ;  /* 0x20000049ff447230 */ /* 0x100fe20000004100 */
[----:B------:R2:W-:Y:S01]  /*10bc0*/  STSM.16.MT88.4 [R103+0x6c00], R120 ;  /* 0x006c007867007844 */ /* 0x0005e20000004200 */
[C---:B------:R-:W-:Y:S01]  /*10bd0*/  FFMA R9, R58.reuse, R66, R9 ;  /* 0x000000423a097223 */ /* 0x040fe20000000009 */
[----:B------:R-:W-:Y:S01]  /*10be0*/  FFMA R10, R58, R67, R10 ;  /* 0x000000433a0a7223 */ /* 0x000fe2000000000a */
[----:B------:R-:W-:Y:S01]  /*10bf0*/  FMUL R11, R34, R56 ;  /* 0x00000038220b7220 */ /* 0x000fe20000400000 */
[----:B------:R-:W-:-:S02]  /*10c00*/  HADD2.F32 R69, -RZ, R73.H1_H1 ;  /* 0x30000049ff457230 */ /* 0x000fc40000004100 */
        /* <DEDUP_REMOVED lines=27> */
[----:B------:R-:W-:Y:S01]  /*10dc0*/  LOP3.LUT P1, RZ, R95, 0x2, RZ, 0xc0, !PT ;  /* 0x000000025fff7812 */ /* 0x000fe2000782c0ff */
[----:B------:R-:W-:Y:S01]  /*10dd0*/  HADD2.F32 R76, -RZ, R81.H1_H1 ;  /* 0x30000051ff4c7230 */ /* 0x000fe20000004100 */
[----:B------:R2:W-:Y:S01]  /*10de0*/  STSM.16.MT88.4 [R103+0x7400], R124 ;  /* 0x0074007c67007844 */ /* 0x0005e20000004200 */
[----:B------:R-:W-:Y:S01]  /*10df0*/  F2FP.F16.F32.PACK_AB R128, R19, R18 ;  /* 0x000000121380723e */ /* 0x000fe200000000ff */
[----:B------:R-:W-:Y:S01]  /*10e00*/  FFMA R20, R58, R77, R20 ;  /* 0x0000004d3a147223 */ /* 0x000fe20000000014 */
[----:B------:R-:W-:Y:S01]  /*10e10*/  FMUL R21, R43, R56 ;  /* 0x000000382b157220 */ /* 0x000fe20000400000 */
[----:B------:R-:W-:-:S02]  /*10e20*/  HADD2.F32 R79, -RZ, R82.H0_H0 ;  /* 0x20000052ff4f7230 */ /* 0x000fc40000004100 */
[----:B------:R-:W-:Y:S01]  /*10e30*/  FMUL R22, R44, R56 ;  /* 0x000000382c167220 */ /* 0x000fe20000400000 */
[----:B------:R-:W-:Y:S02]  /*10e40*/  HADD2.F32 R78, -RZ, R82.H1_H1 ;  /* 0x30000052ff4e7230 */ /* 0x000fe40000004100 */
[C---:B------:R-:W-:Y:S01]  /*10e50*/  FFMA R21, R58.reuse, R76, R21 ;  /* 0x0000004c3a157223 */ /* 0x040fe20000000015 */
[----:B-1----:R-:W-:Y:S01]  /*10e60*/  @P2 IADD3 R13, PT, PT, R107, 0x1, RZ ;  /* 0x000000016b0d2810 */ /* 0x002fe20007ffe0ff */
[----:B------:R-:W-:Y:S01]  /*10e70*/  FFMA R22, R58, R79, R22 ;  /* 0x0000004f3a167223 */ /* 0x000fe20000000016 */
[----:B------:R-:W-:Y:S01]  /*10e80*/  FMUL R23, R45, R56 ;  /* 0x000000382d177220 */ /* 0x000fe20000400000 */
[--C-:B------:R-:W-:Y:S01]  /*10e90*/  HADD2.F32 R81, -RZ, R83.reuse.H0_H0 ;  /* 0x20000053ff517230 */ /* 0x100fe20000004100 */
[----:B------:R-:W-:Y:S01]  /*10ea0*/  F2FP.F16.F32.PACK_AB R129, R21, R20 ;  /* 0x000000141581723e */ /* 0x000fe200000000ff */
[----:B------:R-:W-:Y:S01]  /*10eb0*/  FMUL R24, R46, R56 ;  /* 0x000000382e187220 */ /* 0x000fe20000400000 */
[----:B------:R-:W-:-:S02]  /*10ec0*/  HADD2.F32 R80, -RZ, R83.H1_H1 ;  /* 0x30000053ff507230 */ /* 0x000fc40000004100 */
[----:B------:R-:W-:Y:S01]  /*10ed0*/  FFMA R23, R58, R78, R23 ;  /* 0x0000004e3a177223 */ /* 0x000fe20000000017 */
[-C--:B------:R-:W-:Y:S01]  /*10ee0*/  FMUL R25, R47, R56.reuse ;  /* 0x000000382f197220 */ /* 0x080fe20000400000 */
[--C-:B------:R-:W-:Y:S02]  /*10ef0*/  HADD2.F32 R83, -RZ, R88.reuse.H0_H0 ;  /* 0x20000058ff537230 */ /* 0x100fe40000004100 */
[-C--:B------:R-:W-:Y:S01]  /*10f00*/  FMUL R26, R48, R56.reuse ;  /* 0x00000038301a7220 */ /* 0x080fe20000400000 */
[----:B------:R-:W-:Y:S02]  /*10f10*/  HADD2.F32 R82, -RZ, R88.H1_H1 ;  /* 0x30000058ff527230 */ /* 0x000fe40000004100 */
[-C--:B------:R-:W-:Y:S01]  /*10f20*/  FMUL R27, R49, R56.reuse ;  /* 0x00000038311b7220 */ /* 0x080fe20000400000 */
[--C-:B------:R-:W-:Y:S02]  /*10f30*/  HADD2.F32 R85, -RZ, R89.reuse.H0_H0 ;  /* 0x20000059ff557230 */ /* 0x100fe40000004100 */
[----:B------:R-:W-:Y:S01]  /*10f40*/  FFMA R24, R58, R81, R24 ;  /* 0x000000513a187223 */ /* 0x000fe20000000018 */
[----:B------:R-:W-:Y:S01]  /*10f50*/  FMUL R28, R50, R56 ;  /* 0x00000038321c7220 */ /* 0x000fe20000400000 */
[----:B------:R-:W-:-:S02]  /*10f60*/  HADD2.F32 R84, -RZ, R89.H1_H1 ;  /* 0x30000059ff547230 */ /* 0x000fc40000004100 */
[C---:B------:R-:W-:Y:S01]  /*10f70*/  FFMA R25, R58.reuse, R80, R25 ;  /* 0x000000503a197223 */ /* 0x040fe20000000019 */
[-C--:B------:R-:W-:Y:S01]  /*10f80*/  FMUL R29, R51, R56.reuse ;  /* 0x00000038331d7220 */ /* 0x080fe20000400000 */
[--C-:B------:R-:W-:Y:S02]  /*10f90*/  HADD2.F32 R87, -RZ, R90.reuse.H0_H0 ;  /* 0x2000005aff577230 */ /* 0x100fe40000004100 */
[----:B------:R-:W-:Y:S01]  /*10fa0*/  FFMA R26, R58, R83, R26 ;  /* 0x000000533a1a7223 */ /* 0x000fe2000000001a */
[----:B------:R-:W-:Y:S01]  /*10fb0*/  FMUL R30, R52, R56 ;  /* 0x00000038341e7220 */ /* 0x000fe20000400000 */
[----:B------:R-:W-:Y:S02]  /*10fc0*/  HADD2.F32 R86, -RZ, R90.H1_H1 ;  /* 0x3000005aff567230 */ /* 0x000fe40000004100 */
[----:B------:R-:W-:Y:S01]  /*10fd0*/  FFMA R27, R58, R82, R27 ;  /* 0x000000523a1b7223 */ /* 0x000fe2000000001b */
[----:B------:R-:W-:Y:S01]  /*10fe0*/  FMUL R31, R53, R56 ;  /* 0x00000038351f7220 */ /* 0x000fe20000400000 */
[----:B------:R-:W-:-:S02]  /*10ff0*/  HADD2.F32 R89, -RZ, R91.H0_H0 ;  /* 0x2000005bff597230 */ /* 0x000fc40000004100 */
[----:B------:R-:W-:Y:S01]  /*11000*/  FFMA R28, R58, R85, R28 ;  /* 0x000000553a1c7223 */ /* 0x000fe2000000001c */
[----:B------:R-:W-:Y:S01]  /*11010*/  FMUL R32, R54, R56 ;  /* 0x0000003836207220 */ /* 0x000fe20000400000 */
        /* <DEDUP_REMOVED lines=9> */
[----:B------:R-:W-:-:S02]  /*110b0*/  F2FP.F16.F32.PACK_AB R131, R25, R24 ;  /* 0x000000181983723e */ /* 0x000fc400000000ff */
[----:B------:R-:W-:Y:S02]  /*110c0*/  F2FP.F16.F32.PACK_AB R132, R27, R26 ;  /* 0x0000001a1b84723e */ /* 0x000fe400000000ff */
[----:B------:R-:W-:Y:S01]  /*110d0*/  F2FP.F16.F32.PACK_AB R133, R29, R28 ;  /* 0x0000001c1d85723e */ /* 0x000fe200000000ff */
[----:B------:R2:W-:Y:S01]  /*110e0*/  STSM.16.MT88.4 [R117+0x6000], R128 ;  /* 0x0060008075007844 */ /* 0x0005e20000004200 */
[----:B------:R-:W-:Y:S02]  /*110f0*/  F2FP.F16.F32.PACK_AB R134, R31, R30 ;  /* 0x0000001e1f86723e */ /* 0x000fe400000000ff */
[----:B------:R-:W-:Y:S02]  /*11100*/  F2FP.F16.F32.PACK_AB R135, R33, R32 ;  /* 0x000000202187723e */ /* 0x000fe400000000ff */
[----:B------:R-:W-:-:S03]  /*11110*/  @P2 ISETP.NE.AND P0, PT, R13, 0x4, PT ;  /* 0x000000040d00280c */ /* 0x000fc60003f05270 */
[----:B------:R2:W-:Y:S01]  /*11120*/  STSM.16.MT88.4 [R117+0x6800], R132 ;  /* 0x0068008475007844 */ /* 0x0005e20000004200 */
[----:B------:R-:W-:Y:S02]  /*11130*/  @P2 SEL R116, RZ, 0x1, P0 ;  /* 0x00000001ff742807 */ /* 0x000fe40000000000 */
[----:B------:R-:W-:Y:S01]  /*11140*/  @P2 SEL R107, R13, RZ, P0 ;  /* 0x000000ff0d6b2207 */ /* 0x000fe20000000000 */
[----:B------:R-:W-:Y:S01]  /*11150*/  @!PT LDS RZ, [RZ] ;  /* 0x00000000fffff984 */ /* 0x000fe20000000800 */
[----:B------:R-:W-:Y:S01]  /*11160*/  @!PT LDS RZ, [RZ] ;  /* 0x00000000fffff984 */ /* 0x000fe20000000800 */
[----:B------:R-:W-:Y:S01]  /*11170*/  @!PT LDS RZ, [RZ] ;  /* 0x00000000fffff984 */ /* 0x000fe20000000800 */
[----:B------:R-:W-:Y:S01]  /*11180*/  @!PT LDS RZ, [RZ] ;  /* 0x00000000fffff984 */ /* 0x000fe20000000800 */
[----:B------:R1:W-:Y:S06]  /*11190*/  MEMBAR.ALL.CTA ;  /* 0x0000000000007992 */ /* 0x0003ec0000008000 */
[----:B-1----:R-:W1:Y:S01]  /*111a0*/  FENCE.VIEW.ASYNC.S ;  /* 0x00000000000073c6 */ /* 0x002e620000000000 */
[----:B------:R-:W-:Y:S01]  /*111b0*/  @P2 LOP3.LUT R105, R105, R116, RZ, 0x3c, !PT ;  /* 0x0000007469692212 */ /* 0x000fe200078e3cff */
[----:B-1----:R-:W-:Y:S06]  /*111c0*/  BAR.SYNC.DEFER_BLOCKING 0x1, 0x80 ;  /* 0x0042000000007b1d */ /* 0x002fec0000010000 */
[----:B------:R-:W-:Y:S05]  /*111d0*/  @!P1 BRA `(.L_x_982) ;  /* 0x0000000000549947 */ /* 0x000fea0003800000 */
[----:B------:R-:W-:Y:S01]  /*111e0*/  PLOP3.LUT P0, PT, PT, PT, PT, 0x80, 0x8 ;  /* 0x000000000008781c */ /* 0x000fe20003f0f070 */
[----:B------:R-:W-:Y:S01]  /*111f0*/  UIADD3 UR4, UPT, UPT, UR56, 0x6c00, URZ ;  /* 0x00006c0038047890 */ /* 0x000fe2000fffe0ff */
[----:B------:R-:W-:Y:S11]  /*11200*/  IADD3 R97, PT, PT, R97, 0x60, RZ ;  /* 0x0000006061617810 */ /* 0x000ff60007ffe0ff */
.L_x_983:
        /* <DEDUP_REMOVED lines=10> */
.L_x_984:
        /* <DEDUP_REMOVED lines=8> */
.L_x_982:
[----:B------:R-:W-:Y:S05]  /*11330*/  BSYNC.RECONVERGENT B0 ;  /* 0x0000000000007941 */ /* 0x000fea0003800200 */
.L_x_981:
[----:B------:R-:W-:Y:S01]  /*11340*/  LOP3.LUT P0, RZ, R95, 0x2, RZ, 0xc0, !PT ;  /* 0x000000025fff7812 */ /* 0x000fe2000780c0ff */
[----:B------:R-:W-:Y:S11]  /*11350*/  BSSY.RECONVERGENT B0, `(.L_x_985) ;  /* 0x0000004000007945 */ /* 0x000ff60003800200 */
[----:B------:R-:W-:Y:S01]  /*11360*/  @!UPT UIADD3 URZ, UPT, UPT, URZ, URZ, URZ ;  /* 0x000000fffffff290 */ /* 0x000fe2000fffe0ff */
[----:B------:R-:W-:Y:S05]  /*11370*/  @!P0 BRA `(.L_x_986) ;  /* 0x0000000000048947 */ /* 0x000fea0003800000 */
[----:B------:R-:W-:Y:S04]  /*11380*/  DEPBAR.LE SB0, 0x1 ;  /* 0x000080400000791a */ /* 0x000fe80000000000 */
.L_x_986:
[----:B------:R-:W-:Y:S05]  /*11390*/  BSYNC.RECONVERGENT B0 ;  /* 0x0000000000007941 */ /* 0x000fea0003800200 */
.L_x_985:
        /* <DEDUP_REMOVED lines=10> */
[----:B------:R-:W-:Y:S01]  /*11440*/  IMAD.MOV.U32 R19, RZ, RZ, R101 ;  /* 0x000000ffff137224 */ /* 0x000fe200078e0065 */
        /* <DEDUP_REMOVED lines=17> */
.L_x_920:
[----:B------:R-:W-:Y:S09]  /*11560*/  WARPSYNC.ALL ;  /* 0x0000000000007948 */ /* 0x000ff20003800000 */
[----:B-12-45:R-:W-:-:S00]  /*11570*/  USETMAXREG.DEALLOC.CTAPOOL 0x88 ;  /* 0x00000088000079c8 */ /* 0x036fc000080e0500 */
[----:B------:R-:W-:Y:S05]  /*11580*/  EXIT ;  /* 0x000000000000794d */ /* 0x000fea0003800000 */
.L_x_1275:
        /* <DEDUP_REMOVED lines=76> */
.L_x_989:
[----:B------:R-:W-:Y:S05]  /*11a50*/  BSYNC.RECONVERGENT B0 ;  /* 0x0000000000007941 */ /* 0x000fea0003800200 */
.L_x_988:
        /* <DEDUP_REMOVED lines=62> */
.L_x_1011:
[----:B------:R-:W-:Y:S09]  /*11e40*/  UISETP.NE.AND UP0, UPT, UR54, 0x1, UPT ;  /* 0x000000013600788c */ /* 0x000ff2000bf05270 */
[----:B-1--4-:R-:W-:Y:S05]  /*11e50*/  BRA.U UP0, `(.L_x_990) ;  /* 0x0000000100047547 */ /* 0x012fea000b800000 */
[----:B------:R-:W-:Y:S05]  /*11e60*/  BPT.TRAP 0x1 ;  /* 0x000000040000795c */ /* 0x000fea0000300000 */
.L_x_990:
[----:B------:R-:W-:Y:S01]  /*11e70*/  ULEA UR5, UR38, UR37, 0x3 ;  /* 0x0000002526057291 */ /* 0x000fe2000f8e18ff */
[----:B------:R-:W-:Y:S08]  /*11e80*/  SHF.L.U32 R3, R25, 0x1f, RZ ;  /* 0x0000001f19037819 */ /* 0x000ff000000006ff */
[----:B------:R-:W1:Y:S02]  /*11e90*/  SYNCS.PHASECHK.TRANS64.TRYWAIT P0, [UR5+0x100], R3 ;  /* 0x00010003ff0075a7 */ /* 0x000e640008001105 */
[----:B-1----:R-:W-:Y:S05]  /*11ea0*/  @!P0 BRA `(.L_x_991) ;  /* 0x0000005c00848947 */ /* 0x002fea0003800000 */
.L_x_1226:
        /* <DEDUP_REMOVED lines=15> */
.L_x_992:
[----:B------:R-:W2:Y:S01]  /*11fa0*/  S2UR UR4, SR_CgaCtaId ;  /* 0x00000000000479c3 */ /* 0x000ea20000008800 */
[----:B------:R-:W-:Y:S02]  /*11fb0*/  UIADD3 UR5, UPT, UPT, UR5, 0x140, URZ ;  /* 0x0000014005057890 */ /* 0x000fe4000fffe0ff */
[----:B------:R-:W-:Y:S02]  /*11fc0*/  UISETP.NE.AND UP0, UPT, UR54, 0x8, UPT ;  /* 0x000000083600788c */ /* 0x000fe4000bf05270 */
[----:B--2---:R-:W-:Y:S09]  /*11fd0*/  UPRMT UR4, UR4, 0x654, UR5 ;  /* 0x0000065404047896 */ /* 0x004ff20008000005 */
[----:B-1----:R-:W-:Y:S01]  /*11fe0*/  SYNCS.ARRIVE.TRANS64.RED.A1T0 RZ, [UR4], RZ ;  /* 0x000000ffffff79a7 */ /* 0x002fe20008100404 */
[----:B------:R-:W-:Y:S05]  /*11ff0*/  BRA.U !UP0, `(.L_x_993) ;  /* 0x0000000108047547 */ /* 0x000fea000b800000 */
[----:B------:R-:W-:Y:S05]  /*12000*/  BPT.TRAP 0x1 ;  /* 0x000000040000795c */ /* 0x000fea0000300000 */
.L_x_993:
        /* <DEDUP_REMOVED lines=8> */
.L_x_1228:
        /* <DEDUP_REMOVED lines=29> */
.L_x_998:
        /* <DEDUP_REMOVED lines=35> */
.L_x_997:
[----:B------:R-:W-:Y:S05]  /*12490*/  BSYNC.RECONVERGENT B6 ;  /* 0x0000000000067941 */ /* 0x000fea0003800200 */
.L_x_996:
[----:B-1----:R-:W-:Y:S01]  /*124a0*/  PRMT R0, R18, 0x7732, RZ ;  /* 0x0000773212007816 */ /* 0x002fe200000000ff */
[----:B------:R-:W-:Y:S04]  /*124b0*/  UMOV UR4, 0xffffffff ;  /* 0xffffffff00047882 */ /* 0x000fe80000000000 */
[----:B--2---:R-:W-:Y:S05]  /*124c0*/  IMAD R4, R0, 0x8619, RZ ;  /* 0x0000861900047824 */ /* 0x004fea00078e02ff */
[----:B------:R-:W-:Y:S05]  /*124d0*/  SHF.R.U32.HI R4, RZ, 0x10, R4 ;  /* 0x00000010ff047819 */ /* 0x000fea0000011604 */
[----:B------:R-:W-:Y:S05]  /*124e0*/  IMAD.MOV R3, RZ, RZ, -R4 ;  /* 0x000000ffff037224 */ /* 0x000fea00078e0a04 */
[----:B------:R-:W-:Y:S05]  /*124f0*/  PRMT R3, R3, 0x7710, RZ ;  /* 0x0000771003037816 */ /* 0x000fea00000000ff */
[C---:B------:R-:W-:Y:S05]  /*12500*/  IMAD.IADD R3, R28.reuse, 0x1, R3 ;  /* 0x000000011c037824 */ /* 0x040fea00078e0203 */
[----:B------:R-:W-:Y:S04]  /*12510*/  LOP3.LUT R3, R3, 0xffff, RZ, 0xc0, !PT ;  /* 0x0000ffff03037812 */ /* 0x000fe800078ec0ff */
[----:B------:R-:W-:Y:S04]  /*12520*/  LEA.HI R3, R3, R4, RZ, 0x1f ;  /* 0x0000000403037211 */ /* 0x000fe800078ff8ff */
[----:B------:R-:W-:Y:S04]  /*12530*/  LOP3.LUT R3, R3, 0xffff, RZ, 0xc0, !PT ;  /* 0x0000ffff03037812 */ /* 0x000fe800078ec0ff */
        /* <DEDUP_REMOVED lines=13> */
.L_x_1230:
[----:B------:R-:W1:Y:S01]  /*12610*/  S2R R4, SR_LANEID ;  /* 0x0000000000047919 */ /* 0x000e620000000000 */
        /* <DEDUP_REMOVED lines=46> */
.L_x_1002:
        /* <DEDUP_REMOVED lines=43> */
.L_x_1001:
[----:B------:R-:W-:Y:S05]  /*12bb0*/  BSYNC.RECONVERGENT B6 ;  /* 0x0000000000067941 */ /* 0x000fea0003800200 */
.L_x_1000:
        /* <DEDUP_REMOVED lines=8> */
.L_x_1232:
        /* <DEDUP_REMOVED lines=38> */
.L_x_1006:
        /* <DEDUP_REMOVED lines=44> */
.L_x_1005:
[----:B------:R-:W-:Y:S05]  /*13160*/  BSYNC.RECONVERGENT B6 ;  /* 0x0000000000067941 */ /* 0x000fea0003800200 */
.L_x_1004:
[----:B------:R-:W-:Y:S03]  /*13170*/  UMOV UR4, 0xffffffff ;  /* 0xffffffff00047882 */ /* 0x000fe60000000000 */
[----:B------:R-:W-:Y:S05]  /*13180*/  BRA.DIV UR4, `(.L_x_1007) ;  /* 0x0000004e04247947 */ /* 0x000fea000b800000 */
[----:B------:R-:W-:Y:S01]  /*13190*/  NOP ;  /* 0x0000000000007918 */ /* 0x000fe20000000000 */
.L_x_1234:
        /* <DEDUP_REMOVED lines=25> */
.L_x_995:
        /* <DEDUP_REMOVED lines=18> */
.L_x_1009:
[----:B--2---:R-:W-:Y:S05]  /*13450*/  BSYNC.RECONVERGENT B0 ;  /* 0x0000000000007941 */ /* 0x004fea0003800200 */
.L_x_1008:
[----:B------:R-:W-:Y:S09]  /*13460*/  UISETP.NE.AND UP0, UPT, UR54, 0x8, UPT ;  /* 0x000000083600788c */ /* 0x000ff2000bf05270 */
[----:B------:R-:W-:Y:S05]  /*13470*/  BRA.U !UP0, `(.L_x_1010) ;  /* 0x0000000108047547 */ /* 0x000fea000b800000 */
[----:B------:R-:W-:Y:S05]  /*13480*/  BPT.TRAP 0x1 ;  /* 0x000000040000795c */ /* 0x000fea0000300000 */
.L_x_1010:
        /* <DEDUP_REMOVED lines=16> */
.L_x_1267:
[----:B------:R-:W-:Y:S01]  /*13590*/  MOV R3, 0x40 ;  /* 0x0000004000037802 */ /* 0x000fe20000000f00 */
[----:B------:R-:W-:Y:S05]  /*135a0*/  WARPSYNC.ALL ;  /* 0x0000000000007948 */ /* 0x000fea0003800000 */
[C---:B--2---:R-:W-:Y:S02]  /*135b0*/  LEA R2, R0.reuse, R3, 0x18 ;  /* 0x0000000300027211 */ /* 0x044fe400078ec0ff */
[----:B-1----:R-:W-:Y:S02]  /*135c0*/  MOV R5, 0x400 ;  /* 0x0000040000057802 */ /* 0x002fe40000000f00 */
[----:B------:R-:W-:Y:S01]  /*135d0*/  ISETP.NE.AND P1, PT, RZ, UR54, PT ;  /* 0x00000036ff007c0c */ /* 0x000fe2000bf25270 */
[----:B------:R-:W1:Y:S01]  /*135e0*/  LDS.U8 R3, [R2+0x1c] ;  /* 0x00001c0002037984 */ /* 0x000e620000000000 */
[----:B------:R-:W-:-:S02]  /*135f0*/  LEA R4, R0, R5, 0x18 ;  /* 0x0000000500047211 */ /* 0x000fc400078ec0ff */
[----:B-1----:R-:W-:-:S13]  /*13600*/  ISETP.NE.AND P0, PT, R3, RZ, PT ;  /* 0x000000ff0300720c */ /* 0x002fda0003f05270 */
[----:B------:R-:W-:Y:S05]  /*13610*/  @P0 BRA `(.L_x_1012) ;  /* 0x0000000000580947 */ /* 0x000fea0003800000 */
[----:B------:R-:W-:-:S13]  /*13620*/  ELECT P0, URZ, PT ;  /* 0x0000000000ff782f */ /* 0x000fda0003800000 */
[----:B------:R-:W-:Y:S05]  /*13630*/  @!P0 BRA `(.L_x_1013) ;  /* 0x0000000000608947 */ /* 0x000fea0003800000 */
[----:B------:R-:W-:Y:S01]  /*13640*/  UMOV UR4, 0x10 ;  /* 0x0000001000047882 */ /* 0x000fe20000000000 */
[----:B------:R-:W-:Y:S01]  /*13650*/  HFMA2 R0, -RZ, RZ, 0, 5.9604644775390625e-08 ;  /* 0x00000001ff007431 */ /* 0x000fe200000001ff */
[----:B------:R-:W-:-:S03]  /*13660*/  MOV R3, 0xffff ;  /* 0x0000ffff00037802 */ /* 0x000fc60000000f00 */
[----:B------:R-:W-:Y:S04]  /*13670*/  DEPBAR.LE SB1, 0x36 ;  /* 0x00009d800000791a */ /* 0x000fe80000000000 */
[----:B------:R-:W1:Y:S02]  /*13680*/  UTCATOMSWS.FIND_AND_SET.ALIGN UP0, UR4, UR4 ;  /* 0x00000004000475e3 */ /* 0x000e640008000800 */
[----:B-1----:R-:W-:Y:S01]  /*13690*/  MOV R5, UR4 ;  /* 0x0000000400057c02 */ /* 0x002fe20008000f00 */
[----:B------:R-:W-:Y:S06]  /*136a0*/  BRA.U UP0, `(.L_x_1014) ;  /* 0x0000000100187547 */ /* 0x000fec000b800000 */
.L_x_1015:
[----:B------:R-:W-:Y:S05]  /*136b0*/  NANOSLEEP 0x64 ;  /* 0x000000640000795d */ /* 0x000fea0003800000 */
[----:B------:R-:W-:-:S05]  /*136c0*/  UMOV UR4, 0x10 ;  /* 0x0000001000047882 */ /* 0x000fca0000000000 */
[----:B------:R-:W-:Y:S04]  /*136d0*/  DEPBAR.LE SB1, 0x36 ;  /* 0x00009d800000791a */ /* 0x000fe80000000000 */
[----:B------:R-:W1:Y:S02]  /*136e0*/  UTCATOMSWS.FIND_AND_SET.ALIGN UP0, UR4, UR4 ;  /* 0x00000004000475e3 */ /* 0x000e640008000800 */
[----:B-1----:R-:W-:Y:S01]  /*136f0*/  MOV R5, UR4 ;  /* 0x0000000400057c02 */ /* 0x002fe20008000f00 */
[----:B------:R-:W-:Y:S05]  /*13700*/  BRA.U !UP0, `(.L_x_1015) ;  /* 0xfffffffd08e87547 */ /* 0x000fea000b83ffff */
.L_x_1014:
[-C--:B------:R-:W-:Y:S02]  /*13710*/  SHF.L.U32 R3, R3, R5.reuse, RZ ;  /* 0x0000000503037219 */ /* 0x080fe400000006ff */
[----:B------:R-:W-:Y:S01]  /*13720*/  SHF.L.U32 R7, R0, R5, RZ ;  /* 0x0000000500077219 */ /* 0x000fe200000006ff */
[----:B------:R-:W-:Y:S02]  /*13730*/  IMAD.SHL.U32 R5, R5, 0x20, RZ ;  /* 0x0000002005057824 */ /* 0x000fe400078e00ff */
[----:B------:R1:W-:Y:S04]  /*13740*/  ATOMS.OR RZ, [R2+0x14], R3 ;  /* 0x0000140302ff738c */ /* 0x0003e80003000000 */
[----:B------:R1:W-:Y:S04]  /*13750*/  ATOMS.OR RZ, [R2+0x18], R7 ;  /* 0x0000180702ff738c */ /* 0x0003e80003000000 */
[----:B------:R1:W-:Y:S01]  /*13760*/  STS [R4+0x3a0], R5 ;  /* 0x0003a00504007388 */ /* 0x0003e20000000800 */
[----:B------:R-:W-:Y:S05]  /*13770*/  BRA `(.L_x_1013) ;  /* 0x0000000000107947 */ /* 0x000fea0003800000 */
.L_x_1012:
[----:B------:R-:W-:Y:S02]  /*13780*/  MOV R3, 0xffffffff ;  /* 0xffffffff00037802 */ /* 0x000fe40000000f00 */
[----:B------:R-:W-:-:S03]  /*13790*/  MOV R2, 0x137c0 ;  /* 0x000137c000027802 */ /* 0x000fc60000000f00 */
[----:B------:R1:W-:Y:S04]  /*137a0*/  STS [R4+0x3a0], R3 ;  /* 0x0003a00304007388 */ /* 0x0003e80000000800 */
[----:B-1--45:R-:W-:Y:S05]  /*137b0*/  CALL.REL.NOINC `($__internal_5_$__cuda_sm10x_tcgen05_guardrail_trap_phase_invalid_during_alloc) ;  /* 0x0000004c00747944 */ /* 0x032fea0003c00000 */
.L_x_1013:
[----:B------:R-:W-:Y:S05]  /*137c0*/  WARPSYNC.ALL ;  /* 0x0000000000007948 */ /* 0x000fea0003800000 */
[----:B------:R-:W2:Y:S01]  /*137d0*/  S2R R17, SR_CgaCtaId ;  /* 0x0000000000117919 */ /* 0x000ea20000008800 */
[----:B------:R-:W-:Y:S01]  /*137e0*/  MOV R16, 0x400 ;  /* 0x0000040000107802 */ /* 0x000fe20000000f00 */
[----:B------:R-:W-:Y:S01]  /*137f0*/  NOP ;  /* 0x0000000000007918 */ /* 0x000fe20000000000 */
[----:B------:R-:W-:Y:S06]  /*13800*/  BAR.ARV 0x6, 0xa0 ;  /* 0x0182800000007b1d */ /* 0x000fec0000002000 */
[----:B--2---:R-:W-:-:S05]  /*13810*/  LEA R16, R17, R16, 0x18 ;  /* 0x0000001011107211 */ /* 0x004fca00078ec0ff */
        /* <DEDUP_REMOVED lines=9> */
[----:B-1--45:R-:W1:-:S00]  /*138b0*/  USETMAXREG.DEALLOC.CTAPOOL 0x88 ;  /* 0x00000088000079c8 */ /* 0x032e4000080e0500 */
[----:B-1----:R-:W1:Y:S01]  /*138c0*/  LDC R3, c[0x0][0x390] ;  /* 0x0000e400ff037b82 */ /* 0x002e620000000800 */
[----:B------:R-:W-:Y:S01]  /*138d0*/  VOTEU.ANY UP0, P1 ;  /* 0x0000000000ff7886 */ /* 0x000fe20000800100 */
[----:B------:R-:W-:Y:S01]  /*138e0*/  HFMA2 R31, -RZ, RZ, 0, 0 ;  /* 0x00000000ff1f7431 */ /* 0x000fe200000001ff */
[----:B------:R-:W-:Y:S01]  /*138f0*/  BSSY B6, `(.L_x_1016) ;  /* 0x00000b1000067945 */ /* 0x000fe20003800000 */
[----:B------:R-:W-:Y:S01]  /*13900*/  UISETP.NE.AND UP0, UPT, UR37, 0x4, !UP0 ;  /* 0x000000042500788c */ /* 0x000fe2000c705270 */
[----:B------:R-:W-:Y:S01]  /*13910*/  IMAD.MOV.U32 R26, RZ, RZ, 0x1 ;  /* 0x00000001ff1a7424 */ /* 0x000fe200078e00ff */
[----:B------:R-:W-:Y:S01]  /*13920*/  CS2R R24, SRZ ;  /* 0x0000000000187805 */ /* 0x000fe2000001ff00 */
[----:B------:R-:W-:Y:S01]  /*13930*/  IMAD.MOV.U32 R27, RZ, RZ, RZ ;  /* 0x000000ffff1b7224 */ /* 0x000fe200078e00ff */
[----:B------:R-:W-:Y:S01]  /*13940*/  MOV R23, RZ ;  /* 0x000000ff00177202 */ /* 0x000fe20000000f00 */
[----:B------:R-:W-:Y:S01]  /*13950*/  UP2UR UR37, UPR, URZ, 0x1 ;  /* 0x00000001ff257883 */ /* 0x000fe20008000000 */
[----:B-1----:R-:W-:-:S05]  /*13960*/  VIADD R3, R3, 0x3f ;  /* 0x0000003f03037836 */ /* 0x002fca0000000000 */
[----:B------:R-:W-:-:S04]  /*13970*/  SHF.R.S32.HI R2, RZ, 0x1f, R3 ;  /* 0x0000001fff027819 */ /* 0x000fc80000011403 */
[----:B------:R-:W-:-:S04]  /*13980*/  LEA.HI R2, R2, R3, RZ, 0x6 ;  /* 0x0000000302027211 */ /* 0x000fc800078f30ff */
[----:B------:R-:W-:-:S07]  /*13990*/  SHF.R.S32.HI R2, RZ, 0x6, R2 ;  /* 0x00000006ff027819 */ /* 0x000fce0000011402 */
.L_x_1035:
[----:B------:R-:W-:Y:S05]  /*139a0*/  YIELD ;  /* 0x0000000000007946 */ /* 0x000fea0003800000 */
[----:B-1----:R-:W1:Y:S02]  /*139b0*/  LDCU.64 UR4, c[0x0][0x398] ;  /* 0x00007300ff0477ac */ /* 0x002e640008000a00 */
[----:B-1----:R-:W-:-:S04]  /*139c0*/  UISETP.NE.U32.AND UP0, UPT, UR4, URZ, UPT ;  /* 0x000000ff0400728c */ /* 0x002fc8000bf05070 */
[----:B------:R-:W-:-:S09]  /*139d0*/  UISETP.NE.AND.EX UP0, UPT, UR5, URZ, UPT, UP0 ;  /* 0x000000ff0500728c */ /* 0x000fd2000bf05300 */
[----:B--2-4-:R-:W-:Y:S05]  /*139e0*/  BRA.U UP0, `(.L_x_1017) ;  /* 0x0000000100407547 */ /* 0x014fea000b800000 */
        /* <DEDUP_REMOVED lines=16> */
.L_x_1017:
[----:B------:R-:W1:Y:S01]  /*13af0*/  LDCU UR4, c[0x0][0x394] ;  /* 0x00007280ff0477ac */ /* 0x000e620008000800 */
[----:B------:R-:W-:Y:S01]  /*13b00*/  BSSY B2, `(.L_x_1018) ;  /* 0x0000070000027945 */ /* 0x000fe20003800000 */
[----:B-1----:R-:W-:-:S04]  /*13b10*/  ISETP.GE.AND P0, PT, R18, UR4, PT ;  /* 0x0000000412007c0c */ /* 0x002fc8000bf06270 */
[----:B------:R-:W-:-:S04]  /*13b20*/  SEL R9, R2, RZ, !P0 ;  /* 0x000000ff02097207 */ /* 0x000fc80004000000 */
[----:B------:R-:W-:-:S13]  /*13b30*/  ISETP.GE.AND P0, PT, R9, 0x1, PT ;  /* 0x000000010900780c */ /* 0x000fda0003f06270 */
[----:B------:R-:W-:Y:S05]  /*13b40*/  @!P0 BRA `(.L_x_1019) ;  /* 0x0000000400ac8947 */ /* 0x000fea0003800000 */
[----:B------:R-:W-:Y:S01]  /*13b50*/  IMAD R3, R25, 0x8, R16 ;  /* 0x0000000819037824 */ /* 0x000fe200078e0210 */
[----:B------:R-:W-:Y:S01]  /*13b60*/  SHF.L.U32 R0, R23, 0x1f, RZ ;  /* 0x0000001f17007819 */ /* 0x000fe200000006ff */
[----:B------:R-:W-:Y:S01]  /*13b70*/  UISETP.NE.AND UP0, UPT, UR37, URZ, UPT ;  /* 0x000000ff2500728c */ /* 0x000fe2000bf05270 */
[----:B------:R-:W-:Y:S02]  /*13b80*/  LEA R7, R31, R30, 0x7 ;  /* 0x0000001e1f077211 */ /* 0x000fe400078e38ff */
[----:B------:R1:W2:Y:S06]  /*13b90*/  SYNCS.PHASECHK.TRANS64.TRYWAIT P0, [R3+URZ], R0 ;  /* 0x00000000030075a7 */ /* 0x0002ac00080011ff */
[----:B------:R-:W-:Y:S05]  /*13ba0*/  BRA.U UP0, `(.L_x_1020) ;  /* 0x0000000100047547 */ /* 0x000fea000b800000 */
[----:B------:R-:W-:Y:S05]  /*13bb0*/  BPT.TRAP 0x1 ;  /* 0x000000040000795c */ /* 0x000fea0000300000 */
.L_x_1020:
[----:B------:R-:W-:Y:S01]  /*13bc0*/  IMAD R6, R31, 0x8, R16 ;  /* 0x000000081f067824 */ /* 0x000fe200078e0210 */
[----:B-1----:R-:W-:Y:S01]  /*13bd0*/  SHF.L.U32 R3, R26, 0x1f, RZ ;  /* 0x0000001f1a037819 */ /* 0x002fe200000006ff */
[----:B------:R-:W-:Y:S01]  /*13be0*/  BSSY B0, `(.L_x_1021) ;  /* 0x0000005000007945 */ /* 0x000fe20003800000 */
[----:B--2---:R-:W-:Y:S02]  /*13bf0*/  PLOP3.LUT P3, PT, P0, PT, PT, 0x80, 0x8 ;  /* 0x000000000008781c */ /* 0x004fe4000076f070 */
[----:B------:R-:W1:Y:S01]  /*13c00*/  SYNCS.PHASECHK.TRANS64.TRYWAIT P1, [R6+URZ+0x1a0], R3 ;  /* 0x0001a003060075a7 */ /* 0x000e6200080211ff */
[----:B------:R-:W-:Y:S01]  /*13c10*/  PLOP3.LUT P2, PT, PT, PT, PT, 0x8, 0x80 ;  /* 0x000000000080781c */ /* 0x000fe20003f4e170 */
[----:B-1----:R-:W-:-:S12]  /*13c20*/  @!P1 BRA `(.L_x_1022) ;  /* 0x0000004000909947 */ /* 0x002fd80003800000 */
.L_x_1235:
[----:B------:R-:W-:Y:S05]  /*13c30*/  BSYNC B0 ;  /* 0x0000000000007941 */ /* 0x000fea0003800000 */
.L_x_1021:
[----:B------:R-:W-:Y:S01]  /*13c40*/  BSSY B1, `(.L_x_1023) ;  /* 0x0000049000017945 */ /* 0x000fe20003800000 */
[----:B------:R-:W-:Y:S01]  /*13c50*/  IMAD.MOV R9, RZ, RZ, -R9 ;  /* 0x000000ffff097224 */ /* 0x000fe200078e0a09 */
[----:B------:R-:W-:Y:S02]  /*13c60*/  MOV R8, R2 ;  /* 0x0000000200087202 */ /* 0x000fe40000000f00 */
[----:B------:R-:W-:-:S07]  /*13c70*/  LOP3.LUT R5, R29, 0xffff, RZ, 0xc0, !PT ;  /* 0x0000ffff1d057812 */ /* 0x000fce00078ec0ff */
.L_x_1028:
[----:B------:R-:W-:Y:S01]  /*13c80*/  ISETP.NE.AND P0, PT, R8, 0x1, PT ;  /* 0x000000010800780c */ /* 0x000fe20003f05270 */
[----:B-1----:R-:W-:Y:S01]  /*13c90*/  VIADD R3, R25, 0x1 ;  /* 0x0000000119037836 */ /* 0x002fe20000000000 */
[----:B------:R-:W-:Y:S05]  /*13ca0*/  YIELD ;  /* 0x0000000000007946 */ /* 0x000fea0003800000 */
[----:B------:R-:W-:Y:S01]  /*13cb0*/  ISETP.NE.AND P1, PT, R3, 0xb, PT ;  /* 0x0000000b0300780c */ /* 0x000fe20003f25270 */
[----:B------:R-:W-:Y:S01]  /*13cc0*/  BSSY B0, `(.L_x_1024) ;  /* 0x0000008000007945 */ /* 0x000fe20003800000 */
[----:B------:R-:W-:Y:S02]  /*13cd0*/  IMAD R4, R25, 0x8, R16 ;  /* 0x0000000819047824 */ /* 0x000fe400078e0210 */
[----:B------:R-:W-:Y:S02]  /*13ce0*/  SEL R3, R3, RZ, P1 ;  /* 0x000000ff03037207 */ /* 0x000fe40000800000 */
[----:B------:R-:W-:Y:S01]  /*13cf0*/  SEL R0, RZ, 0x1, P1 ;  /* 0x00000001ff007807 */ /* 0x000fe20000800000 */
[----:B--23--:R-:W-:Y:S06]  /*13d00*/  @P3 BRA `(.L_x_1025) ;  /* 0x00000000000c3947 */ /* 0x00cfec0003800000 */
[----:B------:R-:W-:Y:S04]  /*13d10*/  SHF.L.U32 R11, R23, 0x1f, RZ ;  /* 0x0000001f170b7819 */ /* 0x000fe800000006ff */
[----:B------:R-:W1:Y:S02]  /*13d20*/  SYNCS.PHASECHK.TRANS64.TRYWAIT P1, [R4+URZ], R11 ;  /* 0x0000000b040075a7 */ /* 0x000e6400080211ff */
[----:B-1----:R-:W-:Y:S05]  /*13d30*/  @!P1 BRA `(.L_x_1026) ;  /* 0x0000004000609947 */ /* 0x002fea0003800000 */
.L_x_1025:
[----:B------:R-:W-:Y:S05]  /*13d40*/  BSYNC B0 ;  /* 0x0000000000007941 */ /* 0x000fea0003800000 */
.L_x_1024:
[----:B------:R-:W-:Y:S01]  /*13d50*/  PLOP3.LUT P3, PT, PT, PT, PT, 0x80, 0x8 ;  /* 0x000000000008781c */ /* 0x000fe20003f6f070 */
[----:B------:R-:W-:Y:S01]  /*13d60*/  @P0 IMAD R12, R3, 0x8, R16 ;  /* 0x00000008030c0824 */ /* 0x000fe200078e0210 */
[----:B------:R-:W-:Y:S01]  /*13d70*/  LOP3.LUT R23, R23, R0, RZ, 0x3c, !PT ;  /* 0x0000000017177212 */ /* 0x000fe200078e3cff */
[----:B------:R-:W-:Y:S01]  /*13d80*/  VIADD R9, R9, 0x1 ;  /* 0x0000000109097836 */ /* 0x000fe20000000000 */
[----:B------:R-:W-:Y:S01]  /*13d90*/  UMOV UR4, 0xffffffff ;  /* 0xffffffff00047882 */ /* 0x000fe20000000000 */
[----:B------:R-:W-:Y:S01]  /*13da0*/  IMAD R0, R25, 0x200, R19 ;  /* 0x0000020019007824 */ /* 0x000fe200078e0213 */
[----:B-1----:R-:W-:Y:S01]  /*13db0*/  @P0 SHF.L.U32 R11, R23, 0x1f, RZ ;  /* 0x0000001f170b0819 */ /* 0x002fe200000006ff */
[----:B------:R-:W-:Y:S01]  /*13dc0*/  IMAD R10, R25, 0x200, R22 ;  /* 0x00000200190a7824 */ /* 0x000fe200078e0216 */
[----:B------:R-:W-:Y:S04]  /*13dd0*/  ISETP.NE.AND P1, PT, R9, RZ, PT ;  /* 0x000000ff0900720c */ /* 0x000fe80003f25270 */
[----:B------:R1:W2:Y:S01]  /*13de0*/  @P0 SYNCS.PHASECHK.TRANS64.TRYWAIT P3, [R12+URZ], R11 ;  /* 0x0000000b0c0005a7 */ /* 0x0002a200080611ff */
[----:B------:R-:W-:Y:S08]  /*13df0*/  BRA.DIV UR4, `(.L_x_1027) ;  /* 0x0000004204447947 */ /* 0x000ff0000b800000 */
[----:B------:R-:W-:Y:S11]  /*13e00*/  ELECT P0, URZ, PT ;  /* 0x0000000000ff782f */ /* 0x000ff60003800000 */
[----:B------:R-:W-:Y:S02]  /*13e10*/  @!UPT UIADD3 URZ, UPT, UPT, URZ, URZ, URZ ;  /* 0x000000fffffff290 */ /* 0x000fe4000fffe0ff */
[C---:B------:R-:W-:Y:S01]  /*13e20*/  @P0 R2UR.BROADCAST UR12, R10.reuse ;  /* 0x000000000a0c02ca */ /* 0x040fe200008e0000 */
[----:B------:R-:W-:Y:S01]  /*13e30*/  VIADD R10, R10, 0x2 ;  /* 0x000000020a0a7836 */ /* 0x000fe20000000000 */
[----:B------:R-:W-:Y:S01]  /*13e40*/  @P0 R2UR.BROADCAST UR5, R7 ;  /* 0x00000000070502ca */ /* 0x000fe200008e0000 */
[----:B-1----:R-:W-:Y:S01]  /*13e50*/  @P0 IMAD.MOV.U32 R11, RZ, RZ, -0x7fffbfe0 ;  /* 0x80004020ff0b0424 */ /* 0x002fe200078e00ff */
[----:B------:R-:W-:Y:S01]  /*13e60*/  @P0 VOTEU.ANY UP1, P2 ;  /* 0x0000000000ff0886 */ /* 0x000fe20001020100 */
[----:B------:R-:W-:Y:S01]  /*13e70*/  @P0 IMAD.MOV.U32 R12, RZ, RZ, R0 ;  /* 0x000000ffff0c0224 */ /* 0x000fe200078e0000 */
[----:B------:R-:W-:Y:S01]  /*13e80*/  VOTEU.ANY UP0, P0 ;  /* 0x0000000000ff7886 */ /* 0x000fe20000000100 */
[----:B------:R-:W-:Y:S01]  /*13e90*/  @P0 IMAD.MOV.U32 R13, RZ, RZ, -0x7fffbfe0 ;  /* 0x80004020ff0d0424 */ /* 0x000fe200078e00ff */
[----:B------:R-:W-:Y:S01]  /*13ea0*/  @P0 R2UR.BROADCAST UR13, R11 ;  /* 0x000000000b0d02ca */ /* 0x000fe200008e0000 */
[----:B------:R-:W-:Y:S01]  /*13eb0*/  VOTEU.ANY UP2, P0 ;  /* 0x0000000000ff7886 */ /* 0x000fe20000040100 */
[----:B------:R-:W-:Y:S01]  /*13ec0*/  @P0 R2UR.BROADCAST UR10, R12 ;  /* 0x000000000c0a02ca */ /* 0x000fe200008e0000 */
[----:B------:R-:W-:Y:S01]  /*13ed0*/  VIADD R0, R0, 0x2 ;  /* 0x0000000200007836 */ /* 0x000fe20000000000 */
[----:B------:R-:W-:Y:S02]  /*13ee0*/  @P0 R2UR.BROADCAST UR11, R13 ;  /* 0x000000000d0b02ca */ /* 0x000fe400008e0000 */
[----:B------:R-:W-:Y:S11]  /*13ef0*/  ELECT P0, URZ, PT ;  /* 0x0000000000ff782f */ /* 0x000ff60003800000 */
[----:B------:R-:W-:Y:S02]  /*13f00*/  @!UPT UIADD3 URZ, UPT, UPT, URZ, URZ, URZ ;  /* 0x000000fffffff290 */ /* 0x000fe4000fffe0ff */
[----:B------:R-:W-:Y:S01]  /*13f10*/  @P0 R2UR.BROADCAST UR8, R10 ;  /* 0x000000000a0802ca */ /* 0x000fe200008e0000 */
[----:B------:R-:W-:Y:S01]  /*13f20*/  @UP2 UMOV UR14, 0x0 ;  /* 0x00000000000e2882 */ /* 0x000fe20000000000 */
[----:B------:R-:W-:Y:S01]  /*13f30*/  @P0 R2UR.BROADCAST UR4, R7 ;  /* 0x00000000070402ca */ /* 0x000fe200008e0000 */
[----:B------:R-:W-:Y:S02]  /*13f40*/  @UP2 UMOV UR15, 0x8200010 ;  /* 0x08200010000f2882 */ /* 0x000fe40000000000 */
[----:B------:R1:W-:Y:S01]  /*13f50*/  @UP0 UTCQMMA gdesc[UR10], gdesc[UR12], tmem[UR5], tmem[UR14], idesc[UR15], UP1 ;  /* 0x00ff0e0c0a0005ea */ /* 0x0003e20008800305 */
[----:B------:R-:W-:Y:S01]  /*13f60*/  @P0 IMAD.MOV.U32 R11, RZ, RZ, -0x7fffbfe0 ;  /* 0x80004020ff0b0424 */ /* 0x000fe200078e00ff */
[----:B------:R-:W-:Y:S01]  /*13f70*/  VOTEU.ANY UP0, P0 ;  /* 0x0000000000ff7886 */ /* 0x000fe20000000100 */
[----:B------:R-:W-:Y:S01]  /*13f80*/  @P0 IMAD.MOV.U32 R12, RZ, RZ, R0 ;  /* 0x000000ffff0c0224 */ /* 0x000fe200078e0000 */
[----:B------:R-:W-:Y:S01]  /*13f90*/  VOTEU.ANY UP1, P0 ;  /* 0x0000000000ff7886 */ /* 0x000fe20000020100 */
[----:B------:R-:W-:Y:S01]  /*13fa0*/  @P0 IMAD.MOV.U32 R13, RZ, RZ, -0x7fffbfe0 ;  /* 0x80004020ff0d0424 */ /* 0x000fe200078e00ff */
[----:B------:R-:W-:Y:S02]  /*13fb0*/  @P0 R2UR.BROADCAST UR9, R11 ;  /* 0x000000000b0902ca */ /* 0x000fe400008e0000 */
[----:B------:R-:W-:Y:S02]  /*13fc0*/  @P0 R2UR.BROADCAST UR6, R12 ;  /* 0x000000000c0602ca */ /* 0x000fe400008e0000 */
[----:B------:R-:W-:Y:S02]  /*13fd0*/  @P0 R2UR.BROADCAST UR7, R13 ;  /* 0x000000000d0702ca */ /* 0x000fe400008e0000 */
[----:B------:R-:W-:Y:S01]  /*13fe0*/  ELECT P0, URZ, PT ;  /* 0x0000000000ff782f */ /* 0x000fe20003800000 */
[----:B-1----:R-:W-:Y:S01]  /*13ff0*/  @UP1 UMOV UR10, 0x0 ;  /* 0x00000000000a1882 */ /* 0x002fe20000000000 */
[----:B------:R-:W-:Y:S09]  /*14000*/  @UP1 UMOV UR11, 0x8200010 ;  /* 0x08200010000b1882 */ /* 0x000ff20000000000 */
[----:B------:R1:W-:Y:S01]  /*14010*/  @UP0 UTCQMMA gdesc[UR6], gdesc[UR8], tmem[UR4], tmem[UR10], idesc[UR11], UPT ;  /* 0x00ff0a08060005ea */ /* 0x0003e2000b800304 */
[----:B------:R-:W-:Y:S01]  /*14020*/  NOP ;  /* 0x0000000000007918 */ /* 0x000fe20000000000 */
.L_x_1242:
[----:B------:R-:W-:Y:S01]  /*14030*/  @P0 R2UR UR5, R5 ;  /* 0x00000000050502ca */ /* 0x000fe200000e0000 */
[----:B------:R-:W-:Y:S01]  /*14040*/  @P0 VIADD R4, R4, 0x58 ;  /* 0x0000005804040836 */ /* 0x000fe20000000000 */
[----:B------:R-:W-:Y:S01]  /*14050*/  PLOP3.LUT P2, PT, PT, PT, PT, 0x80, 0x8 ;  /* 0x000000000008781c */ /* 0x000fe20003f4f070 */
[----:B------:R-:W-:Y:S01]  /*14060*/  VIADD R8, R8, 0xffffffff ;  /* 0xffffffff08087836 */ /* 0x000fe20000000000 */
[----:B------:R-:W-:Y:S01]  /*14070*/  VOTEU.ANY UP0, P0 ;  /* 0x0000000000ff7886 */ /* 0x000fe20000000100 */
[----:B------:R-:W-:Y:S01]  /*14080*/  IMAD.MOV.U32 R25, RZ, RZ, R3 ;  /* 0x000000ffff197224 */ /* 0x000fe200078e0003 */
[----:B-1----:R-:W-:Y:S11]  /*14090*/  @P0 R2UR.BROADCAST UR4, R4 ;  /* 0x00000000040402ca */ /* 0x002ff600008e0000 */
[----:B------:R-:W-:Y:S02]  /*140a0*/  @!UPT UIADD3 URZ, UPT, UPT, URZ, URZ, URZ ;  /* 0x000000fffffff290 */ /* 0x000fe4000fffe0ff */
[----:B------:R3:W-:Y:S01]  /*140b0*/  @UP0 UTCBAR.MULTICAST [UR4], URZ, UR5 ;  /* 0x000000ff040003e9 */ /* 0x0007e20008000805 */
[----:B------:R-:W-:Y:S05]  /*140c0*/  @P1 BRA `(.L_x_1028) ;  /* 0xfffffff800ec1947 */ /* 0x000fea000383ffff */
[----:B---3--:R-:W-:Y:S05]  /*140d0*/  BSYNC B1 ;  /* 0x0000000000017941 */ /* 0x008fea0003800000 */
.L_x_1023:
[----:B------:R-:W-:-:S09]  /*140e0*/  UISETP.NE.AND UP0, UPT, UR37, URZ, UPT ;  /* 0x000000ff2500728c */ /* 0x000fd2000bf05270 */
[----:B------:R-:W-:Y:S05]  /*140f0*/  BRA.U UP0, `(.L_x_1029) ;  /* 0x0000000100047547 */ /* 0x000fea000b800000 */
[----:B------:R-:W-:Y:S05]  /*14100*/  BPT.TRAP 0x1 ;  /* 0x000000040000795c */ /* 0x000fea0000300000 */
.L_x_1029:
[----:B------:R-:W-:-:S03]  /*14110*/  UMOV UR4, 0xffffffff ;  /* 0xffffffff00047882 */ /* 0x000fc60000000000 */
[----:B------:R-:W-:Y:S05]  /*14120*/  BRA.DIV UR4, `(.L_x_1030) ;  /* 0x0000004204687947 */ /* 0x000fea000b800000 */
[----:B------:R-:W-:-:S13]  /*14130*/  ELECT P6, URZ, PT ;  /* 0x0000000000ff782f */ /* 0x000fda00038c0000 */
.L_x_1245:
[----:B------:R-:W-:Y:S01]  /*14140*/  @P6 VIADD R6, R6, 0x180 ;  /* 0x0000018006066836 */ /* 0x000fe20000000000 */
[----:B------:R-:W-:Y:S01]  /*14150*/  PLOP3.LUT P0, PT, P6, PT, PT, 0x80, 0x8 ;  /* 0x000000000008781c */ /* 0x000fe2000370f070 */
[----:B------:R-:W-:Y:S01]  /*14160*/  VOTEU.ANY UP0, P6 ;  /* 0x0000000000ff7886 */ /* 0x000fe20003000100 */
[----:B------:R-:W-:-:S11]  /*14170*/  VIADD R31, R31, 0x1 ;  /* 0x000000011f1f7836 */ /* 0x000fd60000000000 */
[----:B------:R-:W-:Y:S01]  /*14180*/  @P0 R2UR.BROADCAST UR4, R6 ;  /* 0x00000000060402ca */ /* 0x000fe200008e0000 */
[----:B------:R-:W-:Y:S01]  /*14190*/  IMAD.MOV.U32 R25, RZ, RZ, R3 ;  /* 0x000000ffff197224 */ /* 0x000fe200078e0003 */
[----:B------:R-:W-:-:S04]  /*141a0*/  ISETP.NE.AND P0, PT, R31, 0x4, PT ;  /* 0x000000041f00780c */ /* 0x000fc80003f05270 */
[----:B------:R-:W-:Y:S02]  /*141b0*/  SEL R5, RZ, 0x1, P0 ;  /* 0x00000001ff057807 */ /* 0x000fe40000000000 */
[----:B------:R-:W-:Y:S02]  /*141c0*/  SEL R31, R31, RZ, P0 ;  /* 0x000000ff1f1f7207 */ /* 0x000fe40000000000 */
[----:B------:R-:W-:-:S03]  /*141d0*/  LOP3.LUT R26, R26, R5, RZ, 0x3c, !PT ;  /* 0x000000051a1a7212 */ /* 0x000fc600078e3cff */
[----:B------:R1:W-:Y:S01]  /*141e0*/  @UP0 UTCBAR [UR4], URZ ;  /* 0x000000ff040003e9 */ /* 0x0003e200080000ff */
[----:B------:R-:W-:Y:S01]  /*141f0*/  NOP ;  /* 0x0000000000007918 */ /* 0x000fe20000000000 */
.L_x_1019:
[----:B-1----:R-:W-:Y:S05]  /*14200*/  BSYNC B2 ;  /* 0x0000000000027941 */ /* 0x002fea0003800000 */
.L_x_1018:
[----:B------:R-:W-:-:S13]  /*14210*/  ISETP.NE.AND P0, PT, R28, 0x8, PT ;  /* 0x000000081c00780c */ /* 0x000fda0003f05270 */
[----:B------:R-:W-:Y:S05]  /*14220*/  @P0 BRA `(.L_x_1031) ;  /* 0x0000000000040947 */ /* 0x000fea0003800000 */
[----:B------:R-:W-:Y:S05]  /*14230*/  BPT.TRAP 0x1 ;  /* 0x000000040000795c */ /* 0x000fea0000300000 */
.L_x_1031:
[C---:B------:R-:W-:Y:S01]  /*14240*/  LEA R0, R27.reuse, R16, 0x3 ;  /* 0x000000101b007211 */ /* 0x040fe200078e18ff */
[----:B------:R-:W-:Y:S01]  /*14250*/  BSSY B0, `(.L_x_1032) ;  /* 0x0000006000007945 */ /* 0x000fe20003800000 */
[----:B------:R-:W-:Y:S02]  /*14260*/  SHF.L.U32 R5, R24, 0x1f, RZ ;  /* 0x0000001f18057819 */ /* 0x000fe400000006ff */
[----:B------:R-:W-:Y:S02]  /*14270*/  MOV R4, UR36 ;  /* 0x0000002400047c02 */ /* 0x000fe40008000f00 */
[----:B------:R-:W1:Y:S03]  /*14280*/  SYNCS.PHASECHK.TRANS64.TRYWAIT P1, [R0+URZ+0x1e0], R5 ;  /* 0x0001e005000075a7 */ /* 0x000e6600080211ff */
[----:B------:R-:W-:Y:S01]  /*14290*/  IMAD R3, R27, 0x14, R4 ;  /* 0x000000141b037824 */ /* 0x000fe200078e0204 */
[----:B-1----:R-:W-:Y:S06]  /*142a0*/  @!P1 BRA `(.L_x_1033) ;  /* 0x0000004000289947 */ /* 0x002fec0003800000 */
.L_x_1246:
[----:B------:R-:W-:Y:S05]  /*142b0*/  BSYNC B0 ;  /* 0x0000000000007941 */ /* 0x000fea0003800000 */
.L_x_1032:
[----:B------:R3:W4:Y:S04]  /*142c0*/  LDS R18, [R3+0x8] ;  /* 0x0000080003127984 */ /* 0x0007280000000800 */
        /* <DEDUP_REMOVED lines=9> */
.L_x_1034:
[----:B-1----:R-:W-:Y:S01]  /*14360*/  ISETP.NE.AND P1, PT, R4, RZ, PT ;  /* 0x000000ff0400720c */ /* 0x002fe20003f25270 */
[----:B------:R-:W-:Y:S02]  /*14370*/  VIADD R27, R27, 0x1 ;  /* 0x000000011b1b7836 */ /* 0x000fe40000000000 */
[----:B------:R-:W-:-:S03]  /*14380*/  VIADD R0, R0, 0x220 ;  /* 0x0000022000007836 */ /* 0x000fc60000000000 */
[----:B------:R-:W-:Y:S02]  /*14390*/  ISETP.NE.AND P0, PT, R27, 0x8, PT ;  /* 0x000000081b00780c */ /* 0x000fe40003f05270 */
[----:B------:R-:W-:Y:S02]  /*143a0*/  PRMT R0, R17, 0x654, R0 ;  /* 0x0000065411007816 */ /* 0x000fe40000000000 */
[----:B---3--:R-:W-:Y:S02]  /*143b0*/  SEL R3, RZ, 0x1, P0 ;  /* 0x00000001ff037807 */ /* 0x008fe40000000000 */
[----:B------:R1:W-:Y:S01]  /*143c0*/  SYNCS.ARRIVE.TRANS64.RED.A1T0 RZ, [R0+URZ], RZ ;  /* 0x000000ff00ff79a7 */ /* 0x0003e200081004ff */
[----:B------:R-:W-:Y:S02]  /*143d0*/  SEL R27, R27, RZ, P0 ;  /* 0x000000ff1b1b7207 */ /* 0x000fe40000000000 */
[----:B------:R-:W-:Y:S01]  /*143e0*/  LOP3.LUT R24, R24, R3, RZ, 0x3c, !PT ;  /* 0x0000000318187212 */ /* 0x000fe200078e3cff */
[----:B------:R-:W-:Y:S05]  /*143f0*/  @P1 BRA `(.L_x_1035) ;  /* 0xfffffff400681947 */ /* 0x000fea000383ffff */
[----:B------:R-:W-:Y:S05]  /*14400*/  BSYNC B6 ;  /* 0x0000000000067941 */ /* 0x000fea0003800000 */
.L_x_1016:
[----:B-1----:R-:W1:Y:S01]  /*14410*/  S2R R0, SR_CgaCtaId ;  /* 0x0000000000007919 */ /* 0x002e620000008800 */
[----:B------:R-:W-:Y:S01]  /*14420*/  UMOV UR4, 0xffffffff ;  /* 0xffffffff00047882 */ /* 0x000fe20000000000 */
[----:B------:R-:W-:-:S04]  /*14430*/  MOV R3, 0x40 ;  /* 0x0000004000037802 */ /* 0x000fc80000000f00 */
[----:B-1----:R-:W-:Y:S01]  /*14440*/  LEA R0, R0, R3, 0x18 ;  /* 0x0000000300007211 */ /* 0x002fe200078ec0ff */
[----:B------:R-:W-:Y:S05]  /*14450*/  BRA.DIV UR4, `(.L_x_1036) ;  /* 0x0000003e04d07947 */ /* 0x000fea000b800000 */
[----:B------:R-:W-:-:S13]  /*14460*/  ELECT P6, URZ, PT ;  /* 0x0000000000ff782f */ /* 0x000fda00038c0000 */
.L_x_1249:
[----:B------:R-:W-:Y:S01]  /*14470*/  HFMA2 R2, -RZ, RZ, 0, 5.9604644775390625e-08 ;  /* 0x00000001ff027431 */ /* 0x000fe200000001ff */
[----:B------:R-:W-:Y:S01]  /*14480*/  VOTEU.ANY UP0, P6 ;  /* 0x0000000000ff7886 */ /* 0x000fe20003000100 */
[----:B------:R-:W-:-:S04]  /*14490*/  UISETP.NE.AND UP1, UPT, UR37, URZ, UPT ;  /* 0x000000ff2500728c */ /* 0x000fc8000bf25270 */
[----:B------:R-:W-:Y:S01]  /*144a0*/  @UP0 UVIRTCOUNT.DEALLOC.SMPOOL 0x80 ;  /* 0x000000800000084c */ /* 0x000fe20000000000 */
[----:B------:R1:W-:Y:S04]  /*144b0*/  @P6 STS.U8 [R0+0x1c], R2 ;  /* 0x00001c0200006388 */ /* 0x0003e80000000000 */
[----:B------:R-:W-:Y:S05]  /*144c0*/  BRA.U UP1, `(.L_x_1037) ;  /* 0x0000000101047547 */ /* 0x000fea000b800000 */
[----:B------:R-:W-:Y:S05]  /*144d0*/  BPT.TRAP 0x1 ;  /* 0x000000040000795c */ /* 0x000fea0000300000 */
.L_x_1037:
[----:B------:R-:W-:Y:S01]  /*144e0*/  LEA R3, R31, R16, 0x3 ;  /* 0x000000101f037211 */ /* 0x000fe200078e18ff */
[----:B------:R-:W-:Y:S01]  /*144f0*/  BSSY B0, `(.L_x_1038) ;  /* 0x0000004000007945 */ /* 0x000fe20003800000 */
[----:B-1----:R-:W-:-:S04]  /*14500*/  SHF.L.U32 R2, R26, 0x1f, RZ ;  /* 0x0000001f1a027819 */ /* 0x002fc800000006ff */
[----:B------:R-:W1:Y:S02]  /*14510*/  SYNCS.PHASECHK.TRANS64.TRYWAIT P0, [R3+URZ+0x1a0], R2 ;  /* 0x0001a002030075a7 */ /* 0x000e6400080011ff */
[----:B-1----:R-:W-:Y:S05]  /*14520*/  @!P0 BRA `(.L_x_1039) ;  /* 0x0000003c00bc8947 */ /* 0x002fea0003800000 */
.L_x_1250:
[----:B------:R-:W-:Y:S05]  /*14530*/  BSYNC B0 ;  /* 0x0000000000007941 */ /* 0x000fea0003800000 */
.L_x_1038:
[----:B------:R-:W-:Y:S01]  /*14540*/  UISETP.NE.AND UP0, UPT, UR37, URZ, UPT ;  /* 0x000000ff2500728c */ /* 0x000fe2000bf05270 */
[----:B------:R-:W-:-:S08]  /*14550*/  IADD3 R5, PT, PT, R31, 0x1, RZ ;  /* 0x000000011f057810 */ /* 0x000fd00007ffe0ff */
[----:B------:R-:W-:Y:S05]  /*14560*/  BRA.U UP0, `(.L_x_1040) ;  /* 0x0000000100047547 */ /* 0x000fea000b800000 */
[----:B------:R-:W-:Y:S05]  /*14570*/  BPT.TRAP 0x1 ;  /* 0x000000040000795c */ /* 0x000fea0000300000 */
.L_x_1040:
[C---:B------:R-:W-:Y:S01]  /*14580*/  ISETP.NE.AND P0, PT, R5.reuse, 0x4, PT ;  /* 0x000000040500780c */ /* 0x040fe20003f05270 */
[----:B------:R-:W-:Y:S03]  /*14590*/  BSSY B0, `(.L_x_1041) ;  /* 0x0000008000007945 */ /* 0x000fe60003800000 */
[----:B-1----:R-:W-:Y:S02]  /*145a0*/  SEL R3, RZ, 0x1, P0 ;  /* 0x00000001ff037807 */ /* 0x002fe40000000000 */
[----:B------:R-:W-:Y:S02]  /*145b0*/  SEL R5, R5, RZ, P0 ;  /* 0x000000ff05057207 */ /* 0x000fe40000000000 */
[----:B------:R-:W-:-:S03]  /*145c0*/  LOP3.LUT R3, R26, R3, RZ, 0x3c, !PT ;  /* 0x000000031a037212 */ /* 0x000fc600078e3cff */
[----:B------:R-:W-:Y:S01]  /*145d0*/  IMAD R2, R5, 0x8, R16 ;  /* 0x0000000805027824 */ /* 0x000fe200078e0210 */
[----:B------:R-:W-:-:S04]  /*145e0*/  SHF.L.U32 R7, R3, 0x1f, RZ ;  /* 0x0000001f03077819 */ /* 0x000fc800000006ff */
[----:B------:R-:W1:Y:S02]  /*145f0*/  SYNCS.PHASECHK.TRANS64.TRYWAIT P0, [R2+URZ+0x1a0], R7 ;  /* 0x0001a007020075a7 */ /* 0x000e6400080011ff */
[----:B-1----:R-:W-:Y:S05]  /*14600*/  @!P0 BRA `(.L_x_1042) ;  /* 0x0000003c00988947 */ /* 0x002fea0003800000 */
.L_x_1251:
[----:B------:R-:W-:Y:S05]  /*14610*/  BSYNC B0 ;  /* 0x0000000000007941 */ /* 0x000fea0003800000 */
.L_x_1041:
[----:B------:R-:W-:Y:S01]  /*14620*/  UISETP.NE.AND UP0, UPT, UR37, URZ, UPT ;  /* 0x000000ff2500728c */ /* 0x000fe2000bf05270 */
[----:B------:R-:W-:-:S08]  /*14630*/  IADD3 R5, PT, PT, R5, 0x1, RZ ;  /* 0x0000000105057810 */ /* 0x000fd00007ffe0ff */
[----:B------:R-:W-:Y:S05]  /*14640*/  BRA.U UP0, `(.L_x_1043) ;  /* 0x0000000100047547 */ /* 0x000fea000b800000 */
[----:B------:R-:W-:Y:S05]  /*14650*/  BPT.TRAP 0x1 ;  /* 0x000000040000795c */ /* 0x000fea0000300000 */
.L_x_1043:
        /* <DEDUP_REMOVED lines=9> */
.L_x_1252:
[----:B------:R-:W-:Y:S05]  /*146f0*/  BSYNC B0 ;  /* 0x0000000000007941 */ /* 0x000fea0003800000 */
.L_x_1044:
[----:B------:R-:W-:Y:S01]  /*14700*/  UISETP.NE.AND UP0, UPT, UR37, URZ, UPT ;  /* 0x000000ff2500728c */ /* 0x000fe2000bf05270 */
[----:B------:R-:W-:-:S08]  /*14710*/  IADD3 R5, PT, PT, R5, 0x1, RZ ;  /* 0x0000000105057810 */ /* 0x000fd00007ffe0ff */
[----:B------:R-:W-:Y:S05]  /*14720*/  BRA.U UP0, `(.L_x_1046) ;  /* 0x0000000100047547 */ /* 0x000fea000b800000 */
[----:B------:R-:W-:Y:S05]  /*14730*/  BPT.TRAP 0x1 ;  /* 0x000000040000795c */ /* 0x000fea0000300000 */
.L_x_1046:
[----:B------:R-:W-:-:S04]  /*14740*/  ISETP.NE.AND P0, PT, R5, 0x4, PT ;  /* 0x000000040500780c */ /* 0x000fc80003f05270 */
[----:B-1----:R-:W-:Y:S02]  /*14750*/  SEL R2, RZ, 0x1, P0 ;  /* 0x00000001ff027807 */ /* 0x002fe40000000000 */
[----:B------:R-:W-:Y:S02]  /*14760*/  SEL R5, R5, RZ, P0 ;  /* 0x000000ff05057207 */ /* 0x000fe40000000000 */
[----:B------:R-:W-:-:S03]  /*14770*/  LOP3.LUT R2, R3, R2, RZ, 0x3c, !PT ;  /* 0x0000000203027212 */ /* 0x000fc600078e3cff */
[----:B------:R-:W-:Y:S01]  /*14780*/  IMAD R5, R5, 0x8, R16 ;  /* 0x0000000805057824 */ /* 0x000fe200078e0210 */
[----:B------:R-:W-:-:S04]  /*14790*/  SHF.L.U32 R2, R2, 0x1f, RZ ;  /* 0x0000001f02027819 */ /* 0x000fc800000006ff */
[----:B------:R-:W1:Y:S02]  /*147a0*/  SYNCS.PHASECHK.TRANS64.TRYWAIT P0, [R5+URZ+0x1a0], R2 ;  /* 0x0001a002050075a7 */ /* 0x000e6400080011ff */
[----:B-1----:R-:W-:Y:S05]  /*147b0*/  @!P0 BRA `(.L_x_1047) ;  /* 0x0000003c00548947 */ /* 0x002fea0003800000 */
.L_x_1253:
[----:B------:R-:W-:Y:S05]  /*147c0*/  WARPSYNC.ALL ;  /* 0x0000000000007948 */ /* 0x000fea0003800000 */
[----:B-1----:R-:W1:Y:S01]  /*147d0*/  LDS R2, [R0+0x14] ;  /* 0x0000140000027984 */ /* 0x002e620000000800 */
[----:B------:R-:W-:Y:S01]  /*147e0*/  LOP3.LUT R30, R30, 0xffff, RZ, 0xc0, !PT ;  /* 0x0000ffff1e1e7812 */ /* 0x000fe200078ec0ff */
[----:B------:R-:W-:Y:S01]  /*147f0*/  UMOV UR5, 0xffff ;  /* 0x0000ffff00057882 */ /* 0x000fe20000000000 */
[----:B------:R-:W-:Y:S02]  /*14800*/  UMOV UR4, 0x1 ;  /* 0x0000000100047882 */ /* 0x000fe40000000000 */
[----:B------:R-:W-:-:S13]  /*14810*/  R2UR UR6, R30 ;  /* 0x000000001e0672ca */ /* 0x000fda00000e0000 */
[----:B------:R-:W-:-:S04]  /*14820*/  USHF.R.U32.HI UR6, URZ, 0x5, UR6 ;  /* 0x00000005ff067899 */ /* 0x000fc80008011606 */
[----:B------:R-:W-:Y:S02]  /*14830*/  USHF.L.U32 UR5, UR5, UR6, URZ ;  /* 0x0000000605057299 */ /* 0x000fe400080006ff */
[----:B------:R-:W-:-:S04]  /*14840*/  USHF.L.U32 UR4, UR4, UR6, URZ ;  /* 0x0000000604047299 */ /* 0x000fc800080006ff */
[----:B-1----:R-:W-:-:S04]  /*14850*/  LOP3.LUT R2, R2, UR5, RZ, 0xc0, !PT ;  /* 0x0000000502027c12 */ /* 0x002fc8000f8ec0ff */
[----:B------:R-:W-:-:S13]  /*14860*/  ISETP.NE.AND P0, PT, R2, UR5, PT ;  /* 0x0000000502007c0c */ /* 0x000fda000bf05270 */
[----:B------:R-:W-:Y:S05]  /*14870*/  @P0 BRA `(.L_x_1048) ;  /* 0x0000000000580947 */ /* 0x000fea0003800000 */
[----:B------:R-:W1:Y:S02]  /*14880*/  LDS R2, [R0+0x18] ;  /* 0x0000180000027984 */ /* 0x000e640000000800 */
[----:B-1----:R-:W-:-:S04]  /*14890*/  LOP3.LUT R2, R2, UR4, RZ, 0xc0, !PT ;  /* 0x0000000402027c12 */ /* 0x002fc8000f8ec0ff */
[----:B------:R-:W-:-:S13]  /*148a0*/  ISETP.NE.AND P0, PT, R2, UR4, PT ;  /* 0x0000000402007c0c */ /* 0x000fda000bf05270 */
[----:B------:R-:W-:Y:S05]  /*148b0*/  @P0 BRA `(.L_x_1049) ;  /* 0x00000000003c0947 */ /* 0x000fea0003800000 */
[----:B------:R-:W1:Y:S01]  /*148c0*/  S2R R3, SR_LANEID ;  /* 0x0000000000037919 */ /* 0x000e620000000000 */
[----:B------:R-:W-:Y:S01]  /*148d0*/  ULOP3.LUT UR6, URZ, UR5, URZ, 0x33, !UPT ;  /* 0x00000005ff067292 */ /* 0x000fe2000f8e33ff */
[----:B------:R-:W-:Y:S01]  /*148e0*/  LOP3.LUT R4, RZ, UR4, RZ, 0x33, !PT ;  /* 0x00000004ff047c12 */ /* 0x000fe2000f8e33ff */
[----:B------:R-:W-:Y:S02]  /*148f0*/  VOTEU.ANY UR7, UPT, PT ;  /* 0x0000000000077886 */ /* 0x000fe400038e0100 */
[----:B------:R-:W-:Y:S01]  /*14900*/  UFLO.U32 UR7, UR7 ;  /* 0x00000007000772bd */ /* 0x000fe200080e0000 */
[----:B------:R-:W3:Y:S01]  /*14910*/  REDUX UR4, R4 ;  /* 0x00000000040473c4 */ /* 0x000ee20000000000 */
[----:B------:R-:W-:-:S06]  /*14920*/  IMAD.U32 R2, RZ, RZ, UR6 ;  /* 0x00000006ff027e24 */ /* 0x000fcc000f8e00ff */
[----:B------:R1:W-:Y:S01]  /*14930*/  UTCATOMSWS.AND URZ, UR6 ;  /* 0x0000000600ff79e3 */ /* 0x0003e20008000000 */
[----:B------:R-:W5:Y:S01]  /*14940*/  REDUX UR5, R2 ;  /* 0x00000000020573c4 */ /* 0x000f620000000000 */
[----:B-1----:R-:W-:Y:S01]  /*14950*/  ISETP.EQ.U32.AND P0, PT, R3, UR7, PT ;  /* 0x0000000703007c0c */ /* 0x002fe2000bf02070 */
[----:B---3--:R-:W-:Y:S01]  /*14960*/  IMAD.U32 R3, RZ, RZ, UR4 ;  /* 0x00000004ff037e24 */ /* 0x008fe2000f8e00ff */
[----:B-----5:R-:W-:-:S11]  /*14970*/  MOV R5, UR5 ;  /* 0x0000000500057c02 */ /* 0x020fd60008000f00 */
[----:B------:R1:W-:Y:S04]  /*14980*/  @P0 ATOMS.AND RZ, [R0+0x14], R5 ;  /* 0x0000140500ff038c */ /* 0x0003e80002800000 */
[----:B------:R1:W-:Y:S01]  /*14990*/  @P0 ATOMS.AND RZ, [R0+0x18], R3 ;  /* 0x0000180300ff038c */ /* 0x0003e20002800000 */
[----:B------:R-:W-:Y:S05]  /*149a0*/  BRA `(.L_x_1050) ;  /* 0x0000000000147947 */ /* 0x000fea0003800000 */
.L_x_1049:
[----:B------:R-:W-:Y:S02]  /*149b0*/  MOV R2, 0x149d0 ;  /* 0x000149d000027802 */ /* 0x000fe40000000f00 */
[----:B--2-4-:R-:W-:Y:S05]  /*149c0*/  CALL.REL.NOINC `($__internal_4_$__cuda_sm10x_tcgen05_guardrail_trap_col_being_dealloced_not_returned_by_alloc) ;  /* 0x0000003800e47944 */ /* 0x014fea0003c00000 */
[----:B------:R-:W-:Y:S05]  /*149d0*/  BRA `(.L_x_1050) ;  /* 0x0000000000087947 */ /* 0x000fea0003800000 */
.L_x_1048:
[----:B------:R-:W-:Y:S02]  /*149e0*/  MOV R2, 0x14a00 ;  /* 0x00014a0000027802 */ /* 0x000fe40000000f00 */
[----:B--2-4-:R-:W-:Y:S05]  /*149f0*/  CALL.REL.NOINC `($__internal_6_$__cuda_sm10x_tcgen05_guardrail_trap_unallocated_columns_being_dealloced) ;  /* 0x0000003800f07944 */ /* 0x014fea0003c00000 */
.L_x_1050:
[----:B------:R-:W-:Y:S01]  /*14a00*/  NOP ;  /* 0x0000000000007918 */ /* 0x000fe20000000000 */
[----:B------:R-:W-:Y:S05]  /*14a10*/  EXIT ;  /* 0x000000000000794d */ /* 0x000fea0003800000 */
.L_x_675:
[----:B------:R-:W-:-:S07]  /*14a20*/  MOV R15, 0xffffffff ;  /* 0xffffffff000f7802 */ /* 0x000fce0000000f00 */
[----:B------:R-:W-:Y:S05]  /*14a30*/  WARPSYNC.COLLECTIVE R15, `(.L_x_1051) ;  /* 0x000000000f0c7348 */ /* 0x000fea0003c00000 */
[----:B------:R-:W-:Y:S02]  /*14a40*/  ELECT P6, UR79, PT ;  /* 0x00000000004f782f */ /* 0x000fe400038c0000 */
[----:B------:R-:W-:Y:S01]  /*14a50*/  MOV R14, UR79 ;  /* 0x0000004f000e7c02 */ /* 0x000fe20008000f00 */
[----:B------:R-:W-:Y:S10]  /*14a60*/  ENDCOLLECTIVE ;  /* 0x000000000000791b */ /* 0x000ff40003800000 */
.L_x_1051:
[----:B------:R-:W-:Y:S05]  /*14a70*/  BRA `(.L_x_1052) ;  /* 0xfffffec000007947 */ /* 0x000fea000383ffff */
.L_x_688:
        /* <DEDUP_REMOVED lines=8> */
.L_x_1054:
[----:B------:R-:W-:Y:S05]  /*14b00*/  BSYNC B0 ;  /* 0x0000000000007941 */ /* 0x000fea0003800000 */
.L_x_1053:
[----:B------:R-:W-:Y:S05]  /*14b10*/  BRA `(.L_x_1055) ;  /* 0xfffffed400047947 */ /* 0x000fea000383ffff */
.L_x_689:
[----:B------:R-:W-:Y:S01]  /*14b20*/  BSSY B0, `(.L_x_1056) ;  /* 0x0000006000007945 */ /* 0x000fe20003800000 */
[----:B------:R-:W-:-:S07]  /*14b30*/  MOV R15, 0xffffffff ;  /* 0xffffffff000f7802 */ /* 0x000fce0000000f00 */
[----:B--234-:R-:W-:Y:S05]  /*14b40*/  WARPSYNC.COLLECTIVE R15, `(.L_x_1057) ;  /* 0x000000000f0c7348 */ /* 0x01cfea0003c00000 */
[----:B------:R-:W-:Y:S02]  /*14b50*/  ELECT P6, UR79, PT ;  /* 0x00000000004f782f */ /* 0x000fe400038c0000 */
[----:B------:R-:W-:Y:S01]  /*14b60*/  MOV R14, UR79 ;  /* 0x0000004f000e7c02 */ /* 0x000fe20008000f00 */
[----:B--234-:R-:W-:Y:S10]  /*14b70*/  ENDCOLLECTIVE ;  /* 0x000000000000791b */ /* 0x01cff40003800000 */
.L_x_1057:
[----:B------:R-:W-:Y:S05]  /*14b80*/  BSYNC B0 ;  /* 0x0000000000007941 */ /* 0x000fea0003800000 */
.L_x_1056:
[----:B------:R-:W-:Y:S05]  /*14b90*/  BRA `(.L_x_1058) ;  /* 0xfffffed000ec7947 */ /* 0x000fea000383ffff */
.L_x_690:
        /* <DEDUP_REMOVED lines=8> */
.L_x_1060:
[----:B------:R-:W-:Y:S05]  /*14c20*/  BSYNC B0 ;  /* 0x0000000000007941 */ /* 0x000fea0003800000 */
.L_x_1059:
[----:B------:R-:W-:Y:S05]  /*14c30*/  BRA `(.L_x_1061) ;  /* 0xfffffed000d07947 */ /* 0x000fea000383ffff */
.L_x_692:
[----:B------:R-:W-:Y:S01]  /*14c40*/  BSSY B0, `(.L_x_1062) ;  /* 0x0000006000007945 */ /* 0x000fe20003800000 */
[----:B------:R-:W-:-:S07]  /*14c50*/  MOV R15, 0xffffffff ;  /* 0xffffffff000f7802 */ /* 0x000fce0000000f00 */
[----:B--234-:R-:W-:Y:S05]  /*14c60*/  WARPSYNC.COLLECTIVE R15, `(.L_x_1063) ;  /* 0x000000000f0c7348 */ /* 0x01cfea0003c00000 */
[----:B------:R-:W-:Y:S02]  /*14c70*/  ELECT P6, UR79, PT ;  /* 0x00000000004f782f */ /* 0x000fe400038c0000 */
[----:B------:R-:W-:Y:S01]  /*14c80*/  MOV R14, UR79 ;  /* 0x0000004f000e7c02 */ /* 0x000fe20008000f00 */
[----:B--234-:R-:W-:Y:S10]  /*14c90*/  ENDCOLLECTIVE ;  /* 0x000000000000791b */ /* 0x01cff40003800000 */
.L_x_1063:
[----:B------:R-:W-:Y:S05]  /*14ca0*/  BSYNC B0 ;  /* 0x0000000000007941 */ /* 0x000fea0003800000 */
.L_x_1062:
[----:B------:R-:W-:Y:S05]  /*14cb0*/  BRA `(.L_x_1064) ;  /* 0xfffffed000c47947 */ /* 0x000fea000383ffff */
.L_x_694:
        /* <DEDUP_REMOVED lines=8> */
.L_x_1066:
[----:B------:R-:W-:Y:S05]  /*14d40*/  BSYNC B0 ;  /* 0x0000000000007941 */ /* 0x000fea0003800000 */
.L_x_1065:
[----:B------:R-:W-:Y:S05]  /*14d50*/  BRA `(.L_x_1067) ;  /* 0xfffffed4000c7947 */ /* 0x000fea000383ffff */
.L_x_696:
[----:B------:R-:W-:Y:S01]  /*14d60*/  BSSY B0, `(.L_x_1068) ;  /* 0x0000006000007945 */ /* 0x000fe20003800000 */
[----:B------:R-:W-:-:S07]  /*14d70*/  MOV R15, 0xffffffff ;  /* 0xffffffff000f7802 */ /* 0x000fce0000000f00 */
[----:B--234-:R-:W-:Y:S05]  /*14d80*/  WARPSYNC.COLLECTIVE R15, `(.L_x_1069) ;  /* 0x000000000f0c7348 */ /* 0x01cfea0003c00000 */
[----:B------:R-:W-:Y:S02]  /*14d90*/  ELECT P6, UR79, PT ;  /* 0x00000000004f782f */ /* 0x000fe400038c0000 */
[----:B------:R-:W-:Y:S01]  /*14da0*/  MOV R14, UR79 ;  /* 0x0000004f000e7c02 */ /* 0x000fe20008000f00 */
[----:B--234-:R-:W-:Y:S10]  /*14db0*/  ENDCOLLECTIVE ;  /* 0x000000000000791b */ /* 0x01cff40003800000 */
.L_x_1069:
[----:B------:R-:W-:Y:S05]  /*14dc0*/  BSYNC B0 ;  /* 0x0000000000007941 */ /* 0x000fea0003800000 */
.L_x_1068:
[----:B------:R-:W-:Y:S05]  /*14dd0*/  BRA `(.L_x_1070) ;  /* 0xfffffed400007947 */ /* 0x000fea000383ffff */
.L_x_697:
        /* <DEDUP_REMOVED lines=8> */
.L_x_1072:
[----:B------:R-:W-:Y:S05]  /*14e60*/  BSYNC B0 ;  /* 0x0000000000007941 */ /* 0x000fea0003800000 */
.L_x_1071:
[----:B------:R-:W-:Y:S05]  /*14e70*/  BRA `(.L_x_1073) ;  /* 0xfffffed400207947 */ /* 0x000fea000383ffff */
.L_x_699:
[----:B------:R-:W-:Y:S01]  /*14e80*/  BSSY B0, `(.L_x_1074) ;  /* 0x0000006000007945 */ /* 0x000fe20003800000 */
[----:B------:R-:W-:-:S07]  /*14e90*/  MOV R15, 0xffffffff ;  /* 0xffffffff000f7802 */ /* 0x000fce0000000f00 */
[----:B--234-:R-:W-:Y:S05]  /*14ea0*/  WARPSYNC.COLLECTIVE R15, `(.L_x_1075) ;  /* 0x000000000f0c7348 */ /* 0x01cfea0003c00000 */
[----:B------:R-:W-:Y:S02]  /*14eb0*/  ELECT P6, UR79, PT ;  /* 0x00000000004f782f */ /* 0x000fe400038c0000 */
[----:B------:R-:W-:Y:S01]  /*14ec0*/  MOV R14, UR79 ;  /* 0x0000004f000e7c02 */ /* 0x000fe20008000f00 */
[----:B--234-:R-:W-:Y:S10]  /*14ed0*/  ENDCOLLECTIVE ;  /* 0x000000000000791b */ /* 0x01cff40003800000 */
.L_x_1075:
[----:B------:R-:W-:Y:S05]  /*14ee0*/  BSYNC B0 ;  /* 0x0000000000007941 */ /* 0x000fea0003800000 */
.L_x_1074:
[----:B------:R-:W-:Y:S05]  /*14ef0*/  BRA `(.L_x_1076) ;  /* 0xfffffed400147947 */ /* 0x000fea000383ffff */
.L_x_701:
        /* <DEDUP_REMOVED lines=8> */
.L_x_1078:
[----:B------:R-:W-:Y:S05]  /*14f80*/  BSYNC B0 ;  /* 0x0000000000007941 */ /* 0x000fea0003800000 */
.L_x_1077:
[----:B------:R-:W-:Y:S05]  /*14f90*/  BRA `(.L_x_1079) ;  /* 0xfffffed4007c7947 */ /* 0x000fea000383ffff */
.L_x_703:
[----:B------:R-:W-:Y:S01]  /*14fa0*/  BSSY B0, `(.L_x_1080) ;  /* 0x0000006000007945 */ /* 0x000fe20003800000 */
[----:B------:R-:W-:-:S07]  /*14fb0*/  MOV R15, 0xffffffff ;  /* 0xffffffff000f7802 */ /* 0x000fce0000000f00 */
[----:B--234-:R-:W-:Y:S05]  /*14fc0*/  WARPSYNC.COLLECTIVE R15, `(.L_x_1081) ;  /* 0x000000000f0c7348 */ /* 0x01cfea0003c00000 */
[----:B------:R-:W-:Y:S02]  /*14fd0*/  ELECT P6, UR79, PT ;  /* 0x00000000004f782f */ /* 0x000fe400038c0000 */
[----:B------:R-:W-:Y:S01]  /*14fe0*/  MOV R14, UR79 ;  /* 0x0000004f000e7c02 */ /* 0x000fe20008000f00 */
[----:B--234-:R-:W-:Y:S10]  /*14ff0*/  ENDCOLLECTIVE ;  /* 0x000000000000791b */ /* 0x01cff40003800000 */
.L_x_1081:
[----:B------:R-:W-:Y:S05]  /*15000*/  BSYNC B0 ;  /* 0x0000000000007941 */ /* 0x000fea0003800000 */
.L_x_1080:
[----:B------:R-:W-:Y:S05]  /*15010*/  BRA `(.L_x_1082) ;  /* 0xfffffed400707947 */ /* 0x000fea000383ffff */
.L_x_705:
        /* <DEDUP_REMOVED lines=8> */
.L_x_1084:
[----:B------:R-:W-:Y:S05]  /*150a0*/  BSYNC B0 ;  /* 0x0000000000007941 */ /* 0x000fea0003800000 */
.L_x_1083:
[----:B------:R-:W-:Y:S05]  /*150b0*/  BRA `(.L_x_1085) ;  /* 0xfffffed400d87947 */ /* 0x000fea000383ffff */
.L_x_707:
[----:B------:R-:W-:Y:S01]  /*150c0*/  BSSY B0, `(.L_x_1086) ;  /* 0x0000006000007945 */ /* 0x000fe20003800000 */
[----:B------:R-:W-:-:S07]  /*150d0*/  MOV R15, 0xffffffff ;  /* 0xffffffff000f7802 */ /* 0x000fce0000000f00 */
[----:B--234-:R-:W-:Y:S05]  /*150e0*/  WARPSYNC.COLLECTIVE R15, `(.L_x_1087) ;  /* 0x000000000f0c7348 */ /* 0x01cfea0003c00000 */
[----:B------:R-:W-:Y:S02]  /*150f0*/  ELECT P6, UR79, PT ;  /* 0x00000000004f782f */ /* 0x000fe400038c0000 */
[----:B------:R-:W-:Y:S01]  /*15100*/  MOV R14, UR79 ;  /* 0x0000004f000e7c02 */ /* 0x000fe20008000f00 */
[----:B--234-:R-:W-:Y:S10]  /*15110*/  ENDCOLLECTIVE ;  /* 0x000000000000791b */ /* 0x01cff40003800000 */
.L_x_1087:
[----:B------:R-:W-:Y:S05]  /*15120*/  BSYNC B0 ;  /* 0x0000000000007941 */ /* 0x000fea0003800000 */
.L_x_1086:
[----:B------:R-:W-:Y:S05]  /*15130*/  BRA `(.L_x_1088) ;  /* 0xfffffed400cc7947 */ /* 0x000fea000383ffff */
.L_x_728:
        /* <DEDUP_REMOVED lines=8> */
.L_x_1090:
[----:B------:R-:W-:Y:S05]  /*151c0*/  BSYNC B0 ;  /* 0x0000000000007941 */ /* 0x000fea0003800000 */
.L_x_1089:
        /* <DEDUP_REMOVED lines=8> */
.L_x_1091:
        /* <DEDUP_REMOVED lines=9> */
.L_x_1092:
[----:B------:R-:W-:Y:S02]  /*152e0*/  IMAD.MOV.U32 R13, RZ, RZ, R3 ;  /* 0x000000ffff0d7224 */ /* 0x000fe400078e0003 */
[----:B------:R-:W-:-:S07]  /*152f0*/  IMAD.MOV.U32 R4, RZ, RZ, R14 ;  /* 0x000000ffff047224 */ /* 0x000fce00078e000e */
[----:B------:R-:W-:Y:S05]  /*15300*/  WARPSYNC.COLLECTIVE R15, `(.L_x_1093) ;  /* 0x000000000f087348 */ /* 0x000fea0003c00000 */
[----:B------:R1:W2:Y:S02]  /*15310*/  SHFL.UP P6, R14, R13, R12, R11 ;  /* 0x0400000c0d0e7389 */ /* 0x0002a400000c000b */
[----:B-12---:R-:W-:Y:S05]  /*15320*/  ENDCOLLECTIVE ;  /* 0x000000000000791b */ /* 0x006fea0003800000 */
.L_x_1093:
        /* <DEDUP_REMOVED lines=9> */
.L_x_1094:
[----:B------:R-:W-:Y:S02]  /*153c0*/  IMAD.MOV.U32 R13, RZ, RZ, R5 ;  /* 0x000000ffff0d7224 */ /* 0x000fe400078e0005 */
[----:B------:R-:W-:-:S07]  /*153d0*/  IMAD.MOV.U32 R6, RZ, RZ, R14 ;  /* 0x000000ffff067224 */ /* 0x000fce00078e000e */
[----:B------:R-:W-:Y:S05]  /*153e0*/  WARPSYNC.COLLECTIVE R15, `(.L_x_1095) ;  /* 0x000000000f087348 */ /* 0x000fea0003c00000 */
[----:B------:R1:W2:Y:S02]  /*153f0*/  SHFL.UP P6, R14, R13, R12, R11 ;  /* 0x0400000c0d0e7389 */ /* 0x0002a400000c000b */
[----:B-12---:R-:W-:Y:S05]  /*15400*/  ENDCOLLECTIVE ;  /* 0x000000000000791b */ /* 0x006fea0003800000 */
.L_x_1095:
        /* <DEDUP_REMOVED lines=9> */
.L_x_1096:
[----:B------:R-:W-:Y:S02]  /*154a0*/  IMAD.MOV.U32 R13, RZ, RZ, R7 ;  /* 0x000000ffff0d7224 */ /* 0x000fe400078e0007 */
[----:B------:R-:W-:-:S07]  /*154b0*/  IMAD.MOV.U32 R0, RZ, RZ, R14 ;  /* 0x000000ffff007224 */ /* 0x000fce00078e000e */
[----:B------:R-:W-:Y:S05]  /*154c0*/  WARPSYNC.COLLECTIVE R15, `(.L_x_1097) ;  /* 0x000000000f087348 */ /* 0x000fea0003c00000 */
[----:B------:R1:W2:Y:S02]  /*154d0*/  SHFL.UP P6, R14, R13, R12, R11 ;  /* 0x0400000c0d0e7389 */ /* 0x0002a400000c000b */
[----:B-12---:R-:W-:Y:S05]  /*154e0*/  ENDCOLLECTIVE ;  /* 0x000000000000791b */ /* 0x006fea0003800000 */
.L_x_1097:
        /* <DEDUP_REMOVED lines=9> */
.L_x_1098:
[----:B------:R-:W-:Y:S01]  /*15580*/  MOV R13, R6 ;  /* 0x00000006000d7202 */ /* 0x000fe20000000f00 */
[----:B------:R-:W-:-:S07]  /*15590*/  IMAD.MOV.U32 R4, RZ, RZ, R14 ;  /* 0x000000ffff047224 */ /* 0x000fce00078e000e */
[----:B------:R-:W-:Y:S05]  /*155a0*/  WARPSYNC.COLLECTIVE R15, `(.L_x_1099) ;  /* 0x000000000f087348 */ /* 0x000fea0003c00000 */
[----:B------:R1:W2:Y:S02]  /*155b0*/  SHFL.UP P6, R14, R13, R12, R11 ;  /* 0x0400000c0d0e7389 */ /* 0x0002a400000c000b */
[----:B-12---:R-:W-:Y:S05]  /*155c0*/  ENDCOLLECTIVE ;  /* 0x000000000000791b */ /* 0x006fea0003800000 */
.L_x_1099:
        /* <DEDUP_REMOVED lines=12> */
.L_x_1100:
[----:B------:R-:W-:Y:S05]  /*15690*/  BRA `(.L_x_1101) ;  /* 0xfffffef000807947 */ /* 0x000fea000383ffff */
.L_x_730:
        /* <DEDUP_REMOVED lines=8> */
.L_x_1103:
[----:B------:R-:W-:Y:S05]  /*15720*/  BSYNC B0 ;  /* 0x0000000000007941 */ /* 0x000fea0003800000 */
.L_x_1102:
        /* <DEDUP_REMOVED lines=8> */
.L_x_1104:
[----:B------:R-:W-:Y:S01]  /*157b0*/  MOV R60, R14 ;  /* 0x0000000e003c7202 */ /* 0x000fe20000000f00 */
[----:B------:R-:W-:Y:S05]  /*157c0*/  BRA `(.L_x_1105) ;  /* 0xfffffef0004c7947 */ /* 0x000fea000383ffff */
.L_x_732:
[----:B------:R-:W-:Y:S01]  /*157d0*/  HFMA2 R11, -RZ, RZ, 0, 1.847743988037109375e-06 ;  /* 0x0000001fff0b7431 */ /* 0x000fe200000001ff */
[----:B------:R-:W-:Y:S01]  /*157e0*/  BSSY B0, `(.L_x_1106) ;  /* 0x0000006000007945 */ /* 0x000fe20003800000 */
[----:B------:R-:W-:Y:S02]  /*157f0*/  MOV R13, R57 ;  /* 0x00000039000d7202 */ /* 0x000fe40000000f00 */
[----:B------:R-:W-:-:S07]  /*15800*/  MOV R15, 0xffffffff ;  /* 0xffffffff000f7802 */ /* 0x000fce0000000f00 */
[----:B-12-45:R-:W-:Y:S05]  /*15810*/  WARPSYNC.COLLECTIVE R15, `(.L_x_1107) ;  /* 0x000000000f087348 */ /* 0x036fea0003c00000 */
[----:B-1----:R1:W3:Y:S02]  /*15820*/  SHFL.IDX P6, R14, R13, R12, R11 ;  /* 0x0000000c0d0e7389 */ /* 0x0022e400000c000b */
[----:B-12345:R-:W-:Y:S05]  /*15830*/  ENDCOLLECTIVE ;  /* 0x000000000000791b */ /* 0x03efea0003800000 */
.L_x_1107:
[----:B------:R-:W-:Y:S05]  /*15840*/  BSYNC B0 ;  /* 0x0000000000007941 */ /* 0x000fea0003800000 */
.L_x_1106:
[----:B------:R-:W-:Y:S02]  /*15850*/  HFMA2 R11, -RZ, RZ, 0, 1.847743988037109375e-06 ;  /* 0x0000001fff0b7431 */ /* 0x000fe400000001ff */
[----:B------:R-:W-:Y:S02]  /*15860*/  IMAD.MOV.U32 R13, RZ, RZ, R61 ;  /* 0x000000ffff0d7224 */ /* 0x000fe400078e003d */
[----:B------:R-:W-:Y:S02]  /*15870*/  IMAD.MOV.U32 R15, RZ, RZ, -0x1 ;  /* 0xffffffffff0f7424 */ /* 0x000fe400078e00ff */
[----:B------:R-:W-:-:S07]  /*15880*/  IMAD.MOV.U32 R24, RZ, RZ, R14 ;  /* 0x000000ffff187224 */ /* 0x000fce00078e000e */
[----:B------:R-:W-:Y:S05]  /*15890*/  WARPSYNC.COLLECTIVE R15, `(.L_x_1108) ;  /* 0x000000000f087348 */ /* 0x000fea0003c00000 */
[----:B------:R1:W2:Y:S02]  /*158a0*/  SHFL.IDX P6, R14, R13, R12, R11 ;  /* 0x0000000c0d0e7389 */ /* 0x0002a400000c000b */
[----:B-12---:R-:W-:Y:S05]  /*158b0*/  ENDCOLLECTIVE ;  /* 0x000000000000791b */ /* 0x006fea0003800000 */
.L_x_1108:
[----:B------:R-:W-:Y:S01]  /*158c0*/  IMAD.MOV.U32 R13, RZ, RZ, R21 ;  /* 0x000000ffff0d7224 */ /* 0x000fe200078e0015 */
[----:B------:R-:W-:-:S07]  /*158d0*/  MOV R22, R14 ;  /* 0x0000000e00167202 */ /* 0x000fce0000000f00 */
[----:B------:R-:W-:Y:S05]  /*158e0*/  WARPSYNC.COLLECTIVE R15, `(.L_x_1109) ;  /* 0x000000000f087348 */ /* 0x000fea0003c00000 */
[----:B------:R1:W2:Y:S02]  /*158f0*/  SHFL.IDX P6, R14, R13, R12, R11 ;  /* 0x0000000c0d0e7389 */ /* 0x0002a400000c000b */
[----:B-12---:R-:W-:Y:S05]  /*15900*/  ENDCOLLECTIVE ;  /* 0x000000000000791b */ /* 0x006fea0003800000 */
.L_x_1109:
[----:B------:R-:W-:Y:S01]  /*15910*/  IMAD.MOV.U32 R13, RZ, RZ, R9 ;  /* 0x000000ffff0d7224 */ /* 0x000fe200078e0009 */
[----:B------:R-:W-:-:S07]  /*15920*/  MOV R23, R14 ;  /* 0x0000000e00177202 */ /* 0x000fce0000000f00 */
[----:B------:R-:W-:Y:S05]  /*15930*/  WARPSYNC.COLLECTIVE R15, `(.L_x_1110) ;  /* 0x000000000f087348 */ /* 0x000fea0003c00000 */
[----:B------:R1:W2:Y:S02]  /*15940*/  SHFL.IDX P6, R14, R13, R12, R11 ;  /* 0x0000000c0d0e7389 */ /* 0x0002a400000c000b */
[----:B-12---:R-:W-:Y:S05]  /*15950*/  ENDCOLLECTIVE ;  /* 0x000000000000791b */ /* 0x006fea0003800000 */
.L_x_1110:
[----:B------:R-:W-:Y:S01]  /*15960*/  IMAD.MOV.U32 R13, RZ, RZ, R8 ;  /* 0x000000ffff0d7224 */ /* 0x000fe200078e0008 */
[----:B------:R-:W-:-:S07]  /*15970*/  MOV R3, R14 ;  /* 0x0000000e00037202 */ /* 0x000fce0000000f00 */
[----:B------:R-:W-:Y:S05]  /*15980*/  WARPSYNC.COLLECTIVE R15, `(.L_x_1111) ;  /* 0x000000000f087348 */ /* 0x000fea0003c00000 */
[----:B------:R1:W2:Y:S02]  /*15990*/  SHFL.IDX P6, R14, R13, R12, R11 ;  /* 0x0000000c0d0e7389 */ /* 0x0002a400000c000b */
[----:B-12---:R-:W-:Y:S05]  /*159a0*/  ENDCOLLECTIVE ;  /* 0x000000000000791b */ /* 0x006fea0003800000 */
.L_x_1111:
[----:B------:R-:W-:-:S05]  /*159b0*/  IMAD.MOV.U32 R9, RZ, RZ, R3 ;  /* 0x000000ffff097224 */ /* 0x000fca00078e0003 */
[----:B------:R-:W-:Y:S01]  /*159c0*/  MOV R27, R9 ;  /* 0x00000009001b7202 */ /* 0x000fe20000000f00 */
[----:B------:R-:W-:Y:S01]  /*159d0*/  IMAD.MOV.U32 R13, RZ, RZ, R49 ;  /* 0x000000ffff0d7224 */ /* 0x000fe200078e0031 */
[----:B------:R-:W-:-:S07]  /*159e0*/  MOV R8, R14 ;  /* 0x0000000e00087202 */ /* 0x000fce0000000f00 */
[----:B------:R-:W-:Y:S05]  /*159f0*/  WARPSYNC.COLLECTIVE R15, `(.L_x_1112) ;  /* 0x000000000f087348 */ /* 0x000fea0003c00000 */
[----:B------:R1:W2:Y:S02]  /*15a00*/  SHFL.IDX P6, R14, R13, R12, R11 ;  /* 0x0000000c0d0e7389 */ /* 0x0002a400000c000b */
[----:B-12---:R-:W-:Y:S05]  /*15a10*/  ENDCOLLECTIVE ;  /* 0x000000000000791b */ /* 0x006fea0003800000 */
.L_x_1112:
[----:B------:R-:W-:Y:S01]  /*15a20*/  MOV R26, R8 ;  /* 0x00000008001a7202 */ /* 0x000fe20000000f00 */
[----:B------:R-:W-:Y:S01]  /*15a30*/  IMAD.MOV.U32 R13, RZ, RZ, R48 ;  /* 0x000000ffff0d7224 */ /* 0x000fe200078e0030 */
[----:B------:R-:W-:-:S07]  /*15a40*/  MOV R49, R14 ;  /* 0x0000000e00317202 */ /* 0x000fce0000000f00 */
[----:B------:R-:W-:Y:S05]  /*15a50*/  WARPSYNC.COLLECTIVE R15, `(.L_x_1113) ;  /* 0x000000000f087348 */ /* 0x000fea0003c00000 */
[----:B------:R1:W2:Y:S02]  /*15a60*/  SHFL.IDX P6, R14, R13, R12, R11 ;  /* 0x0000000c0d0e7389 */ /* 0x0002a400000c000b */
[----:B-12---:R-:W-:Y:S05]  /*15a70*/  ENDCOLLECTIVE ;  /* 0x000000000000791b */ /* 0x006fea0003800000 */
.L_x_1113:
[----:B------:R-:W-:Y:S01]  /*15a80*/  MOV R48, R14 ;  /* 0x0000000e00307202 */ /* 0x000fe20000000f00 */
[----:B------:R-:W-:Y:S06]  /*15a90*/  BRA `(.L_x_1114) ;  /* 0xfffffeec00e87947 */ /* 0x000fec000383ffff */
.L_x_747:
[----:B------:R-:W-:Y:S01]  /*15aa0*/  BSSY B0, `(.L_x_1115) ;  /* 0x0000006000007945 */ /* 0x000fe20003800000 */
[----:B------:R-:W-:-:S07]  /*15ab0*/  MOV R15, 0xffffffff ;  /* 0xffffffff000f7802 */ /* 0x000fce0000000f00 */
[----:B------:R-:W-:Y:S05]  /*15ac0*/  WARPSYNC.COLLECTIVE R15, `(.L_x_1116) ;  /* 0x000000000f0c7348 */ /* 0x000fea0003c00000 */
[----:B------:R-:W-:Y:S02]  /*15ad0*/  ELECT P6, UR79, PT ;  /* 0x00000000004f782f */ /* 0x000fe400038c0000 */
[----:B------:R-:W-:Y:S01]  /*15ae0*/  MOV R14, UR79 ;  /* 0x0000004f000e7c02 */ /* 0x000fe20008000f00 */
[----:B------:R-:W-:Y:S10]  /*15af0*/  ENDCOLLECTIVE ;  /* 0x000000000000791b */ /* 0x000ff40003800000 */
.L_x_1116:
[----:B------:R-:W-:Y:S05]  /*15b00*/  BSYNC B0 ;  /* 0x0000000000007941 */ /* 0x000fea0003800000 */
.L_x_1115:
[----:B------:R-:W-:Y:S05]  /*15b10*/  BRA `(.L_x_1117) ;  /* 0xffffff0000d47947 */ /* 0x000fea000383ffff */
.L_x_751:
[----:B------:R-:W-:Y:S01]  /*15b20*/  BSSY B0, `(.L_x_1118) ;  /* 0x0000005000007945 */ /* 0x000fe20003800000 */
[----:B------:R-:W-:-:S07]  /*15b30*/  MOV R15, 0xffffffff ;  /* 0xffffffff000f7802 */ /* 0x000fce0000000f00 */
[----:B-1----:R-:W-:Y:S05]  /*15b40*/  WARPSYNC.COLLECTIVE R15, `(.L_x_1119) ;  /* 0x000000000f087348 */ /* 0x002fea0003c00000 */
[----:B------:R-:W-:Y:S01]  /*15b50*/  NOP ;  /* 0x0000000000007918 */ /* 0x000fe20000000000 */
[----:B-1----:R-:W-:Y:S05]  /*15b60*/  ENDCOLLECTIVE ;  /* 0x000000000000791b */ /* 0x002fea0003800000 */
.L_x_1119:
[----:B------:R-:W-:Y:S05]  /*15b70*/  BSYNC B0 ;  /* 0x0000000000007941 */ /* 0x000fea0003800000 */
.L_x_1118:
[----:B------:R-:W-:-:S07]  /*15b80*/  MOV R15, 0xffffffff ;  /* 0xffffffff000f7802 */ /* 0x000fce0000000f00 */
[----:B------:R-:W-:Y:S05]  /*15b90*/  WARPSYNC.COLLECTIVE R15, `(.L_x_1120) ;  /* 0x000000000f0c7348 */ /* 0x000fea0003c00000 */
[----:B------:R-:W-:Y:S02]  /*15ba0*/  ELECT P6, UR79, PT ;  /* 0x00000000004f782f */ /* 0x000fe400038c0000 */
[----:B------:R-:W-:Y:S01]  /*15bb0*/  MOV R14, UR79 ;  /* 0x0000004f000e7c02 */ /* 0x000fe20008000f00 */
[----:B------:R-:W-:Y:S10]  /*15bc0*/  ENDCOLLECTIVE ;  /* 0x000000000000791b */ /* 0x000ff40003800000 */
.L_x_1120:
[----:B------:R-:W-:Y:S05]  /*15bd0*/  BRA `(.L_x_1121) ;  /* 0xffffff0400b47947 */ /* 0x000fea000383ffff */
.L_x_760:
[----:B-1----:R1:W2:Y:S02]  /*15be0*/  SYNCS.PHASECHK.TRANS64.TRYWAIT P0, [R2+URZ+0x58], R9 ;  /* 0x00005809020075a7 */ /* 0x0022a400080011ff */
[----:B--2---:R-:W-:Y:S05]  /*15bf0*/  @!P0 NANOSLEEP.SYNCS 0x989680 ;  /* 0x009896800000895d */ /* 0x004fea0003900000 */
[----:B------:R-:W2:Y:S02]  /*15c00*/  @!P0 SYNCS.PHASECHK.TRANS64 P0, [R2+URZ+0x58], R9 ;  /* 0x00005809020085a7 */ /* 0x000ea400080010ff */
[----:B--2---:R-:W-:Y:S05]  /*15c10*/  @!P0 BRA `(.L_x_760) ;  /* 0xfffffffc00f08947 */ /* 0x004fea000383ffff */
[----:B------:R-:W-:Y:S05]  /*15c20*/  BRA `(.L_x_759) ;  /* 0xffffff0800707947 */ /* 0x000fea000383ffff */
.L_x_764:
[----:B------:R-:W-:Y:S01]  /*15c30*/  BSSY B0, `(.L_x_1122) ;  /* 0x0000006000007945 */ /* 0x000fe20003800000 */
[----:B------:R-:W-:-:S07]  /*15c40*/  MOV R15, 0xffffffff ;  /* 0xffffffff000f7802 */ /* 0x000fce0000000f00 */
[----:B-123--:R-:W-:Y:S05]  /*15c50*/  WARPSYNC.COLLECTIVE R15, `(.L_x_1123) ;  /* 0x000000000f0c7348 */ /* 0x00efea0003c00000 */
[----:B------:R-:W-:Y:S02]  /*15c60*/  ELECT P6, UR79, PT ;  /* 0x00000000004f782f */ /* 0x000fe400038c0000 */
[----:B------:R-:W-:Y:S01]  /*15c70*/  MOV R14, UR79 ;  /* 0x0000004f000e7c02 */ /* 0x000fe20008000f00 */
[----:B-123--:R-:W-:Y:S10]  /*15c80*/  ENDCOLLECTIVE ;  /* 0x000000000000791b */ /* 0x00eff40003800000 */
.L_x_1123:
[----:B------:R-:W-:Y:S05]  /*15c90*/  BSYNC B0 ;  /* 0x0000000000007941 */ /* 0x000fea0003800000 */
.L_x_1122:
[----:B------:R-:W-:Y:S05]  /*15ca0*/  BRA `(.L_x_1124) ;  /* 0xffffff0800ac7947 */ /* 0x000fea000383ffff */
.L_x_772:
[----:B-1----:R1:W2:Y:S02]  /*15cb0*/  SYNCS.PHASECHK.TRANS64.TRYWAIT P0, [R4+URZ+0x58], R9 ;  /* 0x00005809040075a7 */ /* 0x0022a400080011ff */
[----:B--2---:R-:W-:Y:S05]  /*15cc0*/  @!P0 NANOSLEEP.SYNCS 0x989680 ;  /* 0x009896800000895d */ /* 0x004fea0003900000 */
[----:B------:R-:W2:Y:S02]  /*15cd0*/  @!P0 SYNCS.PHASECHK.TRANS64 P0, [R4+URZ+0x58], R9 ;  /* 0x00005809040085a7 */ /* 0x000ea400080010ff */
[----:B--2---:R-:W-:Y:S05]  /*15ce0*/  @!P0 BRA `(.L_x_772) ;  /* 0xfffffffc00f08947 */ /* 0x004fea000383ffff */
[----:B------:R-:W-:Y:S05]  /*15cf0*/  BRA `(.L_x_771) ;  /* 0xffffff0c007c7947 */ /* 0x000fea000383ffff */
.L_x_776:
[----:B------:R-:W-:Y:S01]  /*15d00*/  BSSY B0, `(.L_x_1125) ;  /* 0x0000006000007945 */ /* 0x000fe20003800000 */
[----:B------:R-:W-:-:S07]  /*15d10*/  MOV R15, 0xffffffff ;  /* 0xffffffff000f7802 */ /* 0x000fce0000000f00 */
[----:B-123--:R-:W-:Y:S05]  /*15d20*/  WARPSYNC.COLLECTIVE R15, `(.L_x_1126) ;  /* 0x000000000f0c7348 */ /* 0x00efea0003c00000 */
[----:B------:R-:W-:Y:S02]  /*15d30*/  ELECT P6, UR79, PT ;  /* 0x00000000004f782f */ /* 0x000fe400038c0000 */
[----:B------:R-:W-:Y:S01]  /*15d40*/  MOV R14, UR79 ;  /* 0x0000004f000e7c02 */ /* 0x000fe20008000f00 */
[----:B-123--:R-:W-:Y:S10]  /*15d50*/  ENDCOLLECTIVE ;  /* 0x000000000000791b */ /* 0x00eff40003800000 */
.L_x_1126:
[----:B------:R-:W-:Y:S05]  /*15d60*/  BSYNC B0 ;  /* 0x0000000000007941 */ /* 0x000fea0003800000 */
.L_x_1125:
[----:B------:R-:W-:Y:S05]  /*15d70*/  BRA `(.L_x_1127) ;  /* 0xffffff0c00b87947 */ /* 0x000fea000383ffff */
.L_x_780:
[----:B------:R-:W-:Y:S01]  /*15d80*/  BSSY B0, `(.L_x_1128) ;  /* 0x0000005000007945 */ /* 0x000fe20003800000 */
[----:B------:R-:W-:-:S07]  /*15d90*/  MOV R15, 0xffffffff ;  /* 0xffffffff000f7802 */ /* 0x000fce0000000f00 */
[----:B-123--:R-:W-:Y:S05]  /*15da0*/  WARPSYNC.COLLECTIVE R15, `(.L_x_1129) ;  /* 0x000000000f087348 */ /* 0x00efea0003c00000 */
[----:B------:R-:W-:Y:S01]  /*15db0*/  NOP ;  /* 0x0000000000007918 */ /* 0x000fe20000000000 */
[----:B-123--:R-:W-:Y:S05]  /*15dc0*/  ENDCOLLECTIVE ;  /* 0x000000000000791b */ /* 0x00efea0003800000 */
.L_x_1129:
[----:B------:R-:W-:Y:S05]  /*15dd0*/  BSYNC B0 ;  /* 0x0000000000007941 */ /* 0x000fea0003800000 */
.L_x_1128:
[----:B------:R-:W-:Y:S05]  /*15de0*/  BRA `(.L_x_1130) ;  /* 0xffffff1000407947 */ /* 0x000fea000383ffff */
.L_x_783:
[----:B-1----:R1:W2:Y:S02]  /*15df0*/  SYNCS.PHASECHK.TRANS64.TRYWAIT P1, [R5+URZ+0x1e0], R2 ;  /* 0x0001e002050075a7 */ /* 0x0022a400080211ff */
[----:B--2---:R-:W-:Y:S05]  /*15e00*/  @!P1 NANOSLEEP.SYNCS 0x989680 ;  /* 0x009896800000995d */ /* 0x004fea0003900000 */
[----:B------:R-:W2:Y:S02]  /*15e10*/  @!P1 SYNCS.PHASECHK.TRANS64 P1, [R5+URZ+0x1e0], R2 ;  /* 0x0001e002050095a7 */ /* 0x000ea400080210ff */
[----:B--2---:R-:W-:Y:S05]  /*15e20*/  @!P1 BRA `(.L_x_783) ;  /* 0xfffffffc00f09947 */ /* 0x004fea000383ffff */
[----:B------:R-:W-:Y:S05]  /*15e30*/  BRA `(.L_x_1131) ;  /* 0xffffff1000507947 */ /* 0x000fea000383ffff */
.L_x_787:
[----:B-1----:R1:W2:Y:S02]  /*15e40*/  SYNCS.PHASECHK.TRANS64.TRYWAIT P0, [R3+URZ], R0 ;  /* 0x00000000030075a7 */ /* 0x0022a400080011ff */
[----:B--2---:R-:W-:Y:S05]  /*15e50*/  @!P0 NANOSLEEP.SYNCS 0x989680 ;  /* 0x009896800000895d */ /* 0x004fea0003900000 */
[----:B------:R-:W2:Y:S02]  /*15e60*/  @!P0 SYNCS.PHASECHK.TRANS64 P0, [R3+URZ], R0 ;  /* 0x00000000030085a7 */ /* 0x000ea400080010ff */
[----:B--2---:R-:W-:Y:S05]  /*15e70*/  @!P0 BRA `(.L_x_787) ;  /* 0xfffffffc00f08947 */ /* 0x004fea000383ffff */
[----:B------:R-:W-:Y:S05]  /*15e80*/  BRA `(.L_x_1132) ;  /* 0xffffff1000e07947 */ /* 0x000fea000383ffff */
.L_x_789:
[----:B-1----:R1:W2:Y:S02]  /*15e90*/  SYNCS.PHASECHK.TRANS64.TRYWAIT P0, [R4+URZ], R7 ;  /* 0x00000007040075a7 */ /* 0x0022a400080011ff */
[----:B--2---:R-:W-:Y:S05]  /*15ea0*/  @!P0 NANOSLEEP.SYNCS 0x989680 ;  /* 0x009896800000895d */ /* 0x004fea0003900000 */
[----:B------:R-:W2:Y:S02]  /*15eb0*/  @!P0 SYNCS.PHASECHK.TRANS64 P0, [R4+URZ], R7 ;  /* 0x00000007040085a7 */ /* 0x000ea400080010ff */
[----:B--2---:R-:W-:Y:S05]  /*15ec0*/  @!P0 BRA `(.L_x_789) ;  /* 0xfffffffc00f08947 */ /* 0x004fea000383ffff */
[----:B------:R-:W-:Y:S05]  /*15ed0*/  BRA `(.L_x_1133) ;  /* 0xffffff1000f87947 */ /* 0x000fea000383ffff */
.L_x_791:
[----:B-1----:R1:W2:Y:S02]  /*15ee0*/  SYNCS.PHASECHK.TRANS64.TRYWAIT P0, [R2+URZ], R3 ;  /* 0x00000003020075a7 */ /* 0x0022a400080011ff */
[----:B--2---:R-:W-:Y:S05]  /*15ef0*/  @!P0 NANOSLEEP.SYNCS 0x989680 ;  /* 0x009896800000895d */ /* 0x004fea0003900000 */
[----:B------:R-:W2:Y:S02]  /*15f00*/  @!P0 SYNCS.PHASECHK.TRANS64 P0, [R2+URZ], R3 ;  /* 0x00000003020085a7 */ /* 0x000ea400080010ff */
[----:B--2---:R-:W-:Y:S05]  /*15f10*/  @!P0 BRA `(.L_x_791) ;  /* 0xfffffffc00f08947 */ /* 0x004fea000383ffff */
[----:B------:R-:W-:Y:S05]  /*15f20*/  BRA `(.L_x_1134) ;  /* 0xffffff1400107947 */ /* 0x000fea000383ffff */
.L_x_793:
[----:B-1----:R1:W2:Y:S02]  /*15f30*/  SYNCS.PHASECHK.TRANS64.TRYWAIT P0, [R4+URZ], R7 ;  /* 0x00000007040075a7 */ /* 0x0022a400080011ff */
[----:B--2---:R-:W-:Y:S05]  /*15f40*/  @!P0 NANOSLEEP.SYNCS 0x989680 ;  /* 0x009896800000895d */ /* 0x004fea0003900000 */
[----:B------:R-:W2:Y:S02]  /*15f50*/  @!P0 SYNCS.PHASECHK.TRANS64 P0, [R4+URZ], R7 ;  /* 0x00000007040085a7 */ /* 0x000ea400080010ff */
[----:B--2---:R-:W-:Y:S05]  /*15f60*/  @!P0 BRA `(.L_x_793) ;  /* 0xfffffffc00f08947 */ /* 0x004fea000383ffff */
[----:B------:R-:W-:Y:S05]  /*15f70*/  BRA `(.L_x_1135) ;  /* 0xffffff1400287947 */ /* 0x000fea000383ffff */
.L_x_795:
[----:B-1----:R1:W2:Y:S02]  /*15f80*/  SYNCS.PHASECHK.TRANS64.TRYWAIT P0, [R2+URZ], R3 ;  /* 0x00000003020075a7 */ /* 0x0022a400080011ff */
[----:B--2---:R-:W-:Y:S05]  /*15f90*/  @!P0 NANOSLEEP.SYNCS 0x989680 ;  /* 0x009896800000895d */ /* 0x004fea0003900000 */
[----:B------:R-:W2:Y:S02]  /*15fa0*/  @!P0 SYNCS.PHASECHK.TRANS64 P0, [R2+URZ], R3 ;  /* 0x00000003020085a7 */ /* 0x000ea400080010ff */
[----:B--2---:R-:W-:Y:S05]  /*15fb0*/  @!P0 BRA `(.L_x_795) ;  /* 0xfffffffc00f08947 */ /* 0x004fea000383ffff */
[----:B------:R-:W-:Y:S05]  /*15fc0*/  BRA `(.L_x_1136) ;  /* 0xffffff1400407947 */ /* 0x000fea000383ffff */
.L_x_797:
[----:B-1----:R1:W2:Y:S02]  /*15fd0*/  SYNCS.PHASECHK.TRANS64.TRYWAIT P0, [R4+URZ], R7 ;  /* 0x00000007040075a7 */ /* 0x0022a400080011ff */
[----:B--2---:R-:W-:Y:S05]  /*15fe0*/  @!P0 NANOSLEEP.SYNCS 0x989680 ;  /* 0x009896800000895d */ /* 0x004fea0003900000 */
[----:B------:R-:W2:Y:S02]  /*15ff0*/  @!P0 SYNCS.PHASECHK.TRANS64 P0, [R4+URZ], R7 ;  /* 0x00000007040085a7 */ /* 0x000ea400080010ff */
[----:B--2---:R-:W-:Y:S05]  /*16000*/  @!P0 BRA `(.L_x_797) ;  /* 0xfffffffc00f08947 */ /* 0x004fea000383ffff */
[----:B------:R-:W-:Y:S05]  /*16010*/  BRA `(.L_x_1137) ;  /* 0xffffff1400587947 */ /* 0x000fea000383ffff */
.L_x_799:
[----:B-1----:R1:W2:Y:S02]  /*16020*/  SYNCS.PHASECHK.TRANS64.TRYWAIT P0, [R2+URZ], R3 ;  /* 0x00000003020075a7 */ /* 0x0022a400080011ff */
[----:B--2---:R-:W-:Y:S05]  /*16030*/  @!P0 NANOSLEEP.SYNCS 0x989680 ;  /* 0x009896800000895d */ /* 0x004fea0003900000 */
[----:B------:R-:W2:Y:S02]  /*16040*/  @!P0 SYNCS.PHASECHK.TRANS64 P0, [R2+URZ], R3 ;  /* 0x00000003020085a7 */ /* 0x000ea400080010ff */
[----:B--2---:R-:W-:Y:S05]  /*16050*/  @!P0 BRA `(.L_x_799) ;  /* 0xfffffffc00f08947 */ /* 0x004fea000383ffff */
[----:B------:R-:W-:Y:S05]  /*16060*/  BRA `(.L_x_1138) ;  /* 0xffffff1400707947 */ /* 0x000fea000383ffff */
.L_x_801:
[----:B-1----:R1:W2:Y:S02]  /*16070*/  SYNCS.PHASECHK.TRANS64.TRYWAIT P0, [R4+URZ], R7 ;  /* 0x00000007040075a7 */ /* 0x0022a400080011ff */
[----:B--2---:R-:W-:Y:S05]  /*16080*/  @!P0 NANOSLEEP.SYNCS 0x989680 ;  /* 0x009896800000895d */ /* 0x004fea0003900000 */
[----:B------:R-:W2:Y:S02]  /*16090*/  @!P0 SYNCS.PHASECHK.TRANS64 P0, [R4+URZ], R7 ;  /* 0x00000007040085a7 */ /* 0x000ea400080010ff */
[----:B--2---:R-:W-:Y:S05]  /*160a0*/  @!P0 BRA `(.L_x_801) ;  /* 0xfffffffc00f08947 */ /* 0x004fea000383ffff */
[----:B------:R-:W-:Y:S05]  /*160b0*/  BRA `(.L_x_1139) ;  /* 0xffffff1400887947 */ /* 0x000fea000383ffff */
.L_x_803:
[----:B-1----:R1:W2:Y:S02]  /*160c0*/  SYNCS.PHASECHK.TRANS64.TRYWAIT P0, [R2+URZ], R3 ;  /* 0x00000003020075a7 */ /* 0x0022a400080011ff */
[----:B--2---:R-:W-:Y:S05]  /*160d0*/  @!P0 NANOSLEEP.SYNCS 0x989680 ;  /* 0x009896800000895d */ /* 0x004fea0003900000 */
[----:B------:R-:W2:Y:S02]  /*160e0*/  @!P0 SYNCS.PHASECHK.TRANS64 P0, [R2+URZ], R3 ;  /* 0x00000003020085a7 */ /* 0x000ea400080010ff */
[----:B--2---:R-:W-:Y:S05]  /*160f0*/  @!P0 BRA `(.L_x_803) ;  /* 0xfffffffc00f08947 */ /* 0x004fea000383ffff */
[----:B------:R-:W-:Y:S05]  /*16100*/  BRA `(.L_x_1140) ;  /* 0xffffff1400a07947 */ /* 0x000fea000383ffff */
.L_x_805:
[----:B-1----:R1:W2:Y:S02]  /*16110*/  SYNCS.PHASECHK.TRANS64.TRYWAIT P0, [R4+URZ], R7 ;  /* 0x00000007040075a7 */ /* 0x0022a400080011ff */
[----:B--2---:R-:W-:Y:S05]  /*16120*/  @!P0 NANOSLEEP.SYNCS 0x989680 ;  /* 0x009896800000895d */ /* 0x004fea0003900000 */
[----:B------:R-:W2:Y:S02]  /*16130*/  @!P0 SYNCS.PHASECHK.TRANS64 P0, [R4+URZ], R7 ;  /* 0x00000007040085a7 */ /* 0x000ea400080010ff */
[----:B--2---:R-:W-:Y:S05]  /*16140*/  @!P0 BRA `(.L_x_805) ;  /* 0xfffffffc00f08947 */ /* 0x004fea000383ffff */
[----:B------:R-:W-:Y:S05]  /*16150*/  BRA `(.L_x_1141) ;  /* 0xffffff1400ac7947 */ /* 0x000fea000383ffff */
.L_x_818:
        /* <DEDUP_REMOVED lines=8> */
.L_x_1143:
[----:B------:R-:W-:Y:S05]  /*161e0*/  BSYNC B0 ;  /* 0x0000000000007941 */ /* 0x000fea0003800000 */
.L_x_1142:
        /* <DEDUP_REMOVED lines=8> */
.L_x_1144:
        /* <DEDUP_REMOVED lines=9> */
.L_x_1145:
[----:B------:R-:W-:Y:S02]  /*16300*/  IMAD.MOV.U32 R13, RZ, RZ, R6 ;  /* 0x000000ffff0d7224 */ /* 0x000fe400078e0006 */
[----:B------:R-:W-:-:S07]  /*16310*/  IMAD.MOV.U32 R7, RZ, RZ, R14 ;  /* 0x000000ffff077224 */ /* 0x000fce00078e000e */
[----:B------:R-:W-:Y:S05]  /*16320*/  WARPSYNC.COLLECTIVE R15, `(.L_x_1146) ;  /* 0x000000000f087348 */ /* 0x000fea0003c00000 */
[----:B------:R1:W2:Y:S02]  /*16330*/  SHFL.UP P6, R14, R13, R12, R11 ;  /* 0x0400000c0d0e7389 */ /* 0x0002a400000c000b */
[----:B-12---:R-:W-:Y:S05]  /*16340*/  ENDCOLLECTIVE ;  /* 0x000000000000791b */ /* 0x006fea0003800000 */
.L_x_1146:
        /* <DEDUP_REMOVED lines=9> */
.L_x_1147:
[----:B------:R-:W-:Y:S02]  /*163e0*/  IMAD.MOV.U32 R13, RZ, RZ, R8 ;  /* 0x000000ffff0d7224 */ /* 0x000fe400078e0008 */
[----:B------:R-:W-:-:S07]  /*163f0*/  IMAD.MOV.U32 R9, RZ, RZ, R14 ;  /* 0x000000ffff097224 */ /* 0x000fce00078e000e */
[----:B------:R-:W-:Y:S05]  /*16400*/  WARPSYNC.COLLECTIVE R15, `(.L_x_1148) ;  /* 0x000000000f087348 */ /* 0x000fea0003c00000 */
[----:B------:R1:W2:Y:S02]  /*16410*/  SHFL.UP P6, R14, R13, R12, R11 ;  /* 0x0400000c0d0e7389 */ /* 0x0002a400000c000b */
[----:B-12---:R-:W-:Y:S05]  /*16420*/  ENDCOLLECTIVE ;  /* 0x000000000000791b */ /* 0x006fea0003800000 */
.L_x_1148:
        /* <DEDUP_REMOVED lines=9> */
.L_x_1149:
[----:B------:R-:W-:Y:S02]  /*164c0*/  IMAD.MOV.U32 R13, RZ, RZ, R10 ;  /* 0x000000ffff0d7224 */ /* 0x000fe400078e000a */
[----:B------:R-:W-:-:S07]  /*164d0*/  IMAD.MOV.U32 R3, RZ, RZ, R14 ;  /* 0x000000ffff037224 */ /* 0x000fce00078e000e */
[----:B------:R-:W-:Y:S05]  /*164e0*/  WARPSYNC.COLLECTIVE R15, `(.L_x_1150) ;  /* 0x000000000f087348 */ /* 0x000fea0003c00000 */
[----:B------:R1:W2:Y:S02]  /*164f0*/  SHFL.UP P6, R14, R13, R12, R11 ;  /* 0x0400000c0d0e7389 */ /* 0x0002a400000c000b */
[----:B-12---:R-:W-:Y:S05]  /*16500*/  ENDCOLLECTIVE ;  /* 0x000000000000791b */ /* 0x006fea0003800000 */
.L_x_1150:
        /* <DEDUP_REMOVED lines=9> */
.L_x_1151:
[----:B------:R-:W-:Y:S01]  /*165a0*/  MOV R13, R9 ;  /* 0x00000009000d7202 */ /* 0x000fe20000000f00 */
[----:B------:R-:W-:-:S07]  /*165b0*/  IMAD.MOV.U32 R7, RZ, RZ, R14 ;  /* 0x000000ffff077224 */ /* 0x000fce00078e000e */
[----:B------:R-:W-:Y:S05]  /*165c0*/  WARPSYNC.COLLECTIVE R15, `(.L_x_1152) ;  /* 0x000000000f087348 */ /* 0x000fea0003c00000 */
[----:B------:R1:W2:Y:S02]  /*165d0*/  SHFL.UP P6, R14, R13, R12, R11 ;  /* 0x0400000c0d0e7389 */ /* 0x0002a400000c000b */
[----:B-12---:R-:W-:Y:S05]  /*165e0*/  ENDCOLLECTIVE ;  /* 0x000000000000791b */ /* 0x006fea0003800000 */
.L_x_1152:
        /* <DEDUP_REMOVED lines=12> */
.L_x_1153:
[----:B------:R-:W-:Y:S05]  /*166b0*/  BRA `(.L_x_1154) ;  /* 0xffffff1c00e87947 */ /* 0x000fea000383ffff */
.L_x_820:
        /* <DEDUP_REMOVED lines=8> */
.L_x_1156:
[----:B------:R-:W-:Y:S05]  /*16740*/  BSYNC B0 ;  /* 0x0000000000007941 */ /* 0x000fea0003800000 */
.L_x_1155:
        /* <DEDUP_REMOVED lines=8> */
.L_x_1157:
[----:B------:R-:W-:Y:S01]  /*167d0*/  MOV R23, R14 ;  /* 0x0000000e00177202 */ /* 0x000fe20000000f00 */
[----:B------:R-:W-:Y:S05]  /*167e0*/  BRA `(.L_x_1158) ;  /* 0xffffff1c00b47947 */ /* 0x000fea000383ffff */
.L_x_822:
[----:B------:R-:W-:Y:S01]  /*167f0*/  HFMA2 R11, -RZ, RZ, 0, 1.847743988037109375e-06 ;  /* 0x0000001fff0b7431 */ /* 0x000fe200000001ff */
[----:B------:R-:W-:Y:S01]  /*16800*/  BSSY B0, `(.L_x_1159) ;  /* 0x0000006000007945 */ /* 0x000fe20003800000 */
[----:B------:R-:W-:Y:S02]  /*16810*/  MOV R13, R24 ;  /* 0x00000018000d7202 */ /* 0x000fe40000000f00 */
[----:B------:R-:W-:-:S07]  /*16820*/  MOV R15, 0xffffffff ;  /* 0xffffffff000f7802 */ /* 0x000fce0000000f00 */
[----:B-1---5:R-:W-:Y:S05]  /*16830*/  WARPSYNC.COLLECTIVE R15, `(.L_x_1160) ;  /* 0x000000000f087348 */ /* 0x022fea0003c00000 */
[----:B-1----:R1:W2:Y:S02]  /*16840*/  SHFL.IDX P6, R14, R13, R12, R11 ;  /* 0x0000000c0d0e7389 */ /* 0x0022a400000c000b */
[----:B-12--5:R-:W-:Y:S05]  /*16850*/  ENDCOLLECTIVE ;  /* 0x000000000000791b */ /* 0x026fea0003800000 */
.L_x_1160:
[----:B------:R-:W-:Y:S05]  /*16860*/  BSYNC B0 ;  /* 0x0000000000007941 */ /* 0x000fea0003800000 */
.L_x_1159:
[----:B------:R-:W-:Y:S01]  /*16870*/  MOV R13, R17 ;  /* 0x00000011000d7202 */ /* 0x000fe20000000f00 */
[----:B------:R-:W-:Y:S01]  /*16880*/  IMAD.MOV.U32 R11, RZ, RZ, 0x1f ;  /* 0x0000001fff0b7424 */ /* 0x000fe200078e00ff */
[----:B------:R-:W-:Y:S02]  /*16890*/  MOV R15, 0xffffffff ;  /* 0xffffffff000f7802 */ /* 0x000fe40000000f00 */
[----:B------:R-:W-:-:S07]  /*168a0*/  MOV R24, R14 ;  /* 0x0000000e00187202 */ /* 0x000fce0000000f00 */
[----:B------:R-:W-:Y:S05]  /*168b0*/  WARPSYNC.COLLECTIVE R15, `(.L_x_1161) ;  /* 0x000000000f087348 */ /* 0x000fea0003c00000 */
[----:B------:R1:W2:Y:S02]  /*168c0*/  SHFL.IDX P6, R14, R13, R12, R11 ;  /* 0x0000000c0d0e7389 */ /* 0x0002a400000c000b */
[----:B-12---:R-:W-:Y:S05]  /*168d0*/  ENDCOLLECTIVE ;  /* 0x000000000000791b */ /* 0x006fea0003800000 */
.L_x_1161:
[----:B------:R-:W-:Y:S01]  /*168e0*/  MOV R13, R3 ;  /* 0x00000003000d7202 */ /* 0x000fe20000000f00 */
[----:B------:R-:W-:-:S07]  /*168f0*/  IMAD.MOV.U32 R22, RZ, RZ, R14 ;  /* 0x000000ffff167224 */ /* 0x000fce00078e000e */
[----:B------:R-:W-:Y:S05]  /*16900*/  WARPSYNC.COLLECTIVE R15, `(.L_x_1162) ;  /* 0x000000000f087348 */ /* 0x000fea0003c00000 */
[----:B------:R1:W2:Y:S02]  /*16910*/  SHFL.IDX P6, R14, R13, R12, R11 ;  /* 0x0000000c0d0e7389 */ /* 0x0002a400000c000b */
[----:B-12---:R-:W-:Y:S05]  /*16920*/  ENDCOLLECTIVE ;  /* 0x000000000000791b */ /* 0x006fea0003800000 */
.L_x_1162:
[----:B------:R-:W-:Y:S01]  /*16930*/  MOV R13, R5 ;  /* 0x00000005000d7202 */ /* 0x000fe20000000f00 */
[----:B------:R-:W-:-:S07]  /*16940*/  IMAD.MOV.U32 R23, RZ, RZ, R14 ;  /* 0x000000ffff177224 */ /* 0x000fce00078e000e */
[----:B------:R-:W-:Y:S05]  /*16950*/  WARPSYNC.COLLECTIVE R15, `(.L_x_1163) ;  /* 0x000000000f087348 */ /* 0x000fea0003c00000 */
[----:B------:R1:W2:Y:S02]  /*16960*/  SHFL.IDX P6, R14, R13, R12, R11 ;  /* 0x0000000c0d0e7389 */ /* 0x0002a400000c000b */
[----:B-12---:R-:W-:Y:S05]  /*16970*/  ENDCOLLECTIVE ;  /* 0x000000000000791b */ /* 0x006fea0003800000 */
.L_x_1163:
[----:B------:R-:W-:Y:S01]  /*16980*/  MOV R13, R4 ;  /* 0x00000004000d7202 */ /* 0x000fe20000000f00 */
[----:B------:R-:W-:-:S07]  /*16990*/  IMAD.MOV.U32 R5, RZ, RZ, R14 ;  /* 0x000000ffff057224 */ /* 0x000fce00078e000e */
[----:B------:R-:W-:Y:S05]  /*169a0*/  WARPSYNC.COLLECTIVE R15, `(.L_x_1164) ;  /* 0x000000000f087348 */ /* 0x000fea0003c00000 */
[----:B------:R1:W2:Y:S02]  /*169b0*/  SHFL.IDX P6, R14, R13, R12, R11 ;  /* 0x0000000c0d0e7389 */ /* 0x0002a400000c000b */
[----:B-12---:R-:W-:Y:S05]  /*169c0*/  ENDCOLLECTIVE ;  /* 0x000000000000791b */ /* 0x006fea0003800000 */
.L_x_1164:
[----:B------:R-:W-:Y:S01]  /*169d0*/  IMAD.MOV.U32 R27, RZ, RZ, R5 ;  /* 0x000000ffff1b7224 */ /* 0x000fe200078e0005 */
[----:B------:R-:W-:Y:S01]  /*169e0*/  MOV R13, R49 ;  /* 0x00000031000d7202 */ /* 0x000fe20000000f00 */
[----:B------:R-:W-:-:S07]  /*169f0*/  IMAD.MOV.U32 R4, RZ, RZ, R14 ;  /* 0x000000ffff047224 */ /* 0x000fce00078e000e */
[----:B------:R-:W-:Y:S05]  /*16a00*/  WARPSYNC.COLLECTIVE R15, `(.L_x_1165) ;  /* 0x000000000f087348 */ /* 0x000fea0003c00000 */
[----:B------:R1:W2:Y:S02]  /*16a10*/  SHFL.IDX P6, R14, R13, R12, R11 ;  /* 0x0000000c0d0e7389 */ /* 0x0002a400000c000b */
[----:B-12---:R-:W-:Y:S05]  /*16a20*/  ENDCOLLECTIVE ;  /* 0x000000000000791b */ /* 0x006fea0003800000 */
.L_x_1165:
[----:B------:R-:W-:Y:S02]  /*16a30*/  MOV R26, R4 ;  /* 0x00000004001a7202 */ /* 0x000fe40000000f00 */
[----:B------:R-:W-:Y:S01]  /*16a40*/  MOV R13, R48 ;  /* 0x00000030000d7202 */ /* 0x000fe20000000f00 */
[----:B------:R-:W-:-:S07]  /*16a50*/  IMAD.MOV.U32 R49, RZ, RZ, R14 ;  /* 0x000000ffff317224 */ /* 0x000fce00078e000e */
[----:B------:R-:W-:Y:S05]  /*16a60*/  WARPSYNC.COLLECTIVE R15, `(.L_x_1166) ;  /* 0x000000000f087348 */ /* 0x000fea0003c00000 */
[----:B------:R1:W2:Y:S02]  /*16a70*/  SHFL.IDX P6, R14, R13, R12, R11 ;  /* 0x0000000c0d0e7389 */ /* 0x0002a400000c000b */
[----:B-12---:R-:W-:Y:S05]  /*16a80*/  ENDCOLLECTIVE ;  /* 0x000000000000791b */ /* 0x006fea0003800000 */
.L_x_1166:
[----:B------:R-:W-:Y:S01]  /*16a90*/  IMAD.MOV.U32 R48, RZ, RZ, R14 ;  /* 0x000000ffff307224 */ /* 0x000fe200078e000e */
[----:B------:R-:W-:Y:S06]  /*16aa0*/  BRA `(.L_x_1167) ;  /* 0xffffff1c00507947 */ /* 0x000fec000383ffff */
.L_x_830:
[----:B-1----:R1:W2:Y:S02]  /*16ab0*/  SYNCS.PHASECHK.TRANS64.TRYWAIT P0, [R0+URZ+0x140], R5 ;  /* 0x00014005000075a7 */ /* 0x0022a400080011ff */
[----:B--2---:R-:W-:Y:S05]  /*16ac0*/  @!P0 NANOSLEEP.SYNCS 0x989680 ;  /* 0x009896800000895d */ /* 0x004fea0003900000 */
[----:B------:R-:W2:Y:S02]  /*16ad0*/  @!P0 SYNCS.PHASECHK.TRANS64 P0, [R0+URZ+0x140], R5 ;  /* 0x00014005000085a7 */ /* 0x000ea400080010ff */
[----:B--2---:R-:W-:Y:S05]  /*16ae0*/  @!P0 BRA `(.L_x_830) ;  /* 0xfffffffc00f08947 */ /* 0x004fea000383ffff */
[----:B------:R-:W-:Y:S05]  /*16af0*/  BRA `(.L_x_1168) ;  /* 0xffffff2000ec7947 */ /* 0x000fea000383ffff */
.L_x_831:
[----:B------:R-:W-:Y:S01]  /*16b00*/  BSSY B0, `(.L_x_1169) ;  /* 0x0000006000007945 */ /* 0x000fe20003800000 */
[----:B------:R-:W-:-:S07]  /*16b10*/  MOV R15, 0xffffffff ;  /* 0xffffffff000f7802 */ /* 0x000fce0000000f00 */
[----:B-1--45:R-:W-:Y:S05]  /*16b20*/  WARPSYNC.COLLECTIVE R15, `(.L_x_1170) ;  /* 0x000000000f0c7348 */ /* 0x032fea0003c00000 */
[----:B------:R-:W-:Y:S02]  /*16b30*/  ELECT P6, UR79, PT ;  /* 0x00000000004f782f */ /* 0x000fe400038c0000 */
[----:B------:R-:W-:Y:S01]  /*16b40*/  MOV R14, UR79 ;  /* 0x0000004f000e7c02 */ /* 0x000fe20008000f00 */
[----:B-1--45:R-:W-:Y:S10]  /*16b50*/  ENDCOLLECTIVE ;  /* 0x000000000000791b */ /* 0x032ff40003800000 */
.L_x_1170:
[----:B------:R-:W-:Y:S05]  /*16b60*/  BSYNC B0 ;  /* 0x0000000000007941 */ /* 0x000fea0003800000 */
.L_x_1169:
[----:B------:R-:W-:Y:S05]  /*16b70*/  BRA `(.L_x_1171) ;  /* 0xffffff2000e07947 */ /* 0x000fea000383ffff */
.L_x_845:
        /* <DEDUP_REMOVED lines=8> */
.L_x_1173:
[----:B------:R-:W-:Y:S05]  /*16c00*/  BSYNC B0 ;  /* 0x0000000000007941 */ /* 0x000fea0003800000 */
.L_x_1172:
        /* <DEDUP_REMOVED lines=8> */
.L_x_1174:
        /* <DEDUP_REMOVED lines=9> */
.L_x_1175:
[----:B------:R-:W-:Y:S02]  /*16d20*/  IMAD.MOV.U32 R13, RZ, RZ, R6 ;  /* 0x000000ffff0d7224 */ /* 0x000fe400078e0006 */
[----:B------:R-:W-:-:S07]  /*16d30*/  IMAD.MOV.U32 R7, RZ, RZ, R14 ;  /* 0x000000ffff077224 */ /* 0x000fce00078e000e */
[----:B------:R-:W-:Y:S05]  /*16d40*/  WARPSYNC.COLLECTIVE R15, `(.L_x_1176) ;  /* 0x000000000f087348 */ /* 0x000fea0003c00000 */
[----:B------:R1:W2:Y:S02]  /*16d50*/  SHFL.UP P6, R14, R13, R12, R11 ;  /* 0x0400000c0d0e7389 */ /* 0x0002a400000c000b */
[----:B-12---:R-:W-:Y:S05]  /*16d60*/  ENDCOLLECTIVE ;  /* 0x000000000000791b */ /* 0x006fea0003800000 */
.L_x_1176:
        /* <DEDUP_REMOVED lines=9> */
.L_x_1177:
[----:B------:R-:W-:Y:S02]  /*16e00*/  IMAD.MOV.U32 R13, RZ, RZ, R8 ;  /* 0x000000ffff0d7224 */ /* 0x000fe400078e0008 */
[----:B------:R-:W-:-:S07]  /*16e10*/  IMAD.MOV.U32 R9, RZ, RZ, R14 ;  /* 0x000000ffff097224 */ /* 0x000fce00078e000e */
[----:B------:R-:W-:Y:S05]  /*16e20*/  WARPSYNC.COLLECTIVE R15, `(.L_x_1178) ;  /* 0x000000000f087348 */ /* 0x000fea0003c00000 */
[----:B------:R1:W2:Y:S02]  /*16e30*/  SHFL.UP P6, R14, R13, R12, R11 ;  /* 0x0400000c0d0e7389 */ /* 0x0002a400000c000b */
[----:B-12---:R-:W-:Y:S05]  /*16e40*/  ENDCOLLECTIVE ;  /* 0x000000000000791b */ /* 0x006fea0003800000 */
.L_x_1178:
        /* <DEDUP_REMOVED lines=9> */
.L_x_1179:
[----:B------:R-:W-:Y:S02]  /*16ee0*/  IMAD.MOV.U32 R13, RZ, RZ, R10 ;  /* 0x000000ffff0d7224 */ /* 0x000fe400078e000a */
[----:B------:R-:W-:-:S07]  /*16ef0*/  IMAD.MOV.U32 R0, RZ, RZ, R14 ;  /* 0x000000ffff007224 */ /* 0x000fce00078e000e */
[----:B------:R-:W-:Y:S05]  /*16f00*/  WARPSYNC.COLLECTIVE R15, `(.L_x_1180) ;  /* 0x000000000f087348 */ /* 0x000fea0003c00000 */
[----:B------:R1:W2:Y:S02]  /*16f10*/  SHFL.UP P6, R14, R13, R12, R11 ;  /* 0x0400000c0d0e7389 */ /* 0x0002a400000c000b */
[----:B-12---:R-:W-:Y:S05]  /*16f20*/  ENDCOLLECTIVE ;  /* 0x000000000000791b */ /* 0x006fea0003800000 */
.L_x_1180:
        /* <DEDUP_REMOVED lines=9> */
.L_x_1181:
[----:B------:R-:W-:Y:S01]  /*16fc0*/  MOV R13, R9 ;  /* 0x00000009000d7202 */ /* 0x000fe20000000f00 */
[----:B------:R-:W-:-:S07]  /*16fd0*/  IMAD.MOV.U32 R7, RZ, RZ, R14 ;  /* 0x000000ffff077224 */ /* 0x000fce00078e000e */
[----:B------:R-:W-:Y:S05]  /*16fe0*/  WARPSYNC.COLLECTIVE R15, `(.L_x_1182) ;  /* 0x000000000f087348 */ /* 0x000fea0003c00000 */
[----:B------:R1:W2:Y:S02]  /*16ff0*/  SHFL.UP P6, R14, R13, R12, R11 ;  /* 0x0400000c0d0e7389 */ /* 0x0002a400000c000b */
[----:B-12---:R-:W-:Y:S05]  /*17000*/  ENDCOLLECTIVE ;  /* 0x000000000000791b */ /* 0x006fea0003800000 */
.L_x_1182:
[----:B------:R-:W-:Y:S02]  /*17010*/  SEL R7, R7, RZ, P5 ;  /* 0x000000ff07077207 */ /* 0x000fe40002800000 */
[----:B------:R-:W-:-:S04]  /*17020*/  SEL R8, R14, RZ, P5 ;  /* 0x000000ff0e087207 */ /* 0x000fc80002800000 */
[----:B------:R-:W-:-:S05]  /*17030*/  IADD3 R8, P0, PT, R8, R9, RZ ;  /* 0x0000000908087210 */ /* 0x000fca0007f1e0ff */
[----:B------:R-:W-:Y:S01]  /*17040*/  IMAD.X R21, R7, 0x1, R0, P0 ;  /* 0x0000000107157824 */ /* 0x000fe200000e0600 */
[----:B------:R-:W-:-:S04]  /*17050*/  IADD3 R7, P1, PT, R23, R8, RZ ;  /* 0x0000000817077210 */ /* 0x000fc80007f3e0ff */
[----:B------:R-:W-:Y:S01]  /*17060*/  ISETP.GE.U32.AND P0, PT, R30, R7, PT ;  /* 0x000000071e00720c */ /* 0x000fe20003f06070 */
[----:B------:R-:W-:-:S05]  /*17070*/  IMAD.X R6, R22, 0x1, R21, P1 ;  /* 0x0000000116067824 */ /* 0x000fca00008e0615 */
[----:B------:R-:W-:-:S04]  /*17080*/  ISETP.GE.U32.AND.EX P0, PT, R31, R6, PT, P0 ;  /* 0x000000061f00720c */ /* 0x000fc80003f06100 */
[----:B------:R-:W-:-:S13]  /*17090*/  PLOP3.LUT P6, PT, P0, PT, PT, 0x8, 0x80 ;  /* 0x000000000080781c */ /* 0x000fda00007ce170 */
[----:B------:R-:W-:Y:S05]  /*170a0*/  WARPSYNC.COLLECTIVE R15, `(.L_x_1183) ;  /* 0x000000000f087348 */ /* 0x000fea0003c00000 */
[----:B------:R-:W-:Y:S01]  /*170b0*/  VOTE.ANY R14, PT, P6 ;  /* 0x00000000000e7806 */ /* 0x000fe200030e0100 */
[----:B------:R-:W-:Y:S06]  /*170c0*/  ENDCOLLECTIVE ;  /* 0x000000000000791b */ /* 0x000fec0003800000 */
.L_x_1183:
[----:B------:R-:W-:Y:S05]  /*170d0*/  BRA `(.L_x_1184) ;  /* 0xffffff2c001c7947 */ /* 0x000fea000383ffff */
.L_x_847:
        /* <DEDUP_REMOVED lines=8> */
.L_x_1186:
[----:B------:R-:W-:Y:S05]  /*17160*/  BSYNC B0 ;  /* 0x0000000000007941 */ /* 0x000fea0003800000 */
.L_x_1185:
        /* <DEDUP_REMOVED lines=8> */
.L_x_1187:
[----:B------:R-:W-:Y:S01]  /*171f0*/  MOV R23, R14 ;  /* 0x0000000e00177202 */ /* 0x000fe20000000f00 */
[----:B------:R-:W-:Y:S05]  /*17200*/  BRA `(.L_x_1188) ;  /* 0xffffff2800e87947 */ /* 0x000fea000383ffff */
.L_x_849:
[----:B------:R-:W-:Y:S01]  /*17210*/  HFMA2 R11, -RZ, RZ, 0, 1.847743988037109375e-06 ;  /* 0x0000001fff0b7431 */ /* 0x000fe200000001ff */
[----:B------:R-:W-:Y:S01]  /*17220*/  BSSY B0, `(.L_x_1189) ;  /* 0x0000006000007945 */ /* 0x000fe20003800000 */
[----:B------:R-:W-:Y:S02]  /*17230*/  MOV R13, R24 ;  /* 0x00000018000d7202 */ /* 0x000fe40000000f00 */
[----:B------:R-:W-:-:S07]  /*17240*/  MOV R15, 0xffffffff ;  /* 0xffffffff000f7802 */ /* 0x000fce0000000f00 */
[----:B-1---5:R-:W-:Y:S05]  /*17250*/  WARPSYNC.COLLECTIVE R15, `(.L_x_1190) ;  /* 0x000000000f087348 */ /* 0x022fea0003c00000 */
[----:B-1----:R1:W2:Y:S02]  /*17260*/  SHFL.IDX P6, R14, R13, R12, R11 ;  /* 0x0000000c0d0e7389 */ /* 0x0022a400000c000b */
[----:B-12--5:R-:W-:Y:S05]  /*17270*/  ENDCOLLECTIVE ;  /* 0x000000000000791b */ /* 0x026fea0003800000 */
.L_x_1190:
[----:B------:R-:W-:Y:S05]  /*17280*/  BSYNC B0 ;  /* 0x0000000000007941 */ /* 0x000fea0003800000 */
.L_x_1189:
[----:B------:R-:W-:Y:S01]  /*17290*/  MOV R13, R9 ;  /* 0x00000009000d7202 */ /* 0x000fe20000000f00 */
[----:B------:R-:W-:Y:S01]  /*172a0*/  IMAD.MOV.U32 R11, RZ, RZ, 0x1f ;  /* 0x0000001fff0b7424 */ /* 0x000fe200078e00ff */
[----:B------:R-:W-:Y:S02]  /*172b0*/  MOV R15, 0xffffffff ;  /* 0xffffffff000f7802 */ /* 0x000fe40000000f00 */
[----:B------:R-:W-:-:S07]  /*172c0*/  MOV R24, R14 ;  /* 0x0000000e00187202 */ /* 0x000fce0000000f00 */
[----:B------:R-:W-:Y:S05]  /*172d0*/  WARPSYNC.COLLECTIVE R15, `(.L_x_1191) ;  /* 0x000000000f087348 */ /* 0x000fea0003c00000 */
[----:B------:R1:W2:Y:S02]  /*172e0*/  SHFL.IDX P6, R14, R13, R12, R11 ;  /* 0x0000000c0d0e7389 */ /* 0x0002a400000c000b */
[----:B-12---:R-:W-:Y:S05]  /*172f0*/  ENDCOLLECTIVE ;  /* 0x000000000000791b */ /* 0x006fea0003800000 */
.L_x_1191:
[----:B------:R-:W-:Y:S01]  /*17300*/  MOV R13, R7 ;  /* 0x00000007000d7202 */ /* 0x000fe20000000f00 */
[----:B------:R-:W-:-:S07]  /*17310*/  IMAD.MOV.U32 R22, RZ, RZ, R14 ;  /* 0x000000ffff167224 */ /* 0x000fce00078e000e */
[----:B------:R-:W-:Y:S05]  /*17320*/  WARPSYNC.COLLECTIVE R15, `(.L_x_1192) ;  /* 0x000000000f087348 */ /* 0x000fea0003c00000 */
[----:B------:R1:W2:Y:S02]  /*17330*/  SHFL.IDX P6, R14, R13, R12, R11 ;  /* 0x0000000c0d0e7389 */ /* 0x0002a400000c000b */
[----:B-12---:R-:W-:Y:S05]  /*17340*/  ENDCOLLECTIVE ;  /* 0x000000000000791b */ /* 0x006fea0003800000 */
.L_x_1192:
[----:B------:R-:W-:Y:S01]  /*17350*/  MOV R13, R5 ;  /* 0x00000005000d7202 */ /* 0x000fe20000000f00 */
[----:B------:R-:W-:-:S07]  /*17360*/  IMAD.MOV.U32 R23, RZ, RZ, R14 ;  /* 0x000000ffff177224 */ /* 0x000fce00078e000e */
[----:B------:R-:W-:Y:S05]  /*17370*/  WARPSYNC.COLLECTIVE R15, `(.L_x_1193) ;  /* 0x000000000f087348 */ /* 0x000fea0003c00000 */
[----:B------:R1:W2:Y:S02]  /*17380*/  SHFL.IDX P6, R14, R13, R12, R11 ;  /* 0x0000000c0d0e7389 */ /* 0x0002a400000c000b */
[----:B-12---:R-:W-:Y:S05]  /*17390*/  ENDCOLLECTIVE ;  /* 0x000000000000791b */ /* 0x006fea0003800000 */
.L_x_1193:
[----:B------:R-:W-:Y:S01]  /*173a0*/  MOV R13, R4 ;  /* 0x00000004000d7202 */ /* 0x000fe20000000f00 */
[----:B------:R-:W-:-:S07]  /*173b0*/  IMAD.MOV.U32 R5, RZ, RZ, R14 ;  /* 0x000000ffff057224 */ /* 0x000fce00078e000e */
[----:B------:R-:W-:Y:S05]  /*173c0*/  WARPSYNC.COLLECTIVE R15, `(.L_x_1194) ;  /* 0x000000000f087348 */ /* 0x000fea0003c00000 */
[----:B------:R1:W2:Y:S02]  /*173d0*/  SHFL.IDX P6, R14, R13, R12, R11 ;  /* 0x0000000c0d0e7389 */ /* 0x0002a400000c000b */
[----:B-12---:R-:W-:Y:S05]  /*173e0*/  ENDCOLLECTIVE ;  /* 0x000000000000791b */ /* 0x006fea0003800000 */
.L_x_1194:
[----:B------:R-:W-:Y:S01]  /*173f0*/  IMAD.MOV.U32 R27, RZ, RZ, R5 ;  /* 0x000000ffff1b7224 */ /* 0x000fe200078e0005 */
[----:B------:R-:W-:Y:S01]  /*17400*/  MOV R13, R49 ;  /* 0x00000031000d7202 */ /* 0x000fe20000000f00 */
[----:B------:R-:W-:-:S07]  /*17410*/  IMAD.MOV.U32 R0, RZ, RZ, R14 ;  /* 0x000000ffff007224 */ /* 0x000fce00078e000e */
[----:B------:R-:W-:Y:S05]  /*17420*/  WARPSYNC.COLLECTIVE R15, `(.L_x_1195) ;  /* 0x000000000f087348 */ /* 0x000fea0003c00000 */
[----:B------:R1:W2:Y:S02]  /*17430*/  SHFL.IDX P6, R14, R13, R12, R11 ;  /* 0x0000000c0d0e7389 */ /* 0x0002a400000c000b */
[----:B-12---:R-:W-:Y:S05]  /*17440*/  ENDCOLLECTIVE ;  /* 0x000000000000791b */ /* 0x006fea0003800000 */
.L_x_1195:
[----:B------:R-:W-:Y:S02]  /*17450*/  MOV R26, R0 ;  /* 0x00000000001a7202 */ /* 0x000fe40000000f00 */
[----:B------:R-:W-:Y:S01]  /*17460*/  MOV R13, R48 ;  /* 0x00000030000d7202 */ /* 0x000fe20000000f00 */
[----:B------:R-:W-:-:S07]  /*17470*/  IMAD.MOV.U32 R49, RZ, RZ, R14 ;  /* 0x000000ffff317224 */ /* 0x000fce00078e000e */
[----:B------:R-:W-:Y:S05]  /*17480*/  WARPSYNC.COLLECTIVE R15, `(.L_x_1196) ;  /* 0x000000000f087348 */ /* 0x000fea0003c00000 */
[----:B------:R1:W2:Y:S02]  /*17490*/  SHFL.IDX P6, R14, R13, R12, R11 ;  /* 0x0000000c0d0e7389 */ /* 0x0002a400000c000b */
[----:B-12---:R-:W-:Y:S05]  /*174a0*/  ENDCOLLECTIVE ;  /* 0x000000000000791b */ /* 0x006fea0003800000 */
.L_x_1196:
[----:B------:R-:W-:Y:S01]  /*174b0*/  IMAD.MOV.U32 R48, RZ, RZ, R14 ;  /* 0x000000ffff307224 */ /* 0x000fe200078e000e */
[----:B------:R-:W-:Y:S06]  /*174c0*/  BRA `(.L_x_1197) ;  /* 0xffffff2800847947 */ /* 0x000fec000383ffff */
.L_x_856:
[----:B-1----:R1:W2:Y:S02]  /*174d0*/  SYNCS.PHASECHK.TRANS64.TRYWAIT P0, [R0+URZ+0x140], R5 ;  /* 0x00014005000075a7 */ /* 0x0022a400080011ff */
[----:B--2---:R-:W-:Y:S05]  /*174e0*/  @!P0 NANOSLEEP.SYNCS 0x989680 ;  /* 0x009896800000895d */ /* 0x004fea0003900000 */
[----:B------:R-:W2:Y:S02]  /*174f0*/  @!P0 SYNCS.PHASECHK.TRANS64 P0, [R0+URZ+0x140], R5 ;  /* 0x00014005000085a7 */ /* 0x000ea400080010ff */
[----:B--2---:R-:W-:Y:S05]  /*17500*/  @!P0 BRA `(.L_x_856) ;  /* 0xfffffffc00f08947 */ /* 0x004fea000383ffff */
[----:B------:R-:W-:Y:S05]  /*17510*/  BRA `(.L_x_1198) ;  /* 0xffffff30002c7947 */ /* 0x000fea000383ffff */
.L_x_857:
[----:B------:R-:W-:Y:S01]  /*17520*/  BSSY B0, `(.L_x_1199) ;  /* 0x0000006000007945 */ /* 0x000fe20003800000 */
[----:B------:R-:W-:-:S07]  /*17530*/  MOV R15, 0xffffffff ;  /* 0xffffffff000f7802 */ /* 0x000fce0000000f00 */
[----:B-1--45:R-:W-:Y:S05]  /*17540*/  WARPSYNC.COLLECTIVE R15, `(.L_x_1200) ;  /* 0x000000000f0c7348 */ /* 0x032fea0003c00000 */
[----:B------:R-:W-:Y:S02]  /*17550*/  ELECT P6, UR79, PT ;  /* 0x00000000004f782f */ /* 0x000fe400038c0000 */
[----:B------:R-:W-:Y:S01]  /*17560*/  MOV R14, UR79 ;  /* 0x0000004f000e7c02 */ /* 0x000fe20008000f00 */
[----:B-1--45:R-:W-:Y:S10]  /*17570*/  ENDCOLLECTIVE ;  /* 0x000000000000791b */ /* 0x032ff40003800000 */
.L_x_1200:
[----:B------:R-:W-:Y:S05]  /*17580*/  BSYNC B0 ;  /* 0x0000000000007941 */ /* 0x000fea0003800000 */
.L_x_1199:
[----:B------:R-:W-:Y:S05]  /*17590*/  BRA `(.L_x_1201) ;  /* 0xffffff3000247947 */ /* 0x000fea000383ffff */
.L_x_865:
[----:B------:R-:W-:Y:S01]  /*175a0*/  MOV R15, 0xffffffff ;  /* 0xffffffff000f7802 */ /* 0x000fe20000000f00 */
[----:B------:R-:W-:Y:S06]  /*175b0*/  BSSY B0, `(.L_x_1202) ;  /* 0x0000005000007945 */ /* 0x000fec0003800000 */
[----:B-1234-:R-:W-:Y:S05]  /*175c0*/  WARPSYNC.COLLECTIVE R15, `(.L_x_1203) ;  /* 0x000000000f0c7348 */ /* 0x01efea0003c00000 */
[----:B------:R-:W-:Y:S02]  /*175d0*/  ELECT P6, UR79, PT ;  /* 0x00000000004f782f */ /* 0x000fe400038c0000 */
[----:B------:R-:W-:Y:S01]  /*175e0*/  MOV R14, UR79 ;  /* 0x0000004f000e7c02 */ /* 0x000fe20008000f00 */
[----:B-1234-:R-:W-:Y:S10]  /*175f0*/  ENDCOLLECTIVE ;  /* 0x000000000000791b */ /* 0x01eff40003800000 */
.L_x_1203:
[----:B------:R-:W-:Y:S05]  /*17600*/  BSYNC B0 ;  /* 0x0000000000007941 */ /* 0x000fea0003800000 */
.L_x_1202:
[----:B------:R-:W-:Y:S05]  /*17610*/  BRA `(.L_x_1204) ;  /* 0xffffff34001c7947 */ /* 0x000fea000383ffff */
.L_x_869:
[----:B------:R-:W-:Y:S01]  /*17620*/  MOV R15, 0xffffffff ;  /* 0xffffffff000f7802 */ /* 0x000fe20000000f00 */
[----:B------:R-:W-:Y:S06]  /*17630*/  BSSY B0, `(.L_x_1205) ;  /* 0x0000004000007945 */ /* 0x000fec0003800000 */
[----:B------:R-:W-:Y:S05]  /*17640*/  WARPSYNC.COLLECTIVE R15, `(.L_x_1206) ;  /* 0x000000000f087348 */ /* 0x000fea0003c00000 */
[----:B------:R-:W-:Y:S01]  /*17650*/  NOP ;  /* 0x0000000000007918 */ /* 0x000fe20000000000 */
[----:B------:R-:W-:Y:S05]  /*17660*/  ENDCOLLECTIVE ;  /* 0x000000000000791b */ /* 0x000fea0003800000 */
.L_x_1206:
[----:B------:R-:W-:Y:S05]  /*17670*/  BSYNC B0 ;  /* 0x0000000000007941 */ /* 0x000fea0003800000 */
.L_x_1205:
[----:B------:R-:W-:Y:S05]  /*17680*/  BRA `(.L_x_1207) ;  /* 0xffffff3800447947 */ /* 0x000fea000383ffff */
.L_x_870:
[----:B-1----:R1:W2:Y:S02]  /*17690*/  SYNCS.PHASECHK.TRANS64.TRYWAIT P0, [R0+URZ+0xf8], R7 ;  /* 0x0000f807000075a7 */ /* 0x0022a400080011ff */
[----:B--2---:R-:W-:Y:S05]  /*176a0*/  @!P0 NANOSLEEP.SYNCS 0x989680 ;  /* 0x009896800000895d */ /* 0x004fea0003900000 */
[----:B------:R-:W2:Y:S02]  /*176b0*/  @!P0 SYNCS.PHASECHK.TRANS64 P0, [R0+URZ+0xf8], R7 ;  /* 0x0000f807000085a7 */ /* 0x000ea400080010ff */
[----:B--2---:R-:W-:Y:S05]  /*176c0*/  @!P0 BRA `(.L_x_870) ;  /* 0xfffffffc00f08947 */ /* 0x004fea000383ffff */
[----:B------:R-:W-:Y:S05]  /*176d0*/  BRA `(.L_x_864) ;  /* 0xffffff38006c7947 */ /* 0x000fea000383ffff */
.L_x_876:
[----:B------:R-:W-:Y:S01]  /*176e0*/  MOV R15, 0xffffffff ;  /* 0xffffffff000f7802 */ /* 0x000fe20000000f00 */
[----:B------:R-:W-:Y:S06]  /*176f0*/  BSSY B0, `(.L_x_1208) ;  /* 0x0000005000007945 */ /* 0x000fec0003800000 */
[----:B------:R-:W-:Y:S05]  /*17700*/  WARPSYNC.COLLECTIVE R15, `(.L_x_1209) ;  /* 0x000000000f0c7348 */ /* 0x000fea0003c00000 */
[----:B------:R-:W-:Y:S02]  /*17710*/  ELECT P6, UR79, PT ;  /* 0x00000000004f782f */ /* 0x000fe400038c0000 */
[----:B------:R-:W-:Y:S01]  /*17720*/  MOV R14, UR79 ;  /* 0x0000004f000e7c02 */ /* 0x000fe20008000f00 */
[----:B------:R-:W-:Y:S10]  /*17730*/  ENDCOLLECTIVE ;  /* 0x000000000000791b */ /* 0x000ff40003800000 */
.L_x_1209:
[----:B------:R-:W-:Y:S05]  /*17740*/  BSYNC B0 ;  /* 0x0000000000007941 */ /* 0x000fea0003800000 */
.L_x_1208:
[----:B------:R-:W-:Y:S05]  /*17750*/  BRA `(.L_x_1210) ;  /* 0xffffff3c004c7947 */ /* 0x000fea000383ffff */
.L_x_879:
[----:B-1----:R1:W2:Y:S02]  /*17760*/  SYNCS.PHASECHK.TRANS64.TRYWAIT P0, [R2+URZ+0xd0], R5 ;  /* 0x0000d005020075a7 */ /* 0x0022a400080011ff */
[----:B--2---:R-:W-:Y:S05]  /*17770*/  @!P0 NANOSLEEP.SYNCS 0x989680 ;  /* 0x009896800000895d */ /* 0x004fea0003900000 */
[----:B------:R-:W2:Y:S02]  /*17780*/  @!P0 SYNCS.PHASECHK.TRANS64 P0, [R2+URZ+0xd0], R5 ;  /* 0x0000d005020085a7 */ /* 0x000ea400080010ff */
[----:B--2---:R-:W-:Y:S05]  /*17790*/  @!P0 BRA `(.L_x_879) ;  /* 0xfffffffc00f08947 */ /* 0x004fea000383ffff */
[----:B------:R-:W-:Y:S05]  /*177a0*/  BRA `(.L_x_1211) ;  /* 0xffffff3c00607947 */ /* 0x000fea000383ffff */
.L_x_886:
[----:B----4-:R4:W1:Y:S02]  /*177b0*/  SYNCS.PHASECHK.TRANS64.TRYWAIT P0, [R2+URZ+0xd8], R5 ;  /* 0x0000d805020075a7 */ /* 0x01086400080011ff */
[----:B-1----:R-:W-:Y:S05]  /*177c0*/  @!P0 NANOSLEEP.SYNCS 0x989680 ;  /* 0x009896800000895d */ /* 0x002fea0003900000 */
[----:B------:R-:W1:Y:S02]  /*177d0*/  @!P0 SYNCS.PHASECHK.TRANS64 P0, [R2+URZ+0xd8], R5 ;  /* 0x0000d805020085a7 */ /* 0x000e6400080010ff */
[----:B-1----:R-:W-:Y:S05]  /*177e0*/  @!P0 BRA `(.L_x_886) ;  /* 0xfffffffc00f08947 */ /* 0x002fea000383ffff */
[----:B------:R-:W-:Y:S05]  /*177f0*/  BRA `(.L_x_1212) ;  /* 0xffffff3c00d07947 */ /* 0x000fea000383ffff */
.L_x_893:
[----:B------:R1:W1:Y:S02]  /*17800*/  SYNCS.PHASECHK.TRANS64.TRYWAIT P0, [R2+URZ+0xe0], R5 ;  /* 0x0000e005020075a7 */ /* 0x00026400080011ff */
[----:B-1----:R-:W-:Y:S05]  /*17810*/  @!P0 NANOSLEEP.SYNCS 0x989680 ;  /* 0x009896800000895d */ /* 0x002fea0003900000 */
[----:B------:R-:W1:Y:S02]  /*17820*/  @!P0 SYNCS.PHASECHK.TRANS64 P0, [R2+URZ+0xe0], R5 ;  /* 0x0000e005020085a7 */ /* 0x000e6400080010ff */
[----:B-1----:R-:W-:Y:S05]  /*17830*/  @!P0 BRA `(.L_x_893) ;  /* 0xfffffffc00f08947 */ /* 0x002fea000383ffff */
[----:B------:R-:W-:Y:S05]  /*17840*/  BRA `(.L_x_1213) ;  /* 0xffffff4000447947 */ /* 0x000fea000383ffff */
.L_x_900:
[----:B------:R1:W1:Y:S02]  /*17850*/  SYNCS.PHASECHK.TRANS64.TRYWAIT P0, [R2+URZ+0xe8], R5 ;  /* 0x0000e805020075a7 */ /* 0x00026400080011ff */
[----:B-1----:R-:W-:Y:S05]  /*17860*/  @!P0 NANOSLEEP.SYNCS 0x989680 ;  /* 0x009896800000895d */ /* 0x002fea0003900000 */
[----:B------:R-:W1:Y:S02]  /*17870*/  @!P0 SYNCS.PHASECHK.TRANS64 P0, [R2+URZ+0xe8], R5 ;  /* 0x0000e805020085a7 */ /* 0x000e6400080010ff */
[----:B-1----:R-:W-:Y:S05]  /*17880*/  @!P0 BRA `(.L_x_900) ;  /* 0xfffffffc00f08947 */ /* 0x002fea000383ffff */
[----:B------:R-:W-:Y:S05]  /*17890*/  BRA `(.L_x_1214) ;  /* 0xffffff4000b87947 */ /* 0x000fea000383ffff */
.L_x_907:
[----:B-1----:R1:W3:Y:S02]  /*178a0*/  SYNCS.PHASECHK.TRANS64.TRYWAIT P1, [R4+URZ+0x1e0], R5 ;  /* 0x0001e005040075a7 */ /* 0x0022e400080211ff */
[----:B---3--:R-:W-:Y:S05]  /*178b0*/  @!P1 NANOSLEEP.SYNCS 0x989680 ;  /* 0x009896800000995d */ /* 0x008fea0003900000 */
[----:B------:R-:W3:Y:S02]  /*178c0*/  @!P1 SYNCS.PHASECHK.TRANS64 P1, [R4+URZ+0x1e0], R5 ;  /* 0x0001e005040095a7 */ /* 0x000ee400080210ff */
[----:B---3--:R-:W-:Y:S05]  /*178d0*/  @!P1 BRA `(.L_x_907) ;  /* 0xfffffffc00f09947 */ /* 0x008fea000383ffff */
[----:B------:R-:W-:Y:S05]  /*178e0*/  BRA `(.L_x_1215) ;  /* 0xffffff4400447947 */ /* 0x000fea000383ffff */
.L_x_912:
[----:B------:R1:W1:Y:S02]  /*178f0*/  SYNCS.PHASECHK.TRANS64.TRYWAIT P0, [R2+URZ+0xd0], R3 ;  /* 0x0000d003020075a7 */ /* 0x00026400080011ff */
[----:B-1----:R-:W-:Y:S05]  /*17900*/  @!P0 NANOSLEEP.SYNCS 0x989680 ;  /* 0x009896800000895d */ /* 0x002fea0003900000 */
[----:B------:R-:W1:Y:S02]  /*17910*/  @!P0 SYNCS.PHASECHK.TRANS64 P0, [R2+URZ+0xd0], R3 ;  /* 0x0000d003020085a7 */ /* 0x000e6400080010ff */
[----:B-1----:R-:W-:Y:S05]  /*17920*/  @!P0 BRA `(.L_x_912) ;  /* 0xfffffffc00f08947 */ /* 0x002fea000383ffff */
[----:B------:R-:W-:Y:S05]  /*17930*/  BRA `(.L_x_1216) ;  /* 0xffffff4400b47947 */ /* 0x000fea000383ffff */
.L_x_915:
[----:B------:R1:W1:Y:S02]  /*17940*/  SYNCS.PHASECHK.TRANS64.TRYWAIT P0, [R2+URZ+0xd8], R3 ;  /* 0x0000d803020075a7 */ /* 0x00026400080011ff */
[----:B-1----:R-:W-:Y:S05]  /*17950*/  @!P0 NANOSLEEP.SYNCS 0x989680 ;  /* 0x009896800000895d */ /* 0x002fea0003900000 */
[----:B------:R-:W1:Y:S02]  /*17960*/  @!P0 SYNCS.PHASECHK.TRANS64 P0, [R2+URZ+0xd8], R3 ;  /* 0x0000d803020085a7 */ /* 0x000e6400080010ff */
[----:B-1----:R-:W-:Y:S05]  /*17970*/  @!P0 BRA `(.L_x_915) ;  /* 0xfffffffc00f08947 */ /* 0x002fea000383ffff */
[----:B------:R-:W-:Y:S05]  /*17980*/  BRA `(.L_x_1217) ;  /* 0xffffff4400b87947 */ /* 0x000fea000383ffff */
.L_x_918:
[----:B------:R1:W1:Y:S02]  /*17990*/  SYNCS.PHASECHK.TRANS64.TRYWAIT P0, [R2+URZ+0xe0], R3 ;  /* 0x0000e003020075a7 */ /* 0x00026400080011ff */
[----:B-1----:R-:W-:Y:S05]  /*179a0*/  @!P0 NANOSLEEP.SYNCS 0x989680 ;  /* 0x009896800000895d */ /* 0x002fea0003900000 */
[----:B------:R-:W1:Y:S02]  /*179b0*/  @!P0 SYNCS.PHASECHK.TRANS64 P0, [R2+URZ+0xe0], R3 ;  /* 0x0000e003020085a7 */ /* 0x000e6400080010ff */
[----:B-1----:R-:W-:Y:S05]  /*179c0*/  @!P0 BRA `(.L_x_918) ;  /* 0xfffffffc00f08947 */ /* 0x002fea000383ffff */
[----:B------:R-:W-:Y:S05]  /*179d0*/  BRA `(.L_x_1218) ;  /* 0xffffff4400bc7947 */ /* 0x000fea000383ffff */
.L_x_927:
[----:B------:R-:W-:Y:S07]  /*179e0*/  MOV R15, 0xffffffff ;  /* 0xffffffff000f7802 */ /* 0x000fee0000000f00 */
[----:B----45:R-:W-:Y:S05]  /*179f0*/  WARPSYNC.COLLECTIVE R15, `(.L_x_1219) ;  /* 0x000000000f087348 */ /* 0x030fea0003c00000 */
[----:B------:R-:W-:Y:S01]  /*17a00*/  NOP ;  /* 0x0000000000007918 */ /* 0x000fe20000000000 */
[----:B----45:R-:W-:Y:S05]  /*17a10*/  ENDCOLLECTIVE ;  /* 0x000000000000791b */ /* 0x030fea0003800000 */
.L_x_1219:
[----:B------:R-:W-:Y:S05]  /*17a20*/  BRA `(.L_x_1220) ;  /* 0xffffff50009c7947 */ /* 0x000fea000383ffff */
.L_x_929:
[----:B------:R-:W-:Y:S07]  /*17a30*/  MOV R0, UR5 ;  /* 0x0000000500007c02 */ /* 0x000fee0008000f00 */
.L_x_1221:
[----:B----4-:R4:W1:Y:S02]  /*17a40*/  SYNCS.PHASECHK.TRANS64.TRYWAIT P0, [R0+URZ+0x1e0], R3 ;  /* 0x0001e003000075a7 */ /* 0x01086400080011ff */
[----:B-1----:R-:W-:Y:S05]  /*17a50*/  @!P0 NANOSLEEP.SYNCS 0x989680 ;  /* 0x009896800000895d */ /* 0x002fea0003900000 */
[----:B------:R-:W1:Y:S02]  /*17a60*/  @!P0 SYNCS.PHASECHK.TRANS64 P0, [R0+URZ+0x1e0], R3 ;  /* 0x0001e003000085a7 */ /* 0x000e6400080010ff */
[----:B-1----:R-:W-:Y:S05]  /*17a70*/  @!P0 BRA `(.L_x_1221) ;  /* 0xfffffffc00f08947 */ /* 0x002fea000383ffff */
[----:B------:R-:W-:Y:S05]  /*17a80*/  BRA `(.L_x_1222) ;  /* 0xffffff5000c47947 */ /* 0x000fea000383ffff */
.L_x_939:
[----:B------:R-:W-:Y:S07]  /*17a90*/  MOV R15, 0xffffffff ;  /* 0xffffffff000f7802 */ /* 0x000fee0000000f00 */
[----:B--2-4-:R-:W-:Y:S05]  /*17aa0*/  WARPSYNC.COLLECTIVE R15, `(.L_x_1223) ;  /* 0x000000000f0c7348 */ /* 0x014fea0003c00000 */
[----:B------:R-:W-:Y:S02]  /*17ab0*/  ELECT P6, UR79, PT ;  /* 0x00000000004f782f */ /* 0x000fe400038c0000 */
[----:B------:R-:W-:Y:S01]  /*17ac0*/  MOV R14, UR79 ;  /* 0x0000004f000e7c02 */ /* 0x000fe20008000f00 */
[----:B--2-4-:R-:W-:Y:S10]  /*17ad0*/  ENDCOLLECTIVE ;  /* 0x000000000000791b */ /* 0x014ff40003800000 */
.L_x_1223:
[----:B------:R-:W-:Y:S05]  /*17ae0*/  BRA `(.L_x_1224) ;  /* 0xffffff5800307947 */ /* 0x000fea000383ffff */
.L_x_944:
[----:B--2---:R-:W-:Y:S04]  /*17af0*/  MOV R5, UR56 ;  /* 0x0000003800057c02 */ /* 0x004fe80008000f00 */
[----:B------:R2:W1:Y:S03]  /*17b00*/  SYNCS.PHASECHK.TRANS64.TRYWAIT P0, [R5+URZ+0xb0], R0 ;  /* 0x0000b000050075a7 */ /* 0x00046600080011ff */
[----:B-1----:R-:W-:Y:S05]  /*17b10*/  @!P0 NANOSLEEP.SYNCS 0x989680 ;  /* 0x009896800000895d */ /* 0x002fea0003900000 */
[----:B------:R-:W1:Y:S02]  /*17b20*/  @!P0 SYNCS.PHASECHK.TRANS64 P0, [R5+URZ+0xb0], R0 ;  /* 0x0000b000050085a7 */ /* 0x000e6400080010ff */
[----:B-1----:R-:W-:Y:S05]  /*17b30*/  @!P0 BRA `(.L_x_944) ;  /* 0xfffffffc00ec8947 */ /* 0x002fea000383ffff */
[----:B------:R-:W-:Y:S05]  /*17b40*/  BRA `(.L_x_943) ;  /* 0xffffff5800d47947 */ /* 0x000fea000383ffff */
.L_x_948:
[----:B------:R1:W1:Y:S02]  /*17b50*/  SYNCS.PHASECHK.TRANS64.TRYWAIT P1, [R116+URZ+0x180], R3 ;  /* 0x00018003740075a7 */ /* 0x00026400080211ff */
[----:B-1----:R-:W-:Y:S05]  /*17b60*/  @!P1 NANOSLEEP.SYNCS 0x989680 ;  /* 0x009896800000995d */ /* 0x002fea0003900000 */
[----:B------:R-:W1:Y:S02]  /*17b70*/  @!P1 SYNCS.PHASECHK.TRANS64 P1, [R116+URZ+0x180], R3 ;  /* 0x00018003740095a7 */ /* 0x000e6400080210ff */
[----:B-1----:R-:W-:Y:S05]  /*17b80*/  @!P1 BRA `(.L_x_948) ;  /* 0xfffffffc00f09947 */ /* 0x002fea000383ffff */
[----:B------:R-:W-:Y:S05]  /*17b90*/  BRA `(.L_x_947) ;  /* 0xffffff5c006c7947 */ /* 0x000fea000383ffff */
.L_x_957:
[----:B--2---:R-:W-:Y:S04]  /*17ba0*/  MOV R0, UR56 ;  /* 0x0000003800007c02 */ /* 0x004fe80008000f00 */
[----:B------:R2:W3:Y:S03]  /*17bb0*/  SYNCS.PHASECHK.TRANS64.TRYWAIT P1, [R0+URZ+0xb8], R3 ;  /* 0x0000b803000075a7 */ /* 0x0004e600080211ff */
[----:B---3--:R-:W-:Y:S05]  /*17bc0*/  @!P1 NANOSLEEP.SYNCS 0x989680 ;  /* 0x009896800000995d */ /* 0x008fea0003900000 */
[----:B------:R-:W3:Y:S02]  /*17bd0*/  @!P1 SYNCS.PHASECHK.TRANS64 P1, [R0+URZ+0xb8], R3 ;  /* 0x0000b803000095a7 */ /* 0x000ee400080210ff */
[----:B---3--:R-:W-:Y:S05]  /*17be0*/  @!P1 BRA `(.L_x_957) ;  /* 0xfffffffc00ec9947 */ /* 0x008fea000383ffff */
[----:B------:R-:W-:Y:S05]  /*17bf0*/  BRA `(.L_x_956) ;  /* 0xffffff6800b87947 */ /* 0x000fea000383ffff */
.L_x_967:
[----:B--2---:R-:W-:Y:S04]  /*17c00*/  MOV R0, UR56 ;  /* 0x0000003800007c02 */ /* 0x004fe80008000f00 */
[----:B------:R2:W4:Y:S03]  /*17c10*/  SYNCS.PHASECHK.TRANS64.TRYWAIT P1, [R0+URZ+0xc0], R3 ;  /* 0x0000c003000075a7 */ /* 0x00052600080211ff */
[----:B----4-:R-:W-:Y:S05]  /*17c20*/  @!P1 NANOSLEEP.SYNCS 0x989680 ;  /* 0x009896800000995d */ /* 0x010fea0003900000 */
[----:B------:R-:W4:Y:S02]  /*17c30*/  @!P1 SYNCS.PHASECHK.TRANS64 P1, [R0+URZ+0xc0], R3 ;  /* 0x0000c003000095a7 */ /* 0x000f2400080210ff */
[----:B----4-:R-:W-:Y:S05]  /*17c40*/  @!P1 BRA `(.L_x_967) ;  /* 0xfffffffc00ec9947 */ /* 0x010fea000383ffff */
[----:B------:R-:W-:Y:S05]  /*17c50*/  BRA `(.L_x_966) ;  /* 0xffffff7800507947 */ /* 0x000fea000383ffff */
.L_x_977:
[----:B--2---:R-:W-:Y:S04]  /*17c60*/  MOV R0, UR56 ;  /* 0x0000003800007c02 */ /* 0x004fe80008000f00 */
[----:B------:R2:W1:Y:S03]  /*17c70*/  SYNCS.PHASECHK.TRANS64.TRYWAIT P1, [R0+URZ+0xc8], R3 ;  /* 0x0000c803000075a7 */ /* 0x00046600080211ff */
[----:B-1----:R-:W-:Y:S05]  /*17c80*/  @!P1 NANOSLEEP.SYNCS 0x989680 ;  /* 0x009896800000995d */ /* 0x002fea0003900000 */
[----:B------:R-:W1:Y:S02]  /*17c90*/  @!P1 SYNCS.PHASECHK.TRANS64 P1, [R0+URZ+0xc8], R3 ;  /* 0x0000c803000095a7 */ /* 0x000e6400080210ff */
[----:B-1----:R-:W-:Y:S05]  /*17ca0*/  @!P1 BRA `(.L_x_977) ;  /* 0xfffffffc00ec9947 */ /* 0x002fea000383ffff */
[----:B------:R-:W-:Y:S05]  /*17cb0*/  BRA `(.L_x_976) ;  /* 0xffffff8400f87947 */ /* 0x000fea000383ffff */
.L_x_991:
[----:B------:R-:W-:Y:S07]  /*17cc0*/  MOV R0, UR5 ;  /* 0x0000000500007c02 */ /* 0x000fee0008000f00 */
.L_x_1225:
[----:B-1----:R1:W2:Y:S02]  /*17cd0*/  SYNCS.PHASECHK.TRANS64.TRYWAIT P0, [R0+URZ+0x100], R3 ;  /* 0x00010003000075a7 */ /* 0x0022a400080011ff */
[----:B--2---:R-:W-:Y:S05]  /*17ce0*/  @!P0 NANOSLEEP.SYNCS 0x989680 ;  /* 0x009896800000895d */ /* 0x004fea0003900000 */
[----:B------:R-:W2:Y:S02]  /*17cf0*/  @!P0 SYNCS.PHASECHK.TRANS64 P0, [R0+URZ+0x100], R3 ;  /* 0x00010003000085a7 */ /* 0x000ea400080010ff */
[----:B--2---:R-:W-:Y:S05]  /*17d00*/  @!P0 BRA `(.L_x_1225) ;  /* 0xfffffffc00f08947 */ /* 0x004fea000383ffff */
[----:B------:R-:W-:Y:S05]  /*17d10*/  BRA `(.L_x_1226) ;  /* 0xffffffa000647947 */ /* 0x000fea000383ffff */
.L_x_994:
[----:B------:R-:W-:Y:S07]  /*17d20*/  MOV R0, UR51 ;  /* 0x0000003300007c02 */ /* 0x000fee0008000f00 */
.L_x_1227:
[----:B-1----:R1:W2:Y:S02]  /*17d30*/  SYNCS.PHASECHK.TRANS64.TRYWAIT P1, [R0+URZ+0x220], R3 ;  /* 0x00022003000075a7 */ /* 0x0022a400080211ff */
[----:B--2---:R-:W-:Y:S05]  /*17d40*/  @!P1 NANOSLEEP.SYNCS 0x989680 ;  /* 0x009896800000995d */ /* 0x004fea0003900000 */
[----:B------:R-:W2:Y:S02]  /*17d50*/  @!P1 SYNCS.PHASECHK.TRANS64 P1, [R0+URZ+0x220], R3 ;  /* 0x00022003000095a7 */ /* 0x000ea400080210ff */
[----:B--2---:R-:W-:Y:S05]  /*17d60*/  @!P1 BRA `(.L_x_1227) ;  /* 0xfffffffc00f09947 */ /* 0x004fea000383ffff */
[----:B------:R-:W-:Y:S05]  /*17d70*/  BRA `(.L_x_1228) ;  /* 0xffffffa000c47947 */ /* 0x000fea000383ffff */
.L_x_999:
[----:B------:R-:W-:Y:S07]  /*17d80*/  MOV R15, 0xffffffff ;  /* 0xffffffff000f7802 */ /* 0x000fee0000000f00 */
[----:B---34-:R-:W-:Y:S05]  /*17d90*/  WARPSYNC.COLLECTIVE R15, `(.L_x_1229) ;  /* 0x000000000f087348 */ /* 0x018fea0003c00000 */
[----:B------:R-:W-:Y:S01]  /*17da0*/  NOP ;  /* 0x0000000000007918 */ /* 0x000fe20000000000 */
[----:B---34-:R-:W-:Y:S05]  /*17db0*/  ENDCOLLECTIVE ;  /* 0x000000000000791b */ /* 0x018fea0003800000 */
.L_x_1229:
[----:B------:R-:W-:Y:S05]  /*17dc0*/  BRA `(.L_x_1230) ;  /* 0xffffffa800107947 */ /* 0x000fea000383ffff */
.L_x_1003:
[----:B------:R-:W-:Y:S07]  /*17dd0*/  MOV R15, 0xffffffff ;  /* 0xffffffff000f7802 */ /* 0x000fee0000000f00 */
[----:B---34-:R-:W-:Y:S05]  /*17de0*/  WARPSYNC.COLLECTIVE R15, `(.L_x_1231) ;  /* 0x000000000f087348 */ /* 0x018fea0003c00000 */
[----:B------:R-:W-:Y:S01]  /*17df0*/  NOP ;  /* 0x0000000000007918 */ /* 0x000fe20000000000 */
[----:B---34-:R-:W-:Y:S05]  /*17e00*/  ENDCOLLECTIVE ;  /* 0x000000000000791b */ /* 0x018fea0003800000 */
.L_x_1231:
[----:B------:R-:W-:Y:S05]  /*17e10*/  BRA `(.L_x_1232) ;  /* 0xffffffac00887947 */ /* 0x000fea000383ffff */
.L_x_1007:
[----:B------:R-:W-:Y:S07]  /*17e20*/  MOV R15, 0xffffffff ;  /* 0xffffffff000f7802 */ /* 0x000fee0000000f00 */
[----:B-1234-:R-:W-:Y:S05]  /*17e30*/  WARPSYNC.COLLECTIVE R15, `(.L_x_1233) ;  /* 0x000000000f087348 */ /* 0x01efea0003c00000 */
[----:B------:R-:W-:Y:S01]  /*17e40*/  NOP ;  /* 0x0000000000007918 */ /* 0x000fe20000000000 */
[----:B-1234-:R-:W-:Y:S05]  /*17e50*/  ENDCOLLECTIVE ;  /* 0x000000000000791b */ /* 0x01efea0003800000 */
.L_x_1233:
[----:B------:R-:W-:Y:S05]  /*17e60*/  BRA `(.L_x_1234) ;  /* 0xffffffb000cc7947 */ /* 0x000fea000383ffff */
.L_x_1022:
[----:B-1----:R1:W2:Y:S02]  /*17e70*/  SYNCS.PHASECHK.TRANS64.TRYWAIT P0, [R6+URZ+0x1a0], R3 ;  /* 0x0001a003060075a7 */ /* 0x0022a400080011ff */
[----:B--2---:R-:W-:Y:S05]  /*17e80*/  @!P0 NANOSLEEP.SYNCS 0x989680 ;  /* 0x009896800000895d */ /* 0x004fea0003900000 */
[----:B------:R-:W2:Y:S02]  /*17e90*/  @!P0 SYNCS.PHASECHK.TRANS64 P0, [R6+URZ+0x1a0], R3 ;  /* 0x0001a003060085a7 */ /* 0x000ea400080010ff */
[----:B--2---:R-:W-:Y:S05]  /*17ea0*/  @!P0 BRA `(.L_x_1022) ;  /* 0xfffffffc00f08947 */ /* 0x004fea000383ffff */
[----:B------:R-:W-:Y:S05]  /*17eb0*/  BRA `(.L_x_1235) ;  /* 0xffffffbc005c7947 */ /* 0x000fea000383ffff */
.L_x_1026:
[----:B-1----:R1:W2:Y:S02]  /*17ec0*/  SYNCS.PHASECHK.TRANS64.TRYWAIT P1, [R4+URZ], R11 ;  /* 0x0000000b040075a7 */ /* 0x0022a400080211ff */
[----:B--2---:R-:W-:Y:S05]  /*17ed0*/  @!P1 NANOSLEEP.SYNCS 0x989680 ;  /* 0x009896800000995d */ /* 0x004fea0003900000 */
[----:B------:R-:W2:Y:S02]  /*17ee0*/  @!P1 SYNCS.PHASECHK.TRANS64 P1, [R4+URZ], R11 ;  /* 0x0000000b040095a7 */ /* 0x000ea400080210ff */
[----:B--2---:R-:W-:Y:S05]  /*17ef0*/  @!P1 BRA `(.L_x_1026) ;  /* 0xfffffffc00f09947 */ /* 0x004fea000383ffff */
[----:B------:R-:W-:Y:S05]  /*17f00*/  BRA `(.L_x_1025) ;  /* 0xffffffbc008c7947 */ /* 0x000fea000383ffff */
.L_x_1027:
[----:B------:R-:W-:Y:S01]  /*17f10*/  MOV R15, 0xffffffff ;  /* 0xffffffff000f7802 */ /* 0x000fe20000000f00 */
[----:B------:R-:W-:Y:S06]  /*17f20*/  BSSY B0, `(.L_x_1236) ;  /* 0x0000005000007945 */ /* 0x000fec0003800000 */
[----:B-12---:R-:W-:Y:S05]  /*17f30*/  WARPSYNC.COLLECTIVE R15, `(.L_x_1237) ;  /* 0x000000000f0c7348 */ /* 0x006fea0003c00000 */
[----:B------:R-:W-:Y:S02]  /*17f40*/  ELECT P6, UR79, PT ;  /* 0x00000000004f782f */ /* 0x000fe400038c0000 */
[----:B------:R-:W-:Y:S01]  /*17f50*/  MOV R14, UR79 ;  /* 0x0000004f000e7c02 */ /* 0x000fe20008000f00 */
[----:B-12---:R-:W-:Y:S10]  /*17f60*/  ENDCOLLECTIVE ;  /* 0x000000000000791b */ /* 0x006ff40003800000 */
.L_x_1237:
[----:B------:R-:W-:Y:S05]  /*17f70*/  BSYNC B0 ;  /* 0x0000000000007941 */ /* 0x000fea0003800000 */
.L_x_1236:
[----:B------:R-:W-:Y:S01]  /*17f80*/  PLOP3.LUT P0, PT, P6, PT, PT, 0x80, 0x8 ;  /* 0x000000000008781c */ /* 0x000fe2000370f070 */
[----:B------:R-:W-:Y:S11]  /*17f90*/  BSSY B0, `(.L_x_1238) ;  /* 0x0000016000007945 */ /* 0x000ff60003800000 */
[----:B------:R-:W-:Y:S01]  /*17fa0*/  @!UPT UIADD3 URZ, UPT, UPT, URZ, URZ, URZ ;  /* 0x000000fffffff290 */ /* 0x000fe2000fffe0ff */
[----:B------:R-:W-:Y:S01]  /*17fb0*/  @P0 R2UR.BROADCAST UR8, R10 ;  /* 0x000000000a0802ca */ /* 0x000fe200008e0000 */
[----:B------:R-:W-:Y:S01]  /*17fc0*/  IMAD.MOV.U32 R15, RZ, RZ, -0x1 ;  /* 0xffffffffff0f7424 */ /* 0x000fe200078e00ff */
[----:B------:R-:W-:Y:S01]  /*17fd0*/  @P0 R2UR.BROADCAST UR4, R7 ;  /* 0x00000000070402ca */ /* 0x000fe200008e0000 */
[----:B------:R-:W-:Y:S01]  /*17fe0*/  @P0 IMAD.MOV.U32 R11, RZ, RZ, -0x7fffbfe0 ;  /* 0x80004020ff0b0424 */ /* 0x000fe200078e00ff */
[----:B------:R-:W-:Y:S01]  /*17ff0*/  @P0 VOTEU.ANY UP1, P2 ;  /* 0x0000000000ff0886 */ /* 0x000fe20001020100 */
[----:B------:R-:W-:Y:S01]  /*18000*/  @P0 IMAD.MOV.U32 R12, RZ, RZ, R0 ;  /* 0x000000ffff0c0224 */ /* 0x000fe200078e0000 */
[----:B------:R-:W-:Y:S01]  /*18010*/  VOTEU.ANY UP0, P0 ;  /* 0x0000000000ff7886 */ /* 0x000fe20000000100 */
[----:B------:R-:W-:Y:S01]  /*18020*/  @P0 IMAD.MOV.U32 R13, RZ, RZ, -0x7fffbfe0 ;  /* 0x80004020ff0d0424 */ /* 0x000fe200078e00ff */
[----:B------:R-:W-:Y:S02]  /*18030*/  @P0 R2UR.BROADCAST UR9, R11 ;  /* 0x000000000b0902ca */ /* 0x000fe400008e0000 */
[----:B------:R-:W-:Y:S01]  /*18040*/  @P0 R2UR.BROADCAST UR6, R12 ;  /* 0x000000000c0602ca */ /* 0x000fe200008e0000 */
[----:B------:R-:W-:Y:S01]  /*18050*/  @UP0 UMOV UR14, 0x0 ;  /* 0x00000000000e0882 */ /* 0x000fe20000000000 */
[----:B------:R-:W-:Y:S01]  /*18060*/  @P0 R2UR.BROADCAST UR7, R13 ;  /* 0x000000000d0702ca */ /* 0x000fe200008e0000 */
[----:B------:R-:W-:Y:S01]  /*18070*/  @UP0 UMOV UR15, 0x8200010 ;  /* 0x08200010000f0882 */ /* 0x000fe20000000000 */
[----:B------:R-:W-:Y:S11]  /*18080*/  VOTEU.ANY UP0, P0 ;  /* 0x0000000000ff7886 */ /* 0x000ff60000000100 */
[----:B------:R1:W-:Y:S01]  /*18090*/  @UP0 UTCQMMA gdesc[UR6], gdesc[UR8], tmem[UR4], tmem[UR14], idesc[UR15], UP1 ;  /* 0x00ff0e08060005ea */ /* 0x0003e20008800304 */
[----:B------:R-:W-:Y:S01]  /*180a0*/  NOP ;  /* 0x0000000000007918 */ /* 0x000fe20000000000 */
[----:B-1----:R-:W-:Y:S05]  /*180b0*/  WARPSYNC.COLLECTIVE R15, `(.L_x_1239) ;  /* 0x000000000f0c7348 */ /* 0x002fea0003c00000 */
[----:B------:R-:W-:Y:S02]  /*180c0*/  ELECT P6, UR79, PT ;  /* 0x00000000004f782f */ /* 0x000fe400038c0000 */
[----:B------:R-:W-:Y:S01]  /*180d0*/  MOV R14, UR79 ;  /* 0x0000004f000e7c02 */ /* 0x000fe20008000f00 */
[----:B-1----:R-:W-:Y:S10]  /*180e0*/  ENDCOLLECTIVE ;  /* 0x000000000000791b */ /* 0x002ff40003800000 */
.L_x_1239:
[----:B------:R-:W-:Y:S05]  /*180f0*/  BSYNC B0 ;  /* 0x0000000000007941 */ /* 0x000fea0003800000 */
.L_x_1238:
[----:B------:R-:W-:Y:S01]  /*18100*/  VIADD R0, R0, 0x2 ;  /* 0x0000000200007836 */ /* 0x000fe20000000000 */
[----:B------:R-:W-:Y:S01]  /*18110*/  PLOP3.LUT P0, PT, P6, PT, PT, 0x80, 0x8 ;  /* 0x000000000008781c */ /* 0x000fe2000370f070 */
[----:B------:R-:W-:Y:S11]  /*18120*/  VIADD R10, R10, 0x2 ;  /* 0x000000020a0a7836 */ /* 0x000ff60000000000 */
[----:B------:R-:W-:Y:S01]  /*18130*/  @!UPT UIADD3 URZ, UPT, UPT, URZ, URZ, URZ ;  /* 0x000000fffffff290 */ /* 0x000fe2000fffe0ff */
[----:B------:R-:W-:Y:S01]  /*18140*/  @P0 R2UR.BROADCAST UR4, R7 ;  /* 0x00000000070402ca */ /* 0x000fe200008e0000 */
[----:B------:R-:W-:Y:S01]  /*18150*/  BSSY B0, `(.L_x_1240) ;  /* 0x0000014000007945 */ /* 0x000fe20003800000 */
[----:B------:R-:W-:Y:S01]  /*18160*/  IMAD.MOV.U32 R15, RZ, RZ, -0x1 ;  /* 0xffffffffff0f7424 */ /* 0x000fe200078e00ff */
[----:B------:R-:W-:Y:S01]  /*18170*/  @P0 R2UR.BROADCAST UR8, R10 ;  /* 0x000000000a0802ca */ /* 0x000fe200008e0000 */
[----:B------:R-:W-:Y:S01]  /*18180*/  @P0 IMAD.MOV.U32 R11, RZ, RZ, -0x7fffbfe0 ;  /* 0x80004020ff0b0424 */ /* 0x000fe200078e00ff */
[----:B------:R-:W-:Y:S01]  /*18190*/  VOTEU.ANY UP0, P0 ;  /* 0x0000000000ff7886 */ /* 0x000fe20000000100 */
[----:B------:R-:W-:Y:S02]  /*181a0*/  @P0 IMAD.MOV.U32 R12, RZ, RZ, R0 ;  /* 0x000000ffff0c0224 */ /* 0x000fe400078e0000 */
[----:B------:R-:W-:Y:S01]  /*181b0*/  @P0 IMAD.MOV.U32 R13, RZ, RZ, -0x7fffbfe0 ;  /* 0x80004020ff0d0424 */ /* 0x000fe200078e00ff */
[----:B------:R-:W-:Y:S01]  /*181c0*/  @P0 R2UR.BROADCAST UR9, R11 ;  /* 0x000000000b0902ca */ /* 0x000fe200008e0000 */
[----:B------:R-:W-:Y:S01]  /*181d0*/  @UP0 UMOV UR10, 0x0 ;  /* 0x00000000000a0882 */ /* 0x000fe20000000000 */
[----:B------:R-:W-:Y:S01]  /*181e0*/  @P0 R2UR.BROADCAST UR6, R12 ;  /* 0x000000000c0602ca */ /* 0x000fe200008e0000 */
[----:B------:R-:W-:Y:S01]  /*181f0*/  @UP0 UMOV UR11, 0x8200010 ;  /* 0x08200010000b0882 */ /* 0x000fe20000000000 */
[----:B------:R-:W-:Y:S01]  /*18200*/  @P0 R2UR.BROADCAST UR7, R13 ;  /* 0x000000000d0702ca */ /* 0x000fe200008e0000 */
[----:B------:R-:W-:Y:S11]  /*18210*/  VOTEU.ANY UP0, P0 ;  /* 0x0000000000ff7886 */ /* 0x000ff60000000100 */
[----:B------:R-:W-:Y:S01]  /*18220*/  @!UPT UIADD3 URZ, UPT, UPT, URZ, URZ, URZ ;  /* 0x000000fffffff290 */ /* 0x000fe2000fffe0ff */
[----:B------:R1:W-:Y:S01]  /*18230*/  @UP0 UTCQMMA gdesc[UR6], gdesc[UR8], tmem[UR4], tmem[UR10], idesc[UR11], UPT ;  /* 0x00ff0a08060005ea */ /* 0x0003e2000b800304 */
[----:B------:R-:W-:Y:S01]  /*18240*/  NOP ;  /* 0x0000000000007918 */ /* 0x000fe20000000000 */
[----:B-1----:R-:W-:Y:S05]  /*18250*/  WARPSYNC.COLLECTIVE R15, `(.L_x_1241) ;  /* 0x000000000f0c7348 */ /* 0x002fea0003c00000 */
[----:B------:R-:W-:Y:S02]  /*18260*/  ELECT P6, UR79, PT ;  /* 0x00000000004f782f */ /* 0x000fe400038c0000 */
[----:B------:R-:W-:Y:S01]  /*18270*/  MOV R14, UR79 ;  /* 0x0000004f000e7c02 */ /* 0x000fe20008000f00 */
[----:B-1----:R-:W-:Y:S10]  /*18280*/  ENDCOLLECTIVE ;  /* 0x000000000000791b */ /* 0x002ff40003800000 */
.L_x_1241:
[----:B------:R-:W-:Y:S05]  /*18290*/  BSYNC B0 ;  /* 0x0000000000007941 */ /* 0x000fea0003800000 */
.L_x_1240:
[----:B------:R-:W-:Y:S01]  /*182a0*/  PLOP3.LUT P0, PT, P6, PT, PT, 0x80, 0x8 ;  /* 0x000000000008781c */ /* 0x000fe2000370f070 */
[----:B------:R-:W-:Y:S01]  /*182b0*/  @!UPT UIADD3 URZ, UPT, UPT, URZ, URZ, URZ ;  /* 0x000000fffffff290 */ /* 0x000fe2000fffe0ff */
[----:B------:R-:W-:Y:S11]  /*182c0*/  BRA `(.L_x_1242) ;  /* 0xffffffbc00587947 */ /* 0x000ff6000383ffff */
.L_x_1030:
[----:B------:R-:W-:Y:S01]  /*182d0*/  BSSY B0, `(.L_x_1243) ;  /* 0x0000006000007945 */ /* 0x000fe20003800000 */
[----:B------:R-:W-:-:S07]  /*182e0*/  MOV R15, 0xffffffff ;  /* 0xffffffff000f7802 */ /* 0x000fce0000000f00 */
[----:B--2---:R-:W-:Y:S05]  /*182f0*/  WARPSYNC.COLLECTIVE R15, `(.L_x_1244) ;  /* 0x000000000f0c7348 */ /* 0x004fea0003c00000 */
[----:B------:R-:W-:Y:S02]  /*18300*/  ELECT P6, UR79, PT ;  /* 0x00000000004f782f */ /* 0x000fe400038c0000 */
[----:B------:R-:W-:Y:S01]  /*18310*/  MOV R14, UR79 ;  /* 0x0000004f000e7c02 */ /* 0x000fe20008000f00 */
[----:B--2---:R-:W-:Y:S10]  /*18320*/  ENDCOLLECTIVE ;  /* 0x000000000000791b */ /* 0x004ff40003800000 */
.L_x_1244:
[----:B------:R-:W-:Y:S05]  /*18330*/  BSYNC B0 ;  /* 0x0000000000007941 */ /* 0x000fea0003800000 */
.L_x_1243:
[----:B------:R-:W-:Y:S05]  /*18340*/  BRA `(.L_x_1245) ;  /* 0xffffffbc007c7947 */ /* 0x000fea000383ffff */
.L_x_1033:
[----:B-1----:R1:W3:Y:S02]  /*18350*/  SYNCS.PHASECHK.TRANS64.TRYWAIT P1, [R0+URZ+0x1e0], R5 ;  /* 0x0001e005000075a7 */ /* 0x0022e400080211ff */
[----:B---3--:R-:W-:Y:S05]  /*18360*/  @!P1 NANOSLEEP.SYNCS 0x989680 ;  /* 0x009896800000995d */ /* 0x008fea0003900000 */
[----:B------:R-:W3:Y:S02]  /*18370*/  @!P1 SYNCS.PHASECHK.TRANS64 P1, [R0+URZ+0x1e0], R5 ;  /* 0x0001e005000095a7 */ /* 0x000ee400080210ff */
[----:B---3--:R-:W-:Y:S05]  /*18380*/  @!P1 BRA `(.L_x_1033) ;  /* 0xfffffffc00f09947 */ /* 0x008fea000383ffff */
[----:B------:R-:W-:Y:S05]  /*18390*/  BRA `(.L_x_1246) ;  /* 0xffffffbc00c47947 */ /* 0x000fea000383ffff */
.L_x_1036:
[----:B------:R-:W-:Y:S01]  /*183a0*/  BSSY B0, `(.L_x_1247) ;  /* 0x0000006000007945 */ /* 0x000fe20003800000 */
[----:B------:R-:W-:-:S07]  /*183b0*/  MOV R15, 0xffffffff ;  /* 0xffffffff000f7802 */ /* 0x000fce0000000f00 */
[----:B--2-4-:R-:W-:Y:S05]  /*183c0*/  WARPSYNC.COLLECTIVE R15, `(.L_x_1248) ;  /* 0x000000000f0c7348 */ /* 0x014fea0003c00000 */
[----:B------:R-:W-:Y:S02]  /*183d0*/  ELECT P6, UR79, PT ;  /* 0x00000000004f782f */ /* 0x000fe400038c0000 */
[----:B------:R-:W-:Y:S01]  /*183e0*/  MOV R14, UR79 ;  /* 0x0000004f000e7c02 */ /* 0x000fe20008000f00 */
[----:B--2-4-:R-:W-:Y:S10]  /*183f0*/  ENDCOLLECTIVE ;  /* 0x000000000000791b */ /* 0x014ff40003800000 */
.L_x_1248:
[----:B------:R-:W-:Y:S05]  /*18400*/  BSYNC B0 ;  /* 0x0000000000007941 */ /* 0x000fea0003800000 */
.L_x_1247:
[----:B------:R-:W-:Y:S05]  /*18410*/  BRA `(.L_x_1249) ;  /* 0xffffffc000147947 */ /* 0x000fea000383ffff */
.L_x_1039:
[----:B-1----:R1:W3:Y:S02]  /*18420*/  SYNCS.PHASECHK.TRANS64.TRYWAIT P0, [R3+URZ+0x1a0], R2 ;  /* 0x0001a002030075a7 */ /* 0x0022e400080011ff */
[----:B---3--:R-:W-:Y:S05]  /*18430*/  @!P0 NANOSLEEP.SYNCS 0x989680 ;  /* 0x009896800000895d */ /* 0x008fea0003900000 */
[----:B------:R-:W3:Y:S02]  /*18440*/  @!P0 SYNCS.PHASECHK.TRANS64 P0, [R3+URZ+0x1a0], R2 ;  /* 0x0001a002030085a7 */ /* 0x000ee400080010ff */
[----:B---3--:R-:W-:Y:S05]  /*18450*/  @!P0 BRA `(.L_x_1039) ;  /* 0xfffffffc00f08947 */ /* 0x008fea000383ffff */
[----:B------:R-:W-:Y:S05]  /*18460*/  BRA `(.L_x_1250) ;  /* 0xffffffc000307947 */ /* 0x000fea000383ffff */
.L_x_1042:
[----:B-1----:R1:W3:Y:S02]  /*18470*/  SYNCS.PHASECHK.TRANS64.TRYWAIT P0, [R2+URZ+0x1a0], R7 ;  /* 0x0001a007020075a7 */ /* 0x0022e400080011ff */
[----:B---3--:R-:W-:Y:S05]  /*18480*/  @!P0 NANOSLEEP.SYNCS 0x989680 ;  /* 0x009896800000895d */ /* 0x008fea0003900000 */
[----:B------:R-:W3:Y:S02]  /*18490*/  @!P0 SYNCS.PHASECHK.TRANS64 P0, [R2+URZ+0x1a0], R7 ;  /* 0x0001a007020085a7 */ /* 0x000ee400080010ff */
[----:B---3--:R-:W-:Y:S05]  /*184a0*/  @!P0 BRA `(.L_x_1042) ;  /* 0xfffffffc00f08947 */ /* 0x008fea000383ffff */
[----:B------:R-:W-:Y:S05]  /*184b0*/  BRA `(.L_x_1251) ;  /* 0xffffffc000547947 */ /* 0x000fea000383ffff */
.L_x_1045:
[----:B-1----:R1:W3:Y:S02]  /*184c0*/  SYNCS.PHASECHK.TRANS64.TRYWAIT P0, [R2+URZ+0x1a0], R7 ;  /* 0x0001a007020075a7 */ /* 0x0022e400080011ff */
[----:B---3--:R-:W-:Y:S05]  /*184d0*/  @!P0 NANOSLEEP.SYNCS 0x989680 ;  /* 0x009896800000895d */ /* 0x008fea0003900000 */
[----:B------:R-:W3:Y:S02]  /*184e0*/  @!P0 SYNCS.PHASECHK.TRANS64 P0, [R2+URZ+0x1a0], R7 ;  /* 0x0001a007020085a7 */ /* 0x000ee400080010ff */
[----:B---3--:R-:W-:Y:S05]  /*184f0*/  @!P0 BRA `(.L_x_1045) ;  /* 0xfffffffc00f08947 */ /* 0x008fea000383ffff */
[----:B------:R-:W-:Y:S05]  /*18500*/  BRA `(.L_x_1252) ;  /* 0xffffffc000787947 */ /* 0x000fea000383ffff */
.L_x_1047:
[----:B-1----:R1:W3:Y:S02]  /*18510*/  SYNCS.PHASECHK.TRANS64.TRYWAIT P0, [R5+URZ+0x1a0], R2 ;  /* 0x0001a002050075a7 */ /* 0x0022e400080011ff */
[----:B---3--:R-:W-:Y:S05]  /*18520*/  @!P0 NANOSLEEP.SYNCS 0x989680 ;  /* 0x009896800000895d */ /* 0x008fea0003900000 */
[----:B------:R-:W3:Y:S02]  /*18530*/  @!P0 SYNCS.PHASECHK.TRANS64 P0, [R5+URZ+0x1a0], R2 ;  /* 0x0001a002050085a7 */ /* 0x000ee400080010ff */
[----:B---3--:R-:W-:Y:S05]  /*18540*/  @!P0 BRA `(.L_x_1047) ;  /* 0xfffffffc00f08947 */ /* 0x008fea000383ffff */
[----:B------:R-:W-:Y:S05]  /*18550*/  BRA `(.L_x_1253) ;  /* 0xffffffc000987947 */ /* 0x000fea000383ffff */
        .weak           $__internal_4_$__cuda_sm10x_tcgen05_guardrail_trap_col_being_dealloced_not_returned_by_alloc
        .type           $__internal_4_$__cuda_sm10x_tcgen05_guardrail_trap_col_being_dealloced_not_returned_by_alloc,@function
        .size           $__internal_4_$__cuda_sm10x_tcgen05_guardrail_trap_col_being_dealloced_not_returned_by_alloc,($__internal_5_$__cuda_sm10x_tcgen05_guardrail_trap_phase_invalid_during_alloc - $__internal_4_$__cuda_sm10x_tcgen05_guardrail_trap_col_being_dealloced_not_returned_by_alloc)
$__internal_4_$__cuda_sm10x_tcgen05_guardrail_trap_col_being_dealloced_not_returned_by_alloc:
[----:B------:R-:W-:Y:S05]  /*18560*/  BPT.TRAP 0x1 ;  /* 0x000000040000795c */ /* 0x000fea0000300000 */
[----:B------:R-:W-:-:S04]  /*18570*/  HFMA2 R3, -RZ, RZ, 0, 0 ;  /* 0x00000000ff037431 */ /* 0x000fc800000001ff */
[----:B------:R-:W-:Y:S05]  /*18580*/  RET.REL.NODEC R2 `(_ZN7cutlass13device_kernelINS_4gemm6kernel13GemmUniversalINS1_15MoEProblemShapeIN4cute5tupleIJiiiEEEEENS1_10collective13CollectiveMmaINS1_46MainloopSm100RCGroupGemmTmaUmmaWarpSpecializedILi11ELi8ELi4ENS6_IJiiNS5_1CILi1EEEEEEEENS6_IJNSC_ILi128EEESG_NSC_ILi64EEEEEENS_12float_e4m3_tENS6_IJlSD_lEEESJ_PNS6_IJlSD_NSC_ILi0EEEEEENS5_8TiledMMAINS5_8MMA_AtomIJNS5_10MMA_TraitsINS5_19SM100_MMA_F8F6F4_SSEJSJ_SJ_fSG_SG_NS5_17integral_constantINS5_4UMMA5MajorELSU_0EEESV_NSS_INST_7ScaleInELSW_0EEESX_EEEEEENS5_6LayoutINS6_IJSD_SD_SD_EEENS6_IJSL_SL_SL_EEEEENS6_IJNS5_10UnderscoreES14_S14_EEEEENS5_23SM90_TMA_LOAD_MULTICASTENS5_14ComposedLayoutINS5_7SwizzleILi2ELi4ELi3EEENS5_18smem_ptr_flag_bitsILi8EEENS10_INS6_IJNSC_ILi8EEESH_EEENS6_IJSH_SD_EEEEEEEvNS5_8identityES17_S1H_vS1I_EENS_8epilogue10collective18CollectiveEpilogueINS1K_31Sm100PtrArrayTmaWarpSpecializedILi4ELi2ELi32ELb1ELb0EEEJSI_NS6_IJNS10_ISG_SD_EENS10_INSC_ILi32EEESD_EEEEENS_6half_tEPNS6_IJSD_lSL_EEES1T_S1V_NS1K_6fusion15FusionCallbacksIS1O_NS1W_17LinearCombinationIS1T_fS1T_fLNS_15FloatRoundStyleE2EEESI_S1S_JEEENS5_5SM1004TMEM4LOAD26SM100_TMEM_LOAD_16dp256b4xENS5_13SM90_TMA_LOADENS18_INS19_ILi3ELi4ELi3EEENS1B_ILi16EEENS10_INS6_IJSH_S1D_EEENS6_IJSD_SH_EEEEEEENS5_17SM75_U16x8_LDSM_TENS5_14SM90_TMA_STOREES2C_NS5_17SM90_U16x8_STSM_TENS5_39AutoVectorizingCopyWithAssumedAlignmentILi128EEEEEEvvEEEEvNT_6ParamsE) ;  /* 0xfffffe78029c7950 */ /* 0x000fea0003c3ffff */
        .weak           $__internal_5_$__cuda_sm10x_tcgen05_guardrail_trap_phase_invalid_during_alloc
        .type           $__internal_5_$__cuda_sm10x_tcgen05_guardrail_trap_phase_invalid_during_alloc,@function
        .size           $__internal_5_$__cuda_sm10x_tcgen05_guardrail_trap_phase_invalid_during_alloc,($__internal_6_$__cuda_sm10x_tcgen05_guardrail_trap_unallocated_columns_being_dealloced - $__internal_5_$__cuda_sm10x_tcgen05_guardrail_trap_phase_invalid_during_alloc)
$__internal_5_$__cuda_sm10x_tcgen05_guardrail_trap_phase_invalid_during_alloc:
[----:B------:R-:W-:Y:S05]  /*18590*/  BPT.TRAP 0x1 ;  /* 0x000000040000795c */ /* 0x000fea0000300000 */
[----:B------:R-:W-:-:S04]  /*185a0*/  MOV R3, 0x0 ;  /* 0x0000000000037802 */ /* 0x000fc80000000f00 */
[----:B------:R-:W-:Y:S05]  /*185b0*/  RET.REL.NODEC R2 `(_ZN7cutlass13device_kernelINS_4gemm6kernel13GemmUniversalINS1_15MoEProblemShapeIN4cute5tupleIJiiiEEEEENS1_10collective13CollectiveMmaINS1_46MainloopSm100RCGroupGemmTmaUmmaWarpSpecializedILi11ELi8ELi4ENS6_IJiiNS5_1CILi1EEEEEEEENS6_IJNSC_ILi128EEESG_NSC_ILi64EEEEEENS_12float_e4m3_tENS6_IJlSD_lEEESJ_PNS6_IJlSD_NSC_ILi0EEEEEENS5_8TiledMMAINS5_8MMA_AtomIJNS5_10MMA_TraitsINS5_19SM100_MMA_F8F6F4_SSEJSJ_SJ_fSG_SG_NS5_17integral_constantINS5_4UMMA5MajorELSU_0EEESV_NSS_INST_7ScaleInELSW_0EEESX_EEEEEENS5_6LayoutINS6_IJSD_SD_SD_EEENS6_IJSL_SL_SL_EEEEENS6_IJNS5_10UnderscoreES14_S14_EEEEENS5_23SM90_TMA_LOAD_MULTICASTENS5_14ComposedLayoutINS5_7SwizzleILi2ELi4ELi3EEENS5_18smem_ptr_flag_bitsILi8EEENS10_INS6_IJNSC_ILi8EEESH_EEENS6_IJSH_SD_EEEEEEEvNS5_8identityES17_S1H_vS1I_EENS_8epilogue10collective18CollectiveEpilogueINS1K_31Sm100PtrArrayTmaWarpSpecializedILi4ELi2ELi32ELb1ELb0EEEJSI_NS6_IJNS10_ISG_SD_EENS10_INSC_ILi32EEESD_EEEEENS_6half_tEPNS6_IJSD_lSL_EEES1T_S1V_NS1K_6fusion15FusionCallbacksIS1O_NS1W_17LinearCombinationIS1T_fS1T_fLNS_15FloatRoundStyleE2EEESI_S1S_JEEENS5_5SM1004TMEM4LOAD26SM100_TMEM_LOAD_16dp256b4xENS5_13SM90_TMA_LOADENS18_INS19_ILi3ELi4ELi3EEENS1B_ILi16EEENS10_INS6_IJSH_S1D_EEENS6_IJSD_SH_EEEEEEENS5_17SM75_U16x8_LDSM_TENS5_14SM90_TMA_STOREES2C_NS5_17SM90_U16x8_STSM_TENS5_39AutoVectorizingCopyWithAssumedAlignmentILi128EEEEEEvvEEEEvNT_6ParamsE) ;  /* 0xfffffe7802907950 */ /* 0x000fea0003c3ffff */
        .weak           $__internal_6_$__cuda_sm10x_tcgen05_guardrail_trap_unallocated_columns_being_dealloced
        .type           $__internal_6_$__cuda_sm10x_tcgen05_guardrail_trap_unallocated_columns_being_dealloced,@function
        .size           $__internal_6_$__cuda_sm10x_tcgen05_guardrail_trap_unallocated_columns_being_dealloced,($__internal_7_$__cuda_sm20_div_u64 - $__internal_6_$__cuda_sm10x_tcgen05_guardrail_trap_unallocated_columns_being_dealloced)
$__internal_6_$__cuda_sm10x_tcgen05_guardrail_trap_unallocated_columns_being_dealloced:
[----:B------:R-:W-:Y:S05]  /*185c0*/  BPT.TRAP 0x1 ;  /* 0x000000040000795c */ /* 0x000fea0000300000 */
[----:B------:R-:W-:-:S04]  /*185d0*/  HFMA2 R3, -RZ, RZ, 0, 0 ;  /* 0x00000000ff037431 */ /* 0x000fc800000001ff */
[----:B------:R-:W-:Y:S05]  /*185e0*/  RET.REL.NODEC R2 `(_ZN7cutlass13device_kernelINS_4gemm6kernel13GemmUniversalINS1_15MoEProblemShapeIN4cute5tupleIJiiiEEEEENS1_10collective13CollectiveMmaINS1_46MainloopSm100RCGroupGemmTmaUmmaWarpSpecializedILi11ELi8ELi4ENS6_IJiiNS5_1CILi1EEEEEEEENS6_IJNSC_ILi128EEESG_NSC_ILi64EEEEEENS_12float_e4m3_tENS6_IJlSD_lEEESJ_PNS6_IJlSD_NSC_ILi0EEEEEENS5_8TiledMMAINS5_8MMA_AtomIJNS5_10MMA_TraitsINS5_19SM100_MMA_F8F6F4_SSEJSJ_SJ_fSG_SG_NS5_17integral_constantINS5_4UMMA5MajorELSU_0EEESV_NSS_INST_7ScaleInELSW_0EEESX_EEEEEENS5_6LayoutINS6_IJSD_SD_SD_EEENS6_IJSL_SL_SL_EEEEENS6_IJNS5_10UnderscoreES14_S14_EEEEENS5_23SM90_TMA_LOAD_MULTICASTENS5_14ComposedLayoutINS5_7SwizzleILi2ELi4ELi3EEENS5_18smem_ptr_flag_bitsILi8EEENS10_INS6_IJNSC_ILi8EEESH_EEENS6_IJSH_SD_EEEEEEEvNS5_8identityES17_S1H_vS1I_EENS_8epilogue10collective18CollectiveEpilogueINS1K_31Sm100PtrArrayTmaWarpSpecializedILi4ELi2ELi32ELb1ELb0EEEJSI_NS6_IJNS10_ISG_SD_EENS10_INSC_ILi32EEESD_EEEEENS_6half_tEPNS6_IJSD_lSL_EEES1T_S1V_NS1K_6fusion15FusionCallbacksIS1O_NS1W_17LinearCombinationIS1T_fS1T_fLNS_15FloatRoundStyleE2EEESI_S1S_JEEENS5_5SM1004TMEM4LOAD26SM100_TMEM_LOAD_16dp256b4xENS5_13SM90_TMA_LOADENS18_INS19_ILi3ELi4ELi3EEENS1B_ILi16EEENS10_INS6_IJSH_S1D_EEENS6_IJSD_SH_EEEEEEENS5_17SM75_U16x8_LDSM_TENS5_14SM90_TMA_STOREES2C_NS5_17SM90_U16x8_STSM_TENS5_39AutoVectorizingCopyWithAssumedAlignmentILi128EEEEEEvvEEEEvNT_6ParamsE) ;  /* 0xfffffe7802847950 */ /* 0x000fea0003c3ffff */
        .weak           $__internal_7_$__cuda_sm20_div_u64
        .type           $__internal_7_$__cuda_sm20_div_u64,@function
        .size           $__internal_7_$__cuda_sm20_div_u64,(.L_x_827 - $__internal_7_$__cuda_sm20_div_u64)
$__internal_7_$__cuda_sm20_div_u64:
        /* <DEDUP_REMOVED lines=47> */
[----:B------:R-:W-:Y:S02]  /*188e0*/  ISETP.GE.U32.AND P2, PT, R9, R4, PT ;  /* 0x000000040900720c */ /* 0x000fe40003f46070 */
[----:B------:R-:W-:Y:S01]  /*188f0*/  IADD3 R10, P1, PT, -R4, R9, RZ ;  /* 0x00000009040a7210 */ /* 0x000fe20007f3e1ff */
[----:B------:R-:W-:-:S05]  /*18900*/  IMAD.X R8, R8, 0x1, ~R11, P0 ;  /* 0x0000000108087824 */ /* 0x000fca00000e0e0b */
        /* <DEDUP_REMOVED lines=14> */
[----:B------:R-:W-:Y:S05]  /*189f0*/  RET.REL.NODEC R8 `(_ZN7cutlass13device_kernelINS_4gemm6kernel13GemmUniversalINS1_15MoEProblemShapeIN4cute5tupleIJiiiEEEEENS1_10collective13CollectiveMmaINS1_46MainloopSm100RCGroupGemmTmaUmmaWarpSpecializedILi11ELi8ELi4ENS6_IJiiNS5_1CILi1EEEEEEEENS6_IJNSC_ILi128EEESG_NSC_ILi64EEEEEENS_12float_e4m3_tENS6_IJlSD_lEEESJ_PNS6_IJlSD_NSC_ILi0EEEEEENS5_8TiledMMAINS5_8MMA_AtomIJNS5_10MMA_TraitsINS5_19SM100_MMA_F8F6F4_SSEJSJ_SJ_fSG_SG_NS5_17integral_constantINS5_4UMMA5MajorELSU_0EEESV_NSS_INST_7ScaleInELSW_0EEESX_EEEEEENS5_6LayoutINS6_IJSD_SD_SD_EEENS6_IJSL_SL_SL_EEEEENS6_IJNS5_10UnderscoreES14_S14_EEEEENS5_23SM90_TMA_LOAD_MULTICASTENS5_14ComposedLayoutINS5_7SwizzleILi2ELi4ELi3EEENS5_18smem_ptr_flag_bitsILi8EEENS10_INS6_IJNSC_ILi8EEESH_EEENS6_IJSH_SD_EEEEEEEvNS5_8identityES17_S1H_vS1I_EENS_8epilogue10collective18CollectiveEpilogueINS1K_31Sm100PtrArrayTmaWarpSpecializedILi4ELi2ELi32ELb1ELb0EEEJSI_NS6_IJNS10_ISG_SD_EENS10_INSC_ILi32EEESD_EEEEENS_6half_tEPNS6_IJSD_lSL_EEES1T_S1V_NS1K_6fusion15FusionCallbacksIS1O_NS1W_17LinearCombinationIS1T_fS1T_fLNS_15FloatRoundStyleE2EEESI_S1S_JEEENS5_5SM1004TMEM4LOAD26SM100_TMEM_LOAD_16dp256b4xENS5_13SM90_TMA_LOADENS18_INS19_ILi3ELi4ELi3EEENS1B_ILi16EEENS10_INS6_IJSH_S1D_EEENS6_IJSD_SH_EEEEEEENS5_17SM75_U16x8_LDSM_TENS5_14SM90_TMA_STOREES2C_NS5_17SM90_U16x8_STSM_TENS5_39AutoVectorizingCopyWithAssumedAlignmentILi128EEEEEEvvEEEEvNT_6ParamsE) ;  /* 0xfffffe7408807950 */ /* 0x000fea0003c3ffff */
.L_x_827:
[----:B------:R-:W-:Y:S01]  /*18a00*/  MOV R40, R6 ;  /* 0x0000000600287202 */ /* 0x000fe20000000f00 */
[----:B------:R-:W-:-:S04]  /*18a10*/  IMAD.MOV.U32 R41, RZ, RZ, R5 ;  /* 0x000000ffff297224 */ /* 0x000fc800078e0005 */
[----:B------:R-:W1:Y:S08]  /*18a20*/  I2F.U64.RP R9, R40 ;  /* 0x0000002800097312 */ /* 0x000e700000309000 */
[----:B-1----:R-:W1:Y:S02]  /*18a30*/  MUFU.RCP R20, R9 ;  /* 0x0000000900147308 */ /* 0x002e640000001000 */
[----:B-1----:R-:W-:-:S06]  /*18a40*/  IADD3 R20, PT, PT, R20, 0x1ffffffe, RZ ;  /* 0x1ffffffe14147810 */ /* 0x002fcc0007ffe0ff */
[----:B------:R-:W1:Y:S02]  /*18a50*/  F2I.U64.TRUNC R20, R20 ;  /* 0x0000001400147311 */ /* 0x000e64000020d800 */
[----:B-1----:R-:W-:-:S04]  /*18a60*/  IMAD.WIDE.U32 R14, R20, R6, RZ ;  /* 0x00000006140e7225 */ /* 0x002fc800078e00ff */
[C---:B------:R-:W-:Y:S01]  /*18a70*/  IMAD R3, R20.reuse, R5, R15 ;  /* 0x0000000514037224 */ /* 0x040fe200078e020f */
[----:B------:R-:W-:Y:S02]  /*18a80*/  IADD3 R10, P0, PT, RZ, -R14, RZ ;  /* 0x8000000eff0a7210 */ /* 0x000fe40007f1e0ff */
[----:B------:R-:W-:Y:S01]  /*18a90*/  MOV R15, R20 ;  /* 0x00000014000f7202 */ /* 0x000fe20000000f00 */
        /* <DEDUP_REMOVED lines=54> */
[----:B------:R-:W-:Y:S06]  /*18e00*/  RET.REL.NODEC R4 `(_ZN7cutlass13device_kernelINS_4gemm6kernel13GemmUniversalINS1_15MoEProblemShapeIN4cute5tupleIJiiiEEEEENS1_10collective13CollectiveMmaINS1_46MainloopSm100RCGroupGemmTmaUmmaWarpSpecializedILi11ELi8ELi4ENS6_IJiiNS5_1CILi1EEEEEEEENS6_IJNSC_ILi128EEESG_NSC_ILi64EEEEEENS_12float_e4m3_tENS6_IJlSD_lEEESJ_PNS6_IJlSD_NSC_ILi0EEEEEENS5_8TiledMMAINS5_8MMA_AtomIJNS5_10MMA_TraitsINS5_19SM100_MMA_F8F6F4_SSEJSJ_SJ_fSG_SG_NS5_17integral_constantINS5_4UMMA5MajorELSU_0EEESV_NSS_INST_7ScaleInELSW_0EEESX_EEEEEENS5_6LayoutINS6_IJSD_SD_SD_EEENS6_IJSL_SL_SL_EEEEENS6_IJNS5_10UnderscoreES14_S14_EEEEENS5_23SM90_TMA_LOAD_MULTICASTENS5_14ComposedLayoutINS5_7SwizzleILi2ELi4ELi3EEENS5_18smem_ptr_flag_bitsILi8EEENS10_INS6_IJNSC_ILi8EEESH_EEENS6_IJSH_SD_EEEEEEEvNS5_8identityES17_S1H_vS1I_EENS_8epilogue10collective18CollectiveEpilogueINS1K_31Sm100PtrArrayTmaWarpSpecializedILi4ELi2ELi32ELb1ELb0EEEJSI_NS6_IJNS10_ISG_SD_EENS10_INSC_ILi32EEESD_EEEEENS_6half_tEPNS6_IJSD_lSL_EEES1T_S1V_NS1K_6fusion15FusionCallbacksIS1O_NS1W_17LinearCombinationIS1T_fS1T_fLNS_15FloatRoundStyleE2EEESI_S1S_JEEENS5_5SM1004TMEM4LOAD26SM100_TMEM_LOAD_16dp256b4xENS5_13SM90_TMA_LOADENS18_INS19_ILi3ELi4ELi3EEENS1B_ILi16EEENS10_INS6_IJSH_S1D_EEENS6_IJSD_SH_EEEEEEENS5_17SM75_U16x8_LDSM_TENS5_14SM90_TMA_STOREES2C_NS5_17SM90_U16x8_STSM_TENS5_39AutoVectorizingCopyWithAssumedAlignmentILi128EEEEEEvvEEEEvNT_6ParamsE) ;  /* 0xfffffe70047c7950 */ /* 0x000fec0003c3ffff */
.L_x_1254:
        /* <DEDUP_REMOVED lines=15> */
.L_x_1282:


//--------------------- .nv.global.init           --------------------------
	.section	.nv.global.init,"aw",@progbits
	.align	4
.nv.global.init:
	.type		mrg32k3aM2SubSeq,@object
	.size		mrg32k3aM2SubSeq,(mrg32k3aM1SubSeq - mrg32k3aM2SubSeq)
mrg32k3aM2SubSeq:
        /*0000*/ 	.byte	0xf0, 0x03, 0x15, 0x5a, 0x0e, 0xfd, 0x10, 0xe0, 0xc0, 0xca, 0x02, 0x60, 0x4b, 0x3b, 0xde, 0xff
        /* <DEDUP_REMOVED lines=125> */
	.type		mrg32k3aM1SubSeq,@object
	.size		mrg32k3aM1SubSeq,(mrg32k3aM2Seq - mrg32k3aM1SubSeq)
mrg32k3aM1SubSeq:
        /* <DEDUP_REMOVED lines=126> */
	.type		mrg32k3aM2Seq,@object
	.size		mrg32k3aM2Seq,(mrg32k3aM2 - mrg32k3aM2Seq)
mrg32k3aM2Seq:
        /* <DEDUP_REMOVED lines=144> */
	.type		mrg32k3aM2,@object
	.size		mrg32k3aM2,(mrg32k3aM1 - mrg32k3aM2)
mrg32k3aM2:
        /* <DEDUP_REMOVED lines=144> */
	.type		mrg32k3aM1,@object
	.size		mrg32k3aM1,(mrg32k3aM1Seq - mrg32k3aM1)
mrg32k3aM1:
        /* <DEDUP_REMOVED lines=144> */
	.type		mrg32k3aM1Seq,@object
	.size		mrg32k3aM1Seq,(precalc_xorwow_offset_matrix - mrg32k3aM1Seq)
mrg32k3aM1Seq:
        /* <DEDUP_REMOVED lines=144> */
	.type		precalc_xorwow_offset_matrix,@object
	.size		precalc_xorwow_offset_matrix,(precalc_xorwow_matrix - precalc_xorwow_offset_matrix)
precalc_xorwow_offset_matrix:
        /* <DEDUP_REMOVED lines=6400> */
	.type		precalc_xorwow_matrix,@object
	.size		precalc_xorwow_matrix,($str$43 - precalc_xorwow_matrix)
precalc_xorwow_matrix:
        /* <DEDUP_REMOVED lines=6400> */
	.type		$str$43,@object
	.size		$str$43,($str$24 - $str$43)
$str$43:
        /*353c0*/ 	.byte	0x28, 0x61, 0x64, 0x64, 0x72, 0x65, 0x73, 0x73, 0x20, 0x26, 0x20, 0x6d, 0x61, 0x73, 0x6b, 0x29
        /*353d0*/ 	.byte	0x20, 0x3d, 0x3d, 0x20, 0x30, 0x00
	.type		$str$24,@object
	.size		$str$24,($str$22 - $str$24)
$str$24:
        /*353d6*/ 	.byte	0x74, 0x6f, 0x6b, 0x65, 0x6e, 0x73, 0x5f, 0x70, 0x65, 0x72, 0x5f, 0x65, 0x78, 0x70, 0x65, 0x72
        /*353e6*/ 	.byte	0x74, 0x20, 0x21, 0x3d, 0x20, 0x6e, 0x75, 0x6c, 0x6c, 0x70, 0x74, 0x72, 0x00
	.type		$str$22,@object
	.size		$str$22,($str$23 - $str$22)
$str$22:
        /*353f3*/ 	.byte	0x61, 0x72, 0x72, 0x69, 0x76, 0x65, 0x5f, 0x63, 0x6f, 0x75, 0x6e, 0x74, 0x20, 0x21, 0x3d, 0x20
        /*35403*/ 	.byte	0x30, 0x20, 0x26, 0x26, 0x20, 0x22, 0x41, 0x72, 0x72, 0x69, 0x76, 0x65, 0x20, 0x63, 0x6f, 0x75
        /*35413*/ 	.byte	0x6e, 0x74, 0x20, 0x6d, 0x75, 0x73, 0x74, 0x20, 0x62, 0x65, 0x20, 0x6e, 0x6f, 0x6e, 0x2d, 0x7a
        /*35423*/ 	.byte	0x65, 0x72, 0x6f, 0x22, 0x00
	.type		$str$23,@object
	.size		$str$23,($str$44 - $str$23)
$str$23:
        /*35428*/ 	.byte	0x2f, 0x74, 0x6d, 0x70, 0x2f, 0x63, 0x75, 0x74, 0x6c, 0x61, 0x73, 0x73, 0x5f, 0x73, 0x77, 0x65
        /*35438*/ 	.byte	0x65, 0x70, 0x5f, 0x73, 0x72, 0x63, 0x2f, 0x69, 0x6e, 0x63, 0x6c, 0x75, 0x64, 0x65, 0x2f, 0x63
        /*35448*/ 	.byte	0x75, 0x74, 0x6c, 0x61, 0x73, 0x73, 0x2f, 0x61, 0x72, 0x63, 0x68, 0x2f, 0x62, 0x61, 0x72, 0x72
        /*35458*/ 	.byte	0x69, 0x65, 0x72, 0x2e, 0x68, 0x00
	.type		$str$44,@object
	.size		$str$44,($str$42 - $str$44)
$str$44:
        /*3545e*/ 	.byte	0x2f, 0x74, 0x6d, 0x70, 0x2f, 0x63, 0x75, 0x74, 0x6c, 0x61, 0x73, 0x73, 0x5f, 0x73, 0x77, 0x65
        /*3546e*/ 	.byte	0x65, 0x70, 0x5f, 0x73, 0x72, 0x63, 0x2f, 0x69, 0x6e, 0x63, 0x6c, 0x75, 0x64, 0x65, 0x2f, 0x63
        /*3547e*/ 	.byte	0x75, 0x74, 0x65, 0x2f, 0x70, 0x6f, 0x69, 0x6e, 0x74, 0x65, 0x72, 0x5f, 0x66, 0x6c, 0x61, 0x67
        /*3548e*/ 	.byte	0x67, 0x65, 0x64, 0x2e, 0x68, 0x70, 0x70, 0x00
	.type		$str$42,@object
	.size		$str$42,($str$21 - $str$42)
$str$42:
        /*35496*/ 	.byte	0x2f, 0x74, 0x6d, 0x70, 0x2f, 0x63, 0x75, 0x74, 0x6c, 0x61, 0x73, 0x73, 0x5f, 0x73, 0x77, 0x65
        /*354a6*/ 	.byte	0x65, 0x70, 0x5f, 0x73, 0x72, 0x63, 0x2f, 0x69, 0x6e, 0x63, 0x6c, 0x75, 0x64, 0x65, 0x2f, 0x63
        /*354b6*/ 	.byte	0x75, 0x74, 0x65, 0x2f, 0x61, 0x74, 0x6f, 0x6d, 0x2f, 0x63, 0x6f, 0x70, 0x79, 0x5f, 0x74, 0x72
        /*354c6*/ 	.byte	0x61, 0x69, 0x74, 0x73, 0x5f, 0x73, 0x6d, 0x31, 0x30, 0x30, 0x2e, 0x68, 0x70, 0x70, 0x00
	.type		$str$21,@object
	.size		$str$21,($str$41 - $str$21)
$str$21:
        /*354d5*/ 	.byte	0x2f, 0x74, 0x6d, 0x70, 0x2f, 0x63, 0x75, 0x74, 0x6c, 0x61, 0x73, 0x73, 0x5f, 0x73, 0x77, 0x65
        /*354e5*/ 	.byte	0x65, 0x70, 0x5f, 0x73, 0x72, 0x63, 0x2f, 0x69, 0x6e, 0x63, 0x6c, 0x75, 0x64, 0x65, 0x2f, 0x63
        /*354f5*/ 	.byte	0x75, 0x74, 0x6c, 0x61, 0x73, 0x73, 0x2f, 0x70, 0x69, 0x70, 0x65, 0x6c, 0x69, 0x6e, 0x65, 0x2f
        /*35505*/ 	.byte	0x73, 0x6d, 0x31, 0x30, 0x30, 0x5f, 0x70, 0x69, 0x70, 0x65, 0x6c, 0x69, 0x6e, 0x65, 0x2e, 0x68
        /*35515*/ 	.byte	0x70, 0x70, 0x00
	.type		$str$41,@object
	.size		$str$41,($str$25 - $str$41)
$str$41:
        /*35518*/ 	.byte	0x28, 0x28, 0x75, 0x69, 0x6e, 0x74, 0x33, 0x32, 0x5f, 0x74, 0x28, 0x74, 0x68, 0x72, 0x65, 0x61
        /*35528*/ 	.byte	0x64, 0x49, 0x64, 0x78, 0x2e, 0x78, 0x29, 0x20, 0x2f, 0x20, 0x33, 0x32, 0x29, 0x20, 0x25, 0x20
        /*35538*/ 	.byte	0x34, 0x29, 0x20, 0x3d, 0x3d, 0x20, 0x28, 0x28, 0x28, 0x74, 0x6d, 0x65, 0x6d, 0x5f, 0x61, 0x64
        /*35548*/ 	.byte	0x64, 0x72, 0x20, 0x3e, 0x3e, 0x20, 0x31, 0x36, 0x29, 0x20, 0x2f, 0x20, 0x33, 0x32, 0x29, 0x20
        /*35558*/ 	.byte	0x25, 0x20, 0x34, 0x29, 0x00
	.type		$str$25,@object
	.size		$str$25,(__unnamed_1 - $str$25)
$str$25:
        /*3555d*/ 	.byte	0x2f, 0x74, 0x6d, 0x70, 0x2f, 0x63, 0x75, 0x74, 0x6c, 0x61, 0x73, 0x73, 0x5f, 0x73, 0x77, 0x65
        /*3556d*/ 	.byte	0x65, 0x70, 0x5f, 0x73, 0x72, 0x63, 0x2f, 0x69, 0x6e, 0x63, 0x6c, 0x75, 0x64, 0x65, 0x2f, 0x63
        /*3557d*/ 	.byte	0x75, 0x74, 0x6c, 0x61, 0x73, 0x73, 0x2f, 0x67, 0x65, 0x6d, 0x6d, 0x2f, 0x67, 0x72, 0x6f, 0x75
        /*3558d*/ 	.byte	0x70, 0x5f, 0x61, 0x72, 0x72, 0x61, 0x79, 0x5f, 0x70, 0x72, 0x6f, 0x62, 0x6c, 0x65, 0x6d, 0x5f
        /*3559d*/ 	.byte	0x73, 0x68, 0x61, 0x70, 0x65, 0x2e, 0x68, 0x70, 0x70, 0x00
	.type		__unnamed_1,@object
	.size		__unnamed_1,($str$20 - __unnamed_1)
__unnamed_1:
        /*355a7*/ 	.byte	0x73, 0x74, 0x61, 0x74, 0x69, 0x63, 0x20, 0x76, 0x6f, 0x69, 0x64, 0x20, 0x63, 0x75, 0x74, 0x6c
        /*355b7*/ 	.byte	0x61, 0x73, 0x73, 0x3a, 0x3a, 0x61, 0x72, 0x63, 0x68, 0x3a, 0x3a, 0x43, 0x6c, 0x75, 0x73, 0x74
        /*355c7*/ 	.byte	0x65, 0x72, 0x42, 0x61, 0x72, 0x72, 0x69, 0x65, 0x72, 0x3a, 0x3a, 0x69, 0x6e, 0x69, 0x74, 0x28
        /*355d7*/ 	.byte	0x63, 0x6f, 0x6e, 0x73, 0x74, 0x20, 0x75, 0x6e, 0x73, 0x69, 0x67, 0x6e, 0x65, 0x64, 0x20, 0x6c
        /*355e7*/ 	.byte	0x6f, 0x6e, 0x67, 0x20, 0x2a, 0x2c, 0x20, 0x75, 0x6e, 0x73, 0x69, 0x67, 0x6e, 0x65, 0x64, 0x20
        /*355f7*/ 	.byte	0x69, 0x6e, 0x74, 0x29, 0x00
	.type		$str$20,@object
	.size		$str$20,(__unnamed_3 - $str$20)
$str$20:
        /*355fc*/ 	.byte	0x6d, 0x75, 0x6c, 0x74, 0x69, 0x63, 0x61, 0x73, 0x74, 0x5f, 0x63, 0x6f, 0x6e, 0x73, 0x75, 0x6d
        /*3560c*/ 	.byte	0x65, 0x72, 0x5f, 0x61, 0x72, 0x72, 0x69, 0x76, 0x61, 0x6c, 0x5f, 0x63, 0x6f, 0x75, 0x6e, 0x74
        /*3561c*/ 	.byte	0x20, 0x3e, 0x20, 0x30, 0x20, 0x26, 0x26, 0x20, 0x22, 0x4d, 0x75, 0x6c, 0x74, 0x69, 0x63, 0x61
        /*3562c*/ 	.byte	0x73, 0x74, 0x20, 0x63, 0x6f, 0x6e, 0x73, 0x75, 0x6d, 0x65, 0x72, 0x20, 0x61, 0x72, 0x72, 0x69
        /*3563c*/ 	.byte	0x76, 0x61, 0x6c, 0x20, 0x63, 0x6f, 0x75, 0x6e, 0x74, 0x20, 0x6d, 0x75, 0x73, 0x74, 0x20, 0x62
        /*3564c*/ 	.byte	0x65, 0x20, 0x6e, 0x6f, 0x6e, 0x2d, 0x7a, 0x65, 0x72, 0x6f, 0x22, 0x00
	.type		__unnamed_3,@object
	.size		__unnamed_3,(__unnamed_7 - __unnamed_3)
__unnamed_3:
        /* <DEDUP_REMOVED lines=10> */
        /*356f8*/ 	.byte	0x20, 0x73, 0x69, 0x67, 0x6e, 0x65, 0x64, 0x20, 0x69, 0x6e, 0x74, 0x3e, 0x5d, 0x00
	.type		__unnamed_7,@object
	.size		__unnamed_7,(__unnamed_4 - __unnamed_7)
__unnamed_7:
        /* <DEDUP_REMOVED lines=25> */
        /*35896*/ 	.byte	0x39, 0x32, 0x3e, 0x3e, 0x3e, 0x3e, 0x5d, 0x00
	.type		__unnamed_4,@object
	.size		__unnamed_4,(__unnamed_6 - __unnamed_4)
__unnamed_4:
        /* <DEDUP_REMOVED lines=26> */
	.type		__unnamed_6,@object
	.size		__unnamed_6,(__unnamed_2 - __unnamed_6)
__unnamed_6:
        /* <DEDUP_REMOVED lines=31> */
	.type		__unnamed_2,@object
	.size		__unnamed_2,(__unnamed_5 - __unnamed_2)
__unnamed_2:
        /* <DEDUP_REMOVED lines=31> */
        /*35e16*/ 	.byte	0x00
	.type		__unnamed_5,@object
	.size		__unnamed_5,(__unnamed_8 - __unnamed_5)
__unnamed_5:
        /* <DEDUP_REMOVED lines=42> */
        /*360b7*/ 	.byte	0x3e, 0x5d, 0x00
	.type		__unnamed_8,@object
	.size		__unnamed_8,(.L_17 - __unnamed_8)
__unnamed_8:
        /* <DEDUP_REMOVED lines=43> */
.L_17:


//--------------------- .nv.shared._ZN7cutlass9reference6device6kernel17BlockCompareEqualINS_6half_tEEEvPiPKT_S8_m --------------------------
	.section	.nv.shared._ZN7cutlass9reference6device6kernel17BlockCompareEqualINS_6half_tEEEvPiPKT_S8_m,"aw",@nobits
	.sectionflags	@""
	.align	16
	.zero		1024


//--------------------- .nv.shared.reserved.0     --------------------------
	.section	.nv.shared.reserved.0,"aw",@nobits
	.weak		__nv_reservedSMEM_offset_0_alias
	.size		__nv_reservedSMEM_offset_0_alias, 0, 64
	.other		__nv_reservedSMEM_offset_0_alias,@"STO_CUDA_RESERVED_SHARED STV_DEFAULT"
__nv_reservedSMEM_offset_0_alias:
	.zero		0
.nv.shared.reserved.0:
	.zero		64
	.weak		__nv_reservedSMEM_tcgen05_partition
	.type		__nv_reservedSMEM_tcgen05_partition,@object
	.size		__nv_reservedSMEM_tcgen05_partition,(.L_0 - __nv_reservedSMEM_tcgen05_partition)
__nv_reservedSMEM_tcgen05_partition:
	.zero		32
.L_0:


//--------------------- .nv.global                --------------------------
	.section	.nv.global,"aw",@nobits
.nv.global:
	.type		_ZN34_INTERNAL_ced484bb_4_k_cu_offset_B4cute1_E,@object
	.size		_ZN34_INTERNAL_ced484bb_4_k_cu_offset_B4cute1_E,(_ZN34_INTERNAL_ced484bb_4_k_cu_offset_B4cuda3std3__45__cpo6cbeginE - _ZN34_INTERNAL_ced484bb_4_k_cu_offset_B4cute1_E)
_ZN34_INTERNAL_ced484bb_4_k_cu_offset_B4cute1_E:
	.zero		1
	.type		_ZN34_INTERNAL_ced484bb_4_k_cu_offset_B4cuda3std3__45__cpo6cbeginE,@object
	.size		_ZN34_INTERNAL_ced484bb_4_k_cu_offset_B4cuda3std3__45__cpo6cbeginE,(_ZN34_INTERNAL_ced484bb_4_k_cu_offset_B4cuda3std3__48in_placeE - _ZN34_INTERNAL_ced484bb_4_k_cu_offset_B4cuda3std3__45__cpo6cbeginE)
_ZN34_INTERNAL_ced484bb_4_k_cu_offset_B4cuda3std3__45__cpo6cbeginE:
	.zero		1
	.type		_ZN34_INTERNAL_ced484bb_4_k_cu_offset_B4cuda3std3__48in_placeE,@object
	.size		_ZN34_INTERNAL_ced484bb_4_k_cu_offset_B4cuda3std3__48in_placeE,(_ZN34_INTERNAL_ced484bb_4_k_cu_offset_B4cuda3std6ranges3__45__cpo9iter_moveE - _ZN34_INTERNAL_ced484bb_4_k_cu_offset_B4cuda3std3__48in_placeE)
_ZN34_INTERNAL_ced484bb_4_k_cu_offset_B4cuda3std3__48in_placeE:
	.zero		1
	.type		_ZN34_INTERNAL_ced484bb_4_k_cu_offset_B4cuda3std6ranges3__45__cpo9iter_moveE,@object
	.size		_ZN34_INTERNAL_ced484bb_4_k_cu_offset_B4cuda3std6ranges3__45__cpo9iter_moveE,(_ZN34_INTERNAL_ced484bb_4_k_cu_offset_B4cuda3std3__45__cpo5beginE - _ZN34_INTERNAL_ced484bb_4_k_cu_offset_B4cuda3std6ranges3__45__cpo9iter_moveE)
_ZN34_INTERNAL_ced484bb_4_k_cu_offset_B4cuda3std6ranges3__45__cpo9iter_moveE:
	.zero		1
	.type		_ZN34_INTERNAL_ced484bb_4_k_cu_offset_B4cuda3std3__45__cpo5beginE,@object
	.size		_ZN34_INTERNAL_ced484bb_4_k_cu_offset_B4cuda3std3__45__cpo5beginE,(_ZN34_INTERNAL_ced484bb_4_k_cu_offset_B4cuda3std3__436_GLOBAL__N__ced484bb_4_k_cu_offset_B6ignoreE - _ZN34_INTERNAL_ced484bb_4_k_cu_offset_B4cuda3std3__45__cpo5beginE)
_ZN34_INTERNAL_ced484bb_4_k_cu_offset_B4cuda3std3__45__cpo5beginE:
	.zero		1
	.type		_ZN34_INTERNAL_ced484bb_4_k_cu_offset_B4cuda3std3__436_GLOBAL__N__ced484bb_4_k_cu_offset_B6ignoreE,@object
	.size		_ZN34_INTERNAL_ced484bb_4_k_cu_offset_B4cuda3std3__436_GLOBAL__N__ced484bb_4_k_cu_offset_B6ignoreE,(_ZN34_INTERNAL_ced484bb_4_k_cu_offset_B4cute7productE - _ZN34_INTERNAL_ced484bb_4_k_cu_offset_B4cuda3std3__436_GLOBAL__N__ced484bb_4_k_cu_offset_B6ignoreE)
_ZN34_INTERNAL_ced484bb_4_k_cu_offset_B4cuda3std3__436_GLOBAL__N__ced484bb_4_k_cu_offset_B6ignoreE:
	.zero		1
	.type		_ZN34_INTERNAL_ced484bb_4_k_cu_offset_B4cute7productE,@object
	.size		_ZN34_INTERNAL_ced484bb_4_k_cu_offset_B4cute7productE,(_ZN34_INTERNAL_ced484bb_4_k_cu_offset_B4cuda3std3__45__cpo3endE - _ZN34_INTERNAL_ced484bb_4_k_cu_offset_B4cute7productE)
_ZN34_INTERNAL_ced484bb_4_k_cu_offset_B4cute7productE:
	.zero		1
	.type		_ZN34_INTERNAL_ced484bb_4_k_cu_offset_B4cuda3std3__45__cpo3endE,@object
	.size		_ZN34_INTERNAL_ced484bb_4_k_cu_offset_B4cuda3std3__45__cpo3endE,(_ZN34_INTERNAL_ced484bb_4_k_cu_offset_B4cuda3std3__419piecewise_constructE - _ZN34_INTERNAL_ced484bb_4_k_cu_offset_B4cuda3std3__45__cpo3endE)
_ZN34_INTERNAL_ced484bb_4_k_cu_offset_B4cuda3std3__45__cpo3endE:
	.zero		1
	.type		_ZN34_INTERNAL_ced484bb_4_k_cu_offset_B4cuda3std3__419piecewise_constructE,@object
	.size		_ZN34_INTERNAL_ced484bb_4_k_cu_offset_B4cuda3std3__419piecewise_constructE,(_ZN34_INTERNAL_ced484bb_4_k_cu_offset_B4cuda3std3__45__cpo4cendE - _ZN34_INTERNAL_ced484bb_4_k_cu_offset_B4cuda3std3__419piecewise_constructE)
_ZN34_INTERNAL_ced484bb_4_k_cu_offset_B4cuda3std3__419piecewise_constructE:
	.zero		1
	.type		_ZN34_INTERNAL_ced484bb_4_k_cu_offset_B4cuda3std3__45__cpo4cendE,@object
	.size		_ZN34_INTERNAL_ced484bb_4_k_cu_offset_B4cuda3std3__45__cpo4cendE,(_ZN34_INTERNAL_ced484bb_4_k_cu_offset_B4cuda3std6ranges3__45__cpo4swapE - _ZN34_INTERNAL_ced484bb_4_k_cu_offset_B4cuda3std3__45__cpo4cendE)
_ZN34_INTERNAL_ced484bb_4_k_cu_offset_B4cuda3std3__45__cpo4cendE:
	.zero		1
	.type		_ZN34_INTERNAL_ced484bb_4_k_cu_offset_B4cuda3std6ranges3__45__cpo4swapE,@object
	.size		_ZN34_INTERNAL_ced484bb_4_k_cu_offset_B4cuda3std6ranges3__45__cpo4swapE,(.L_25 - _ZN34_INTERNAL_ced484bb_4_k_cu_offset_B4cuda3std6ranges3__45__cpo4swapE)
_ZN34_INTERNAL_ced484bb_4_k_cu_offset_B4cuda3std6ranges3__45__cpo4swapE:
	.zero		1
.L_25:


//--------------------- .nv.shared._ZN7cutlass9reference6device6kernel4GemmINS_9TensorRefINS_12float_e4m3_tENS_6layout8RowMajorEEENS4_IS5_NS6_11ColumnMajorEEENS4_INS_6half_tES9_EEffNS_11MatrixShapeILi4ELi4EEENS_12multiply_addIfffEENS_16NumericConverterISB_fLNS_15FloatRoundStyleE2EEEEEvNS_4gemm9GemmCoordET2_T_T0_SM_T1_SP_T3_ --------------------------
	.section	.nv.shared._ZN7cutlass9reference6device6kernel4GemmINS_9TensorRefINS_12float_e4m3_tENS_6layout8RowMajorEEENS4_IS5_NS6_11ColumnMajorEEENS4_INS_6half_tES9_EEffNS_11MatrixShapeILi4ELi4EEENS_12multiply_addIfffEENS_16NumericConverterISB_fLNS_15FloatRoundStyleE2EEEEEvNS_4gemm9GemmCoordET2_T_T0_SM_T1_SP_T3_,"aw",@nobits
	.sectionflags	@""
	.align	16
	.zero		1024


//--------------------- .nv.shared._ZN7cutlass9reference6device6kernel12BlockForEachINS_6half_tENS1_6detail17RandomUniformFuncIS4_EEEEvPT_mNT0_6ParamsE --------------------------
	.section	.nv.shared._ZN7cutlass9reference6device6kernel12BlockForEachINS_6half_tENS1_6detail17RandomUniformFuncIS4_EEEEvPT_mNT0_6ParamsE,"aw",@nobits
	.sectionflags	@""
	.align	16
	.zero		1024


//--------------------- .nv.shared._ZN7cutlass9reference6device6kernel12BlockForEachINS_12float_e4m3_tENS1_6detail17RandomUniformFuncIS4_EEEEvPT_mNT0_6ParamsE --------------------------
	.section	.nv.shared._ZN7cutlass9reference6device6kernel12BlockForEachINS_12float_e4m3_tENS1_6detail17RandomUniformFuncIS4_EEEEvPT_mNT0_6ParamsE,"aw",@nobits
	.sectionflags	@""
	.align	16
	.zero		1024


//--------------------- .nv.shared._ZN7cutlass13device_kernelINS_4gemm6kernel13GemmUniversalINS1_15MoEProblemShapeIN4cute5tupleIJiiiEEEEENS1_10collective13CollectiveMmaINS1_46MainloopSm100RCGroupGemmTmaUmmaWarpSpecializedILi9ELi8ELi2ENS6_IJiiNS5_1CILi1EEEEEEEENS6_IJNSC_ILi256EEESG_NSC_ILi64EEEEEENS_12float_e4m3_tENS6_IJlSD_lEEESJ_PNS6_IJlSD_NSC_ILi0EEEEEENS5_8TiledMMAINS5_8MMA_AtomIJNS5_10MMA_TraitsINS5_25SM100_MMA_F8F6F4_2x1SM_SSEJSJ_SJ_fSG_SG_NS5_17integral_constantINS5_4UMMA5MajorELSU_0EEESV_NSS_INST_7ScaleInELSW_0EEESX_EEEEEENS5_6LayoutINS6_IJSD_SD_SD_EEENS6_IJSL_SL_SL_EEEEENS6_IJNS5_10UnderscoreES14_S14_EEEEENS5_28SM100_TMA_2SM_LOAD_MULTICASTENS5_14ComposedLayoutINS5_7SwizzleILi2ELi4ELi3EEENS5_18smem_ptr_flag_bitsILi8EEENS10_INS6_IJNSC_ILi8EEESH_EEENS6_IJSH_SD_EEEEEEEvNS5_8identityES17_S1H_vS1I_EENS_8epilogue10collective18CollectiveEpilogueINS1K_31Sm100PtrArrayTmaWarpSpecializedILi4ELi2ELi64ELb1ELb0EEEJNS6_IJNSC_ILi128EEESG_SH_EEENS6_IJNS10_IS1P_SD_EENS10_ISH_SD_EEEEENS_6half_tEPNS6_IJSD_lSL_EEES1U_S1W_NS1K_6fusion15FusionCallbacksIS1O_NS1X_17LinearCombinationIS1U_fS1U_fLNS_15FloatRoundStyleE2EEES1Q_S1T_JEEENS5_5SM1004TMEM4LOAD26SM100_TMEM_LOAD_16dp256b8xENS5_13SM90_TMA_LOADENS18_INS19_ILi3ELi4ELi3EEENS1B_ILi16EEENS10_INS6_IJSH_S1D_EEENS6_IJSD_SH_EEEEEEENS5_17SM75_U16x8_LDSM_TENS5_14SM90_TMA_STOREES2D_NS5_17SM90_U16x8_STSM_TENS5_39AutoVectorizingCopyWithAssumedAlignmentILi128EEEEEEvvEEEEvNT_6ParamsE --------------------------
	.section	.nv.shared._ZN7cutlass13device_kernelINS_4gemm6kernel13GemmUniversalINS1_15MoEProblemShapeIN4cute5tupleIJiiiEEEEENS1_10collective13CollectiveMmaINS1_46MainloopSm100RCGroupGemmTmaUmmaWarpSpecializedILi9ELi8ELi2ENS6_IJiiNS5_1CILi1EEEEEEEENS6_IJNSC_ILi256EEESG_NSC_ILi64EEEEEENS_12float_e4m3_tENS6_IJlSD_lEEESJ_PNS6_IJlSD_NSC_ILi0EEEEEENS5_8TiledMMAINS5_8MMA_AtomIJNS5_10MMA_TraitsINS5_25SM100_MMA_F8F6F4_2x1SM_SSEJSJ_SJ_fSG_SG_NS5_17integral_constantINS5_4UMMA5MajorELSU_0EEESV_NSS_INST_7ScaleInELSW_0EEESX_EEEEEENS5_6LayoutINS6_IJSD_SD_SD_EEENS6_IJSL_SL_SL_EEEEENS6_IJNS5_10UnderscoreES14_S14_EEEEENS5_28SM100_TMA_2SM_LOAD_MULTICASTENS5_14ComposedLayoutINS5_7SwizzleILi2ELi4ELi3EEENS5_18smem_ptr_flag_bitsILi8EEENS10_INS6_IJNSC_ILi8EEESH_EEENS6_IJSH_SD_EEEEEEEvNS5_8identityES17_S1H_vS1I_EENS_8epilogue10collective18CollectiveEpilogueINS1K_31Sm100PtrArrayTmaWarpSpecializedILi4ELi2ELi64ELb1ELb0EEEJNS6_IJNSC_ILi128EEESG_SH_EEENS6_IJNS10_IS1P_SD_EENS10_ISH_SD_EEEEENS_6half_tEPNS6_IJSD_lSL_EEES1U_S1W_NS1K_6fusion15FusionCallbacksIS1O_NS1X_17LinearCombinationIS1U_fS1U_fLNS_15FloatRoundStyleE2EEES1Q_S1T_JEEENS5_5SM1004TMEM4LOAD26SM100_TMEM_LOAD_16dp256b8xENS5_13SM90_TMA_LOADENS18_INS19_ILi3ELi4ELi3EEENS1B_ILi16EEENS10_INS6_IJSH_S1D_EEENS6_IJSD_SH_EEEEEEENS5_17SM75_U16x8_LDSM_TENS5_14SM90_TMA_STOREES2D_NS5_17SM90_U16x8_STSM_TENS5_39AutoVectorizingCopyWithAssumedAlignmentILi128EEEEEEvvEEEEvNT_6ParamsE,"aw",@nobits
	.sectionflags	@""
	.align	16
	.zero		1024


//--------------------- .nv.shared._ZN7cutlass13device_kernelINS_4gemm6kernel13GemmUniversalINS1_15MoEProblemShapeIN4cute5tupleIJiiiEEEEENS1_10collective13CollectiveMmaINS1_46MainloopSm100RCGroupGemmTmaUmmaWarpSpecializedILi11ELi8ELi4ENS6_IJiiNS5_1CILi1EEEEEEEENS6_IJNSC_ILi128EEESG_NSC_ILi64EEEEEENS_12float_e4m3_tENS6_IJlSD_lEEESJ_PNS6_IJlSD_NSC_ILi0EEEEEENS5_8TiledMMAINS5_8MMA_AtomIJNS5_10MMA_TraitsINS5_19SM100_MMA_F8F6F4_SSEJSJ_SJ_fSG_SG_NS5_17integral_constantINS5_4UMMA5MajorELSU_0EEESV_NSS_INST_7ScaleInELSW_0EEESX_EEEEEENS5_6LayoutINS6_IJSD_SD_SD_EEENS6_IJSL_SL_SL_EEEEENS6_IJNS5_10UnderscoreES14_S14_EEEEENS5_23SM90_TMA_LOAD_MULTICASTENS5_14ComposedLayoutINS5_7SwizzleILi2ELi4ELi3EEENS5_18smem_ptr_flag_bitsILi8EEENS10_INS6_IJNSC_ILi8EEESH_EEENS6_IJSH_SD_EEEEEEEvNS5_8identityES17_S1H_vS1I_EENS_8epilogue10collective18CollectiveEpilogueINS1K_31Sm100PtrArrayTmaWarpSpecializedILi4ELi2ELi32ELb1ELb0EEEJSI_NS6_IJNS10_ISG_SD_EENS10_INSC_ILi32EEESD_EEEEENS_6half_tEPNS6_IJSD_lSL_EEES1T_S1V_NS1K_6fusion15FusionCallbacksIS1O_NS1W_17LinearCombinationIS1T_fS1T_fLNS_15FloatRoundStyleE2EEESI_S1S_JEEENS5_5SM1004TMEM4LOAD26SM100_TMEM_LOAD_16dp256b4xENS5_13SM90_TMA_LOADENS18_INS19_ILi3ELi4ELi3EEENS1B_ILi16EEENS10_INS6_IJSH_S1D_EEENS6_IJSD_SH_EEEEEEENS5_17SM75_U16x8_LDSM_TENS5_14SM90_TMA_STOREES2C_NS5_17SM90_U16x8_STSM_TENS5_39AutoVectorizingCopyWithAssumedAlignmentILi128EEEEEEvvEEEEvNT_6ParamsE --------------------------
	.section	.nv.shared._ZN7cutlass13device_kernelINS_4gemm6kernel13GemmUniversalINS1_15MoEProblemShapeIN4cute5tupleIJiiiEEEEENS1_10collective13CollectiveMmaINS1_46MainloopSm100RCGroupGemmTmaUmmaWarpSpecializedILi11ELi8ELi4ENS6_IJiiNS5_1CILi1EEEEEEEENS6_IJNSC_ILi128EEESG_NSC_ILi64EEEEEENS_12float_e4m3_tENS6_IJlSD_lEEESJ_PNS6_IJlSD_NSC_ILi0EEEEEENS5_8TiledMMAINS5_8MMA_AtomIJNS5_10MMA_TraitsINS5_19SM100_MMA_F8F6F4_SSEJSJ_SJ_fSG_SG_NS5_17integral_constantINS5_4UMMA5MajorELSU_0EEESV_NSS_INST_7ScaleInELSW_0EEESX_EEEEEENS5_6LayoutINS6_IJSD_SD_SD_EEENS6_IJSL_SL_SL_EEEEENS6_IJNS5_10UnderscoreES14_S14_EEEEENS5_23SM90_TMA_LOAD_MULTICASTENS5_14ComposedLayoutINS5_7SwizzleILi2ELi4ELi3EEENS5_18smem_ptr_flag_bitsILi8EEENS10_INS6_IJNSC_ILi8EEESH_EEENS6_IJSH_SD_EEEEEEEvNS5_8identityES17_S1H_vS1I_EENS_8epilogue10collective18CollectiveEpilogueINS1K_31Sm100PtrArrayTmaWarpSpecializedILi4ELi2ELi32ELb1ELb0EEEJSI_NS6_IJNS10_ISG_SD_EENS10_INSC_ILi32EEESD_EEEEENS_6half_tEPNS6_IJSD_lSL_EEES1T_S1V_NS1K_6fusion15FusionCallbacksIS1O_NS1W_17LinearCombinationIS1T_fS1T_fLNS_15FloatRoundStyleE2EEESI_S1S_JEEENS5_5SM1004TMEM4LOAD26SM100_TMEM_LOAD_16dp256b4xENS5_13SM90_TMA_LOADENS18_INS19_ILi3ELi4ELi3EEENS1B_ILi16EEENS10_INS6_IJSH_S1D_EEENS6_IJSD_SH_EEEEEEENS5_17SM75_U16x8_LDSM_TENS5_14SM90_TMA_STOREES2C_NS5_17SM90_U16x8_STSM_TENS5_39AutoVectorizingCopyWithAssumedAlignmentILi128EEEEEEvvEEEEvNT_6ParamsE,"aw",@nobits
	.sectionflags	@""
	.align	16
	.zero		1024


//--------------------- .nv.constant0._ZN7cutlass9reference6device6kernel17BlockCompareEqualINS_6half_tEEEvPiPKT_S8_m --------------------------
	.section	.nv.constant0._ZN7cutlass9reference6device6kernel17BlockCompareEqualINS_6half_tEEEvPiPKT_S8_m,"a",@progbits
	.sectionflags	@""
	.align	4
.nv.constant0._ZN7cutlass9reference6device6kernel17BlockCompareEqualINS_6half_tEEEvPiPKT_S8_m:
	.zero		928


//--------------------- .nv.constant0._ZN7cutlass9reference6device6kernel4GemmINS_9TensorRefINS_12float_e4m3_tENS_6layout8RowMajorEEENS4_IS5_NS6_11ColumnMajorEEENS4_INS_6half_tES9_EEffNS_11MatrixShapeILi4ELi4EEENS_12multiply_addIfffEENS_16NumericConverterISB_fLNS_15FloatRoundStyleE2EEEEEvNS_4gemm9GemmCoordET2_T_T0_SM_T1_SP_T3_ --------------------------
	.section	.nv.constant0._ZN7cutlass9reference6device6kernel4GemmINS_9TensorRefINS_12float_e4m3_tENS_6layout8RowMajorEEENS4_IS5_NS6_11ColumnMajorEEENS4_INS_6half_tES9_EEffNS_11MatrixShapeILi4ELi4EEENS_12multiply_addIfffEENS_16NumericConverterISB_fLNS_15FloatRoundStyleE2EEEEEvNS_4gemm9GemmCoordET2_T_T0_SM_T1_SP_T3_,"a",@progbits
	.sectionflags	@""
	.align	4
.nv.constant0._ZN7cutlass9reference6device6kernel4GemmINS_9TensorRefINS_12float_e4m3_tENS_6layout8RowMajorEEENS4_IS5_NS6_11ColumnMajorEEENS4_INS_6half_tES9_EEffNS_11MatrixShapeILi4ELi4EEENS_12multiply_addIfffEENS_16NumericConverterISB_fLNS_15FloatRoundStyleE2EEEEEvNS_4gemm9GemmCoordET2_T_T0_SM_T1_SP_T3_:
	.zero		988


//--------------------- .nv.constant0._ZN7cutlass9reference6device6kernel12BlockForEachINS_6half_tENS1_6detail17RandomUniformFuncIS4_EEEEvPT_mNT0_6ParamsE --------------------------
	.section	.nv.constant0._ZN7cutlass9reference6device6kernel12BlockForEachINS_6half_tENS1_6detail17RandomUniformFuncIS4_EEEEvPT_mNT0_6ParamsE,"a",@progbits
	.sectionflags	@""
	.align	4
.nv.constant0._ZN7cutlass9reference6device6kernel12BlockForEachINS_6half_tENS1_6detail17RandomUniformFuncIS4_EEEEvPT_mNT0_6ParamsE:
	.zero		960


//--------------------- .nv.constant0._ZN7cutlass9reference6device6kernel12BlockForEachINS_12float_e4m3_tENS1_6detail17RandomUniformFuncIS4_EEEEvPT_mNT0_6ParamsE --------------------------
	.section	.nv.constant0._ZN7cutlass9reference6device6kernel12BlockForEachINS_12float_e4m3_tENS1_6detail17RandomUniformFuncIS4_EEEEvPT_mNT0_6ParamsE,"a",@progbits
	.sectionflags	@""
	.align	4
.nv.constant0._ZN7cutlass9reference6device6kernel12BlockForEachINS_12float_e4m3_tENS1_6detail17RandomUniformFuncIS4_EEEEvPT_mNT0_6ParamsE:
	.zero		960


//--------------------- .nv.constant0._ZN7cutlass13device_kernelINS_4gemm6kernel13GemmUniversalINS1_15MoEProblemShapeIN4cute5tupleIJiiiEEEEENS1_10collective13CollectiveMmaINS1_46MainloopSm100RCGroupGemmTmaUmmaWarpSpecializedILi9ELi8ELi2ENS6_IJiiNS5_1CILi1EEEEEEEENS6_IJNSC_ILi256EEESG_NSC_ILi64EEEEEENS_12float_e4m3_tENS6_IJlSD_lEEESJ_PNS6_IJlSD_NSC_ILi0EEEEEENS5_8TiledMMAINS5_8MMA_AtomIJNS5_10MMA_TraitsINS5_25SM100_MMA_F8F6F4_2x1SM_SSEJSJ_SJ_fSG_SG_NS5_17integral_constantINS5_4UMMA5MajorELSU_0EEESV_NSS_INST_7ScaleInELSW_0EEESX_EEEEEENS5_6LayoutINS6_IJSD_SD_SD_EEENS6_IJSL_SL_SL_EEEEENS6_IJNS5_10UnderscoreES14_S14_EEEEENS5_28SM100_TMA_2SM_LOAD_MULTICASTENS5_14ComposedLayoutINS5_7SwizzleILi2ELi4ELi3EEENS5_18smem_ptr_flag_bitsILi8EEENS10_INS6_IJNSC_ILi8EEESH_EEENS6_IJSH_SD_EEEEEEEvNS5_8identityES17_S1H_vS1I_EENS_8epilogue10collective18CollectiveEpilogueINS1K_31Sm100PtrArrayTmaWarpSpecializedILi4ELi2ELi64ELb1ELb0EEEJNS6_IJNSC_ILi128EEESG_SH_EEENS6_IJNS10_IS1P_SD_EENS10_ISH_SD_EEEEENS_6half_tEPNS6_IJSD_lSL_EEES1U_S1W_NS1K_6fusion15FusionCallbacksIS1O_NS1X_17LinearCombinationIS1U_fS1U_fLNS_15FloatRoundStyleE2EEES1Q_S1T_JEEENS5_5SM1004TMEM4LOAD26SM100_TMEM_LOAD_16dp256b8xENS5_13SM90_TMA_LOADENS18_INS19_ILi3ELi4ELi3EEENS1B_ILi16EEENS10_INS6_IJSH_S1D_EEENS6_IJSD_SH_EEEEEEENS5_17SM75_U16x8_LDSM_TENS5_14SM90_TMA_STOREES2D_NS5_17SM90_U16x8_STSM_TENS5_39AutoVectorizingCopyWithAssumedAlignmentILi128EEEEEEvvEEEEvNT_6ParamsE --------------------------
	.section	.nv.constant0._ZN7cutlass13device_kernelINS_4gemm6kernel13GemmUniversalINS1_15MoEProblemShapeIN4cute5tupleIJiiiEEEEENS1_10collective13CollectiveMmaINS1_46MainloopSm100RCGroupGemmTmaUmmaWarpSpecializedILi9ELi8ELi2ENS6_IJiiNS5_1CILi1EEEEEEEENS6_IJNSC_ILi256EEESG_NSC_ILi64EEEEEENS_12float_e4m3_tENS6_IJlSD_lEEESJ_PNS6_IJlSD_NSC_ILi0EEEEEENS5_8TiledMMAINS5_8MMA_AtomIJNS5_10MMA_TraitsINS5_25SM100_MMA_F8F6F4_2x1SM_SSEJSJ_SJ_fSG_SG_NS5_17integral_constantINS5_4UMMA5MajorELSU_0EEESV_NSS_INST_7ScaleInELSW_0EEESX_EEEEEENS5_6LayoutINS6_IJSD_SD_SD_EEENS6_IJSL_SL_SL_EEEEENS6_IJNS5_10UnderscoreES14_S14_EEEEENS5_28SM100_TMA_2SM_LOAD_MULTICASTENS5_14ComposedLayoutINS5_7SwizzleILi2ELi4ELi3EEENS5_18smem_ptr_flag_bitsILi8EEENS10_INS6_IJNSC_ILi8EEESH_EEENS6_IJSH_SD_EEEEEEEvNS5_8identityES17_S1H_vS1I_EENS_8epilogue10collective18CollectiveEpilogueINS1K_31Sm100PtrArrayTmaWarpSpecializedILi4ELi2ELi64ELb1ELb0EEEJNS6_IJNSC_ILi128EEESG_SH_EEENS6_IJNS10_IS1P_SD_EENS10_ISH_SD_EEEEENS_6half_tEPNS6_IJSD_lSL_EEES1U_S1W_NS1K_6fusion15FusionCallbacksIS1O_NS1X_17LinearCombinationIS1U_fS1U_fLNS_15FloatRoundStyleE2EEES1Q_S1T_JEEENS5_5SM1004TMEM4LOAD26SM100_TMEM_LOAD_16dp256b8xENS5_13SM90_TMA_LOADENS18_INS19_ILi3ELi4ELi3EEENS1B_ILi16EEENS10_INS6_IJSH_S1D_EEENS6_IJSD_SH_EEEEEEENS5_17SM75_U16x8_LDSM_TENS5_14SM90_TMA_STOREES2D_NS5_17SM90_U16x8_STSM_TENS5_39AutoVectorizingCopyWithAssumedAlignmentILi128EEEEEEvvEEEEvNT_6ParamsE,"a",@progbits
	.sectionflags	@""
	.align	4
.nv.constant0._ZN7cutlass13device_kernelINS_4gemm6kernel13GemmUniversalINS1_15MoEProblemShapeIN4cute5tupleIJiiiEEEEENS1_10collective13CollectiveMmaINS1_46MainloopSm100RCGroupGemmTmaUmmaWarpSpecializedILi9ELi8ELi2ENS6_IJiiNS5_1CILi1EEEEEEEENS6_IJNSC_ILi256EEESG_NSC_ILi64EEEEEENS_12float_e4m3_tENS6_IJlSD_lEEESJ_PNS6_IJlSD_NSC_ILi0EEEEEENS5_8TiledMMAINS5_8MMA_AtomIJNS5_10MMA_TraitsINS5_25SM100_MMA_F8F6F4_2x1SM_SSEJSJ_SJ_fSG_SG_NS5_17integral_constantINS5_4UMMA5MajorELSU_0EEESV_NSS_INST_7ScaleInELSW_0EEESX_EEEEEENS5_6LayoutINS6_IJSD_SD_SD_EEENS6_IJSL_SL_SL_EEEEENS6_IJNS5_10UnderscoreES14_S14_EEEEENS5_28SM100_TMA_2SM_LOAD_MULTICASTENS5_14ComposedLayoutINS5_7SwizzleILi2ELi4ELi3EEENS5_18smem_ptr_flag_bitsILi8EEENS10_INS6_IJNSC_ILi8EEESH_EEENS6_IJSH_SD_EEEEEEEvNS5_8identityES17_S1H_vS1I_EENS_8epilogue10collective18CollectiveEpilogueINS1K_31Sm100PtrArrayTmaWarpSpecializedILi4ELi2ELi64ELb1ELb0EEEJNS6_IJNSC_ILi128EEESG_SH_EEENS6_IJNS10_IS1P_SD_EENS10_ISH_SD_EEEEENS_6half_tEPNS6_IJSD_lSL_EEES1U_S1W_NS1K_6fusion15FusionCallbacksIS1O_NS1X_17LinearCombinationIS1U_fS1U_fLNS_15FloatRoundStyleE2EEES1Q_S1T_JEEENS5_5SM1004TMEM4LOAD26SM100_TMEM_LOAD_16dp256b8xENS5_13SM90_TMA_LOADENS18_INS19_ILi3ELi4ELi3EEENS1B_ILi16EEENS10_INS6_IJSH_S1D_EEENS6_IJSD_SH_EEEEEEENS5_17SM75_U16x8_LDSM_TENS5_14SM90_TMA_STOREES2D_NS5_17SM90_U16x8_STSM_TENS5_39AutoVectorizingCopyWithAssumedAlignmentILi128EEEEEEvvEEEEvNT_6ParamsE:
	.zero		3200


//--------------------- .nv.constant0._ZN7cutlass13device_kernelINS_4gemm6kernel13GemmUniversalINS1_15MoEProblemShapeIN4cute5tupleIJiiiEEEEENS1_10collective13CollectiveMmaINS1_46MainloopSm100RCGroupGemmTmaUmmaWarpSpecializedILi11ELi8ELi4ENS6_IJiiNS5_1CILi1EEEEEEEENS6_IJNSC_ILi128EEESG_NSC_ILi64EEEEEENS_12float_e4m3_tENS6_IJlSD_lEEESJ_PNS6_IJlSD_NSC_ILi0EEEEEENS5_8TiledMMAINS5_8MMA_AtomIJNS5_10MMA_TraitsINS5_19SM100_MMA_F8F6F4_SSEJSJ_SJ_fSG_SG_NS5_17integral_constantINS5_4UMMA5MajorELSU_0EEESV_NSS_INST_7ScaleInELSW_0EEESX_EEEEEENS5_6LayoutINS6_IJSD_SD_SD_EEENS6_IJSL_SL_SL_EEEEENS6_IJNS5_10UnderscoreES14_S14_EEEEENS5_23SM90_TMA_LOAD_MULTICASTENS5_14ComposedLayoutINS5_7SwizzleILi2ELi4ELi3EEENS5_18smem_ptr_flag_bitsILi8EEENS10_INS6_IJNSC_ILi8EEESH_EEENS6_IJSH_SD_EEEEEEEvNS5_8identityES17_S1H_vS1I_EENS_8epilogue10collective18CollectiveEpilogueINS1K_31Sm100PtrArrayTmaWarpSpecializedILi4ELi2ELi32ELb1ELb0EEEJSI_NS6_IJNS10_ISG_SD_EENS10_INSC_ILi32EEESD_EEEEENS_6half_tEPNS6_IJSD_lSL_EEES1T_S1V_NS1K_6fusion15FusionCallbacksIS1O_NS1W_17LinearCombinationIS1T_fS1T_fLNS_15FloatRoundStyleE2EEESI_S1S_JEEENS5_5SM1004TMEM4LOAD26SM100_TMEM_LOAD_16dp256b4xENS5_13SM90_TMA_LOADENS18_INS19_ILi3ELi4ELi3EEENS1B_ILi16EEENS10_INS6_IJSH_S1D_EEENS6_IJSD_SH_EEEEEEENS5_17SM75_U16x8_LDSM_TENS5_14SM90_TMA_STOREES2C_NS5_17SM90_U16x8_STSM_TENS5_39AutoVectorizingCopyWithAssumedAlignmentILi128EEEEEEvvEEEEvNT_6ParamsE --------------------------
	.section	.nv.constant0._ZN7cutlass13device_kernelINS_4gemm6kernel13GemmUniversalINS1_15MoEProblemShapeIN4cute5tupleIJiiiEEEEENS1_10collective13CollectiveMmaINS1_46MainloopSm100RCGroupGemmTmaUmmaWarpSpecializedILi11ELi8ELi4ENS6_IJiiNS5_1CILi1EEEEEEEENS6_IJNSC_ILi128EEESG_NSC_ILi64EEEEEENS_12float_e4m3_tENS6_IJlSD_lEEESJ_PNS6_IJlSD_NSC_ILi0EEEEEENS5_8TiledMMAINS5_8MMA_AtomIJNS5_10MMA_TraitsINS5_19SM100_MMA_F8F6F4_SSEJSJ_SJ_fSG_SG_NS5_17integral_constantINS5_4UMMA5MajorELSU_0EEESV_NSS_INST_7ScaleInELSW_0EEESX_EEEEEENS5_6LayoutINS6_IJSD_SD_SD_EEENS6_IJSL_SL_SL_EEEEENS6_IJNS5_10UnderscoreES14_S14_EEEEENS5_23SM90_TMA_LOAD_MULTICASTENS5_14ComposedLayoutINS5_7SwizzleILi2ELi4ELi3EEENS5_18smem_ptr_flag_bitsILi8EEENS10_INS6_IJNSC_ILi8EEESH_EEENS6_IJSH_SD_EEEEEEEvNS5_8identityES17_S1H_vS1I_EENS_8epilogue10collective18CollectiveEpilogueINS1K_31Sm100PtrArrayTmaWarpSpecializedILi4ELi2ELi32ELb1ELb0EEEJSI_NS6_IJNS10_ISG_SD_EENS10_INSC_ILi32EEESD_EEEEENS_6half_tEPNS6_IJSD_lSL_EEES1T_S1V_NS1K_6fusion15FusionCallbacksIS1O_NS1W_17LinearCombinationIS1T_fS1T_fLNS_15FloatRoundStyleE2EEESI_S1S_JEEENS5_5SM1004TMEM4LOAD26SM100_TMEM_LOAD_16dp256b4xENS5_13SM90_TMA_LOADENS18_INS19_ILi3ELi4ELi3EEENS1B_ILi16EEENS10_INS6_IJSH_S1D_EEENS6_IJSD_SH_EEEEEEENS5_17SM75_U16x8_LDSM_TENS5_14SM90_TMA_STOREES2C_NS5_17SM90_U16x8_STSM_TENS5_39AutoVectorizingCopyWithAssumedAlignmentILi128EEEEEEvvEEEEvNT_6ParamsE,"a",@progbits
	.sectionflags	@""
	.align	4
.nv.constant0._ZN7cutlass13device_kernelINS_4gemm6kernel13GemmUniversalINS1_15MoEProblemShapeIN4cute5tupleIJiiiEEEEENS1_10collective13CollectiveMmaINS1_46MainloopSm100RCGroupGemmTmaUmmaWarpSpecializedILi11ELi8ELi4ENS6_IJiiNS5_1CILi1EEEEEEEENS6_IJNSC_ILi128EEESG_NSC_ILi64EEEEEENS_12float_e4m3_tENS6_IJlSD_lEEESJ_PNS6_IJlSD_NSC_ILi0EEEEEENS5_8TiledMMAINS5_8MMA_AtomIJNS5_10MMA_TraitsINS5_19SM100_MMA_F8F6F4_SSEJSJ_SJ_fSG_SG_NS5_17integral_constantINS5_4UMMA5MajorELSU_0EEESV_NSS_INST_7ScaleInELSW_0EEESX_EEEEEENS5_6LayoutINS6_IJSD_SD_SD_EEENS6_IJSL_SL_SL_EEEEENS6_IJNS5_10UnderscoreES14_S14_EEEEENS5_23SM90_TMA_LOAD_MULTICASTENS5_14ComposedLayoutINS5_7SwizzleILi2ELi4ELi3EEENS5_18smem_ptr_flag_bitsILi8EEENS10_INS6_IJNSC_ILi8EEESH_EEENS6_IJSH_SD_EEEEEEEvNS5_8identityES17_S1H_vS1I_EENS_8epilogue10collective18CollectiveEpilogueINS1K_31Sm100PtrArrayTmaWarpSpecializedILi4ELi2ELi32ELb1ELb0EEEJSI_NS6_IJNS10_ISG_SD_EENS10_INSC_ILi32EEESD_EEEEENS_6half_tEPNS6_IJSD_lSL_EEES1T_S1V_NS1K_6fusion15FusionCallbacksIS1O_NS1W_17LinearCombinationIS1T_fS1T_fLNS_15FloatRoundStyleE2EEESI_S1S_JEEENS5_5SM1004TMEM4LOAD26SM100_TMEM_LOAD_16dp256b4xENS5_13SM90_TMA_LOADENS18_INS19_ILi3ELi4ELi3EEENS1B_ILi16EEENS10_INS6_IJSH_S1D_EEENS6_IJSD_SH_EEEEEEENS5_17SM75_U16x8_LDSM_TENS5_14SM90_TMA_STOREES2C_NS5_17SM90_U16x8_STSM_TENS5_39AutoVectorizingCopyWithAssumedAlignmentILi128EEEEEEvvEEEEvNT_6ParamsE:
	.zero		3200


//--------------------- SYMBOLS --------------------------

	.type		.nv.reservedSmem.offset0,@object
	.size		.nv.reservedSmem.offset0,0x4
	.type		.nv.reservedSmem.cap,@object
	.size		.nv.reservedSmem.cap,0x4
	.type		__assertfail,@function
